	.target	sm_90a

	.elftype	@"ET_EXEC"


//--------------------- .note.nv.tkinfo           --------------------------
	.section	.note.nv.tkinfo,"",@"SHT_NOTE"
	.sectionflags	@"SHF_NOTE_NV_TKINFO"
	.tkinfo
        /*0018*/ 	.word	0x00000002
        /*0030*/ 	.string	""
        /*0030*/ 	.string	"ptxas"
        /*0030*/ 	.string	"Cuda compilation tools, release 13.0, V13.0.88"
        /*0030*/ 	.string	"Build cuda_13.0.r13.0/compiler.36424714_0"
        /*0030*/ 	.string	"-v  -suppress-debug-info  -lineinfo  -arch sm_90a "



//--------------------- .note.nv.cuinfo           --------------------------
	.section	.note.nv.cuinfo,"",@"SHT_NOTE"
	.sectionflags	@"SHF_NOTE_NV_CUINFO"
        /*0018*/ 	.short	0x0002
        /*001a*/ 	.short	0x005a
        /*001c*/ 	.short	0x0082
	.zero		2


//--------------------- .nv.info                  --------------------------
	.section	.nv.info,"",@"SHT_CUDA_INFO"
	.align	4


	//----- nvinfo : EIATTR_REGCOUNT
	.align		4
        /*0000*/ 	.byte	0x04, 0x2f
        /*0002*/ 	.short	(.L_1 - .L_0)
	.align		4
.L_0:
        /*0004*/ 	.word	index@(matmul_kernel)
        /*0008*/ 	.word	0x00000020


	//----- nvinfo : EIATTR_FRAME_SIZE
	.align		4
.L_1:
        /*000c*/ 	.byte	0x04, 0x11
        /*000e*/ 	.short	(.L_3 - .L_2)
	.align		4
.L_2:
        /*0010*/ 	.word	index@(matmul_kernel)
        /*0014*/ 	.word	0x00000cf0


	//----- nvinfo : EIATTR_MIN_STACK_SIZE
	.align		4
.L_3:
        /*0018*/ 	.byte	0x04, 0x12
        /*001a*/ 	.short	(.L_5 - .L_4)
	.align		4
.L_4:
        /*001c*/ 	.word	index@(matmul_kernel)
        /*0020*/ 	.word	0x00000cf0
.L_5:


//--------------------- .nv.compat                --------------------------
	.section	.nv.compat,"",@"SHT_CUDA_COMPAT_INFO"
	.align	4
        /*0000*/ 	.byte	0x02, 0x09, 0x01, 0x00, 0x02, 0x02, 0x02, 0x00, 0x02, 0x05, 0x05, 0x00, 0x03, 0x07, 0x01, 0x01
        /*0010*/ 	.byte	0x02, 0x03, 0x00, 0x00, 0x02, 0x06, 0x01, 0x00, 0x04, 0x0b, 0x08, 0x00, 0x00, 0x00, 0x00, 0x00
        /*0020*/ 	.byte	0x00, 0x00, 0x00, 0x00


//--------------------- .nv.info.matmul_kernel    --------------------------
	.section	.nv.info.matmul_kernel,"",@"SHT_CUDA_INFO"
	.sectionflags	@""
	.align	4


	//----- nvinfo : EIATTR_CUDA_API_VERSION
	.align		4
        /*0000*/ 	.byte	0x04, 0x37
        /*0002*/ 	.short	(.L_7 - .L_6)
.L_6:
        /*0004*/ 	.word	0x00000082


	//----- nvinfo : EIATTR_KPARAM_INFO
	.align		4
.L_7:
        /*0008*/ 	.byte	0x04, 0x17
        /*000a*/ 	.short	(.L_9 - .L_8)
.L_8:
        /*000c*/ 	.word	0x00000000
        /*0010*/ 	.short	0x000d
        /*0012*/ 	.short	0x0048
        /*0014*/ 	.byte	0x00, 0xf4, 0x21, 0x00


	//----- nvinfo : EIATTR_KPARAM_INFO
	.align		4
.L_9:
        /*0018*/ 	.byte	0x04, 0x17
        /*001a*/ 	.short	(.L_11 - .L_10)
.L_10:
        /*001c*/ 	.word	0x00000000
        /*0020*/ 	.short	0x000c
        /*0022*/ 	.short	0x0040
        /*0024*/ 	.byte	0x00, 0xf4, 0x21, 0x00


	//----- nvinfo : EIATTR_KPARAM_INFO
	.align		4
.L_11:
        /*0028*/ 	.byte	0x04, 0x17
        /*002a*/ 	.short	(.L_13 - .L_12)
.L_12:
        /*002c*/ 	.word	0x00000000
        /*0030*/ 	.short	0x000b
        /*0032*/ 	.short	0x0038
        /*0034*/ 	.byte	0x00, 0xf0, 0x11, 0x00


	//----- nvinfo : EIATTR_KPARAM_INFO
	.align		4
.L_13:
        /*0038*/ 	.byte	0x04, 0x17
        /*003a*/ 	.short	(.L_15 - .L_14)
.L_14:
        /*003c*/ 	.word	0x00000000
        /*0040*/ 	.short	0x000a
        /*0042*/ 	.short	0x0034
        /*0044*/ 	.byte	0x00, 0xf0, 0x11, 0x00


	//----- nvinfo : EIATTR_KPARAM_INFO
	.align		4
.L_15:
        /*0048*/ 	.byte	0x04, 0x17
        /*004a*/ 	.short	(.L_17 - .L_16)
.L_16:
        /*004c*/ 	.word	0x00000000
        /*0050*/ 	.short	0x0009
        /*0052*/ 	.short	0x0030
        /*0054*/ 	.byte	0x00, 0xf0, 0x11, 0x00


	//----- nvinfo : EIATTR_KPARAM_INFO
	.align		4
.L_17:
        /*0058*/ 	.byte	0x04, 0x17
        /*005a*/ 	.short	(.L_19 - .L_18)
.L_18:
        /*005c*/ 	.word	0x00000000
        /*0060*/ 	.short	0x0008
        /*0062*/ 	.short	0x002c
        /*0064*/ 	.byte	0x00, 0xf0, 0x11, 0x00


	//----- nvinfo : EIATTR_KPARAM_INFO
	.align		4
.L_19:
        /*0068*/ 	.byte	0x04, 0x17
        /*006a*/ 	.short	(.L_21 - .L_20)
.L_20:
        /*006c*/ 	.word	0x00000000
        /*0070*/ 	.short	0x0007
        /*0072*/ 	.short	0x0028
        /*0074*/ 	.byte	0x00, 0xf0, 0x11, 0x00


	//----- nvinfo : EIATTR_KPARAM_INFO
	.align		4
.L_21:
        /*0078*/ 	.byte	0x04, 0x17
        /*007a*/ 	.short	(.L_23 - .L_22)
.L_22:
        /*007c*/ 	.word	0x00000000
        /*0080*/ 	.short	0x0006
        /*0082*/ 	.short	0x0024
        /*0084*/ 	.byte	0x00, 0xf0, 0x11, 0x00


	//----- nvinfo : EIATTR_KPARAM_INFO
	.align		4
.L_23:
        /*0088*/ 	.byte	0x04, 0x17
        /*008a*/ 	.short	(.L_25 - .L_24)
.L_24:
        /*008c*/ 	.word	0x00000000
        /*0090*/ 	.short	0x0005
        /*0092*/ 	.short	0x0020
        /*0094*/ 	.byte	0x00, 0xf0, 0x11, 0x00


	//----- nvinfo : EIATTR_KPARAM_INFO
	.align		4
.L_25:
        /*0098*/ 	.byte	0x04, 0x17
        /*009a*/ 	.short	(.L_27 - .L_26)
.L_26:
        /*009c*/ 	.word	0x00000000
        /*00a0*/ 	.short	0x0004
        /*00a2*/ 	.short	0x001c
        /*00a4*/ 	.byte	0x00, 0xf0, 0x11, 0x00


	//----- nvinfo : EIATTR_KPARAM_INFO
	.align		4
.L_27:
        /*00a8*/ 	.byte	0x04, 0x17
        /*00aa*/ 	.short	(.L_29 - .L_28)
.L_28:
        /*00ac*/ 	.word	0x00000000
        /*00b0*/ 	.short	0x0003
        /*00b2*/ 	.short	0x0018
        /*00b4*/ 	.byte	0x00, 0xf0, 0x11, 0x00


	//----- nvinfo : EIATTR_KPARAM_INFO
	.align		4
.L_29:
        /*00b8*/ 	.byte	0x04, 0x17
        /*00ba*/ 	.short	(.L_31 - .L_30)
.L_30:
        /*00bc*/ 	.word	0x00000000
        /*00c0*/ 	.short	0x0002
        /*00c2*/ 	.short	0x0010
        /*00c4*/ 	.byte	0x00, 0xf4, 0x21, 0x00


	//----- nvinfo : EIATTR_KPARAM_INFO
	.align		4
.L_31:
        /*00c8*/ 	.byte	0x04, 0x17
        /*00ca*/ 	.short	(.L_33 - .L_32)
.L_32:
        /*00cc*/ 	.word	0x00000000
        /*00d0*/ 	.short	0x0001
        /*00d2*/ 	.short	0x0008
        /*00d4*/ 	.byte	0x00, 0xf4, 0x21, 0x00


	//----- nvinfo : EIATTR_KPARAM_INFO
	.align		4
.L_33:
        /*00d8*/ 	.byte	0x04, 0x17
        /*00da*/ 	.short	(.L_35 - .L_34)
.L_34:
        /*00dc*/ 	.word	0x00000000
        /*00e0*/ 	.short	0x0000
        /*00e2*/ 	.short	0x0000
        /*00e4*/ 	.byte	0x00, 0xf4, 0x21, 0x00


	//----- nvinfo : EIATTR_SPARSE_MMA_MASK
	.align		4
.L_35:
        /*00e8*/ 	.byte	0x03, 0x50
        /*00ea*/ 	.short	0x0000


	//----- nvinfo : EIATTR_MAXREG_COUNT
	.align		4
        /*00ec*/ 	.byte	0x03, 0x1b
        /*00ee*/ 	.short	0x00ff


	//----- nvinfo : EIATTR_NUM_BARRIERS
	.align		4
        /*00f0*/ 	.byte	0x02, 0x4c
        /*00f2*/ 	.byte	0x01
	.zero		1


	//----- nvinfo : EIATTR_ANNOTATIONS
	.align		4
        /*00f4*/ 	.byte	0x04, 0x55
        /*00f6*/ 	.short	(.L_37 - .L_36)


	//   ....[0]....
.L_36:
        /*00f8*/ 	.word	0x00000001
        /*00fc*/ 	.byte	0xe0, 0x05, 0x00, 0x00, 0x01, 0x00, 0x00, 0x00, 0x10, 0x06, 0x00, 0x00, 0x01, 0x00, 0x00, 0x00
        /* <DEDUP_REMOVED lines=1556> */
        /*624c*/ 	.byte	0x50, 0xf3, 0x01, 0x00


	//----- nvinfo : EIATTR_MERCURY_ISA_VERSION
	.align		4
.L_37:
        /*6250*/ 	.byte	0x03, 0x5f
        /*6252*/ 	.short	0x0101


	//----- nvinfo : EIATTR_EXIT_INSTR_OFFSETS
	.align		4
        /*6254*/ 	.byte	0x04, 0x1c
        /*6256*/ 	.short	(.L_39 - .L_38)


	//   ....[0]....
.L_38:
        /*6258*/ 	.word	0x0001f680


	//   ....[1]....
        /*625c*/ 	.word	0x0001f6a0


	//----- nvinfo : EIATTR_REQNTID
	.align		4
.L_39:
        /*6260*/ 	.byte	0x04, 0x10
        /*6262*/ 	.short	(.L_41 - .L_40)
.L_40:
        /*6264*/ 	.word	0x00000040
        /*6268*/ 	.word	0x00000001
        /*626c*/ 	.word	0x00000001


	//----- nvinfo : EIATTR_CBANK_PARAM_SIZE
	.align		4
.L_41:
        /*6270*/ 	.byte	0x03, 0x19
        /*6272*/ 	.short	0x0050


	//----- nvinfo : EIATTR_PARAM_CBANK
	.align		4
        /*6274*/ 	.byte	0x04, 0x0a
        /*6276*/ 	.short	(.L_43 - .L_42)
	.align		4
.L_42:
        /*6278*/ 	.word	index@(.nv.constant0.matmul_kernel)
        /*627c*/ 	.short	0x0210
        /*627e*/ 	.short	0x0050


	//----- nvinfo : EIATTR_SW_WAR
	.align		4
.L_43:
        /*6280*/ 	.byte	0x04, 0x36
        /*6282*/ 	.short	(.L_45 - .L_44)
.L_44:
        /*6284*/ 	.word	0x00000008
.L_45:


//--------------------- .nv.callgraph             --------------------------
	.section	.nv.callgraph,"",@"SHT_CUDA_CALLGRAPH"
	.align	4
	.sectionentsize	8
	.align		4
        /*0000*/ 	.word	0x00000000
	.align		4
        /*0004*/ 	.word	0xffffffff
	.align		4
        /*0008*/ 	.word	0x00000000
	.align		4
        /*000c*/ 	.word	0xfffffffe
	.align		4
        /*0010*/ 	.word	0x00000000
	.align		4
        /*0014*/ 	.word	0xfffffffd
	.align		4
        /*0018*/ 	.word	0x00000000
	.align		4
        /*001c*/ 	.word	0xfffffffc


//--------------------- .text.matmul_kernel       --------------------------
	.section	.text.matmul_kernel,"ax",@progbits
	.align	128
        .global         matmul_kernel
        .type           matmul_kernel,@function
        .size           matmul_kernel,(.L_x_4 - matmul_kernel)
        .other          matmul_kernel,@"STO_CUDA_ENTRY STV_DEFAULT"
matmul_kernel:
.text.matmul_kernel:
[----:B------:R-:W0:Y:S08]  /*0000*/  LDC R1, c[0x0][0x28] ;  /* 0x00000a00ff017b82 */ /* 0x000e300000000800 */
[----:B------:R-:W1:Y:S01]  /*0010*/  LDC.64 R4, c[0x0][0x228] ;  /* 0x00008a00ff047b82 */ /* 0x000e620000000a00 */
[----:B------:R-:W2:Y:S01]  /*0020*/  S2R R15, SR_TID.X ;  /* 0x00000000000f7919 */ /* 0x000ea20000002100 */
[----:B------:R-:W-:Y:S01]  /*0030*/  ULDC UR4, c[0x0][0x230] ;  /* 0x00008c0000047ab9 */ /* 0x000fe20000000800 */
[----:B0-----:R-:W-:Y:S01]  /*0040*/  VIADD R1, R1, 0xfffff310 ;  /* 0xfffff31001017836 */ /* 0x001fe20000000000 */
[----:B------:R-:W-:Y:S01]  /*0050*/  UIADD3 UR4, UR4, 0x3f, URZ ;  /* 0x0000003f04047890 */ /* 0x000fe2000fffe03f */
[----:B------:R-:W-:Y:S01]  /*0060*/  ULDC.64 UR6, c[0x0][0x208] ;  /* 0x0000820000067ab9 */ /* 0x000fe20000000a00 */
[----:B------:R-:W-:-:S02]  /*0070*/  ULDC UR5, c[0x0][0x230] ;  /* 0x00008c0000057ab9 */ /* 0x000fc40000000800 */
[----:B------:R-:W-:Y:S01]  /*0080*/  UISETP.GT.AND UP0, UPT, UR4, 0x3f, UPT ;  /* 0x0000003f0400788c */ /* 0x000fe2000bf04270 */
[----:B-1----:R-:W-:-:S05]  /*0090*/  VIADD R0, R5, 0x7f ;  /* 0x0000007f05007836 */ /* 0x002fca0000000000 */
[----:B------:R-:W-:-:S04]  /*00a0*/  SHF.R.S32.HI R3, RZ, 0x1f, R0 ;  /* 0x0000001fff037819 */ /* 0x000fc80000011400 */
[----:B------:R-:W-:-:S04]  /*00b0*/  LEA.HI R3, R3, R0, RZ, 0x7 ;  /* 0x0000000003037211 */ /* 0x000fc800078f38ff */
[----:B------:R-:W-:Y:S02]  /*00c0*/  SHF.R.S32.HI R0, RZ, 0x7, R3 ;  /* 0x00000007ff007819 */ /* 0x000fe40000011403 */
[----:B------:R-:W0:Y:S03]  /*00d0*/  S2R R3, SR_CTAID.X ;  /* 0x0000000000037919 */ /* 0x000e260000002500 */
[----:B------:R-:W-:-:S05]  /*00e0*/  IMAD.SHL.U32 R0, R0, 0x8, RZ ;  /* 0x0000000800007824 */ /* 0x000fca00078e00ff */
[-C--:B------:R-:W-:Y:S02]  /*00f0*/  IABS R9, R0.reuse ;  /* 0x0000000000097213 */ /* 0x080fe40000000000 */
[----:B------:R-:W-:Y:S02]  /*0100*/  IABS R12, R0 ;  /* 0x00000000000c7213 */ /* 0x000fe40000000000 */
[----:B------:R-:W1:Y:S08]  /*0110*/  I2F.RP R2, R9 ;  /* 0x0000000900027306 */ /* 0x000e700000209400 */
[----:B-1----:R-:W1:Y:S01]  /*0120*/  MUFU.RCP R2, R2 ;  /* 0x0000000200027308 */ /* 0x002e620000001000 */
[----:B0-----:R-:W-:Y:S01]  /*0130*/  IABS R10, R3 ;  /* 0x00000003000a7213 */ /* 0x001fe20000000000 */
[----:B-1----:R-:W-:-:S02]  /*0140*/  VIADD R6, R2, 0xffffffe ;  /* 0x0ffffffe02067836 */ /* 0x002fc40000000000 */
[----:B------:R-:W-:-:S04]  /*0150*/  IMAD.MOV R2, RZ, RZ, -R12 ;  /* 0x000000ffff027224 */ /* 0x000fc800078e0a0c */
[----:B------:R0:W1:Y:S02]  /*0160*/  F2I.FTZ.U32.TRUNC.NTZ R7, R6 ;  /* 0x0000000600077305 */ /* 0x000064000021f000 */
[----:B0-----:R-:W-:Y:S02]  /*0170*/  IMAD.MOV.U32 R6, RZ, RZ, RZ ;  /* 0x000000ffff067224 */ /* 0x001fe400078e00ff */
[----:B-1----:R-:W-:-:S04]  /*0180*/  IMAD.MOV R8, RZ, RZ, -R7 ;  /* 0x000000ffff087224 */ /* 0x002fc800078e0a07 */
[----:B------:R-:W-:Y:S02]  /*0190*/  IMAD R11, R8, R9, RZ ;  /* 0x00000009080b7224 */ /* 0x000fe400078e02ff */
[----:B------:R-:W-:Y:S02]  /*01a0*/  IMAD.MOV.U32 R8, RZ, RZ, R10 ;  /* 0x000000ffff087224 */ /* 0x000fe400078e000a */
[----:B------:R-:W-:-:S06]  /*01b0*/  IMAD.HI.U32 R7, R7, R11, R6 ;  /* 0x0000000b07077227 */ /* 0x000fcc00078e0006 */
[----:B------:R-:W-:-:S04]  /*01c0*/  IMAD.HI.U32 R7, R7, R8, RZ ;  /* 0x0000000807077227 */ /* 0x000fc800078e00ff */
[----:B------:R-:W-:-:S05]  /*01d0*/  IMAD R2, R7, R2, R8 ;  /* 0x0000000207027224 */ /* 0x000fca00078e0208 */
[----:B------:R-:W-:-:S13]  /*01e0*/  ISETP.GT.U32.AND P1, PT, R9, R2, PT ;  /* 0x000000020900720c */ /* 0x000fda0003f24070 */
[----:B------:R-:W-:Y:S02]  /*01f0*/  @!P1 IMAD.IADD R2, R2, 0x1, -R9 ;  /* 0x0000000102029824 */ /* 0x000fe400078e0a09 */
[----:B------:R-:W-:Y:S01]  /*0200*/  @!P1 VIADD R7, R7, 0x1 ;  /* 0x0000000107079836 */ /* 0x000fe20000000000 */
[----:B------:R-:W-:Y:S02]  /*0210*/  ISETP.NE.AND P1, PT, R0, RZ, PT ;  /* 0x000000ff0000720c */ /* 0x000fe40003f25270 */
[----:B------:R-:W-:Y:S02]  /*0220*/  ISETP.GE.U32.AND P0, PT, R2, R9, PT ;  /* 0x000000090200720c */ /* 0x000fe40003f06070 */
[----:B------:R-:W-:-:S04]  /*0230*/  LOP3.LUT R2, R3, R0, RZ, 0x3c, !PT ;  /* 0x0000000003027212 */ /* 0x000fc800078e3cff */
[----:B------:R-:W-:Y:S01]  /*0240*/  ISETP.GE.AND P2, PT, R2, RZ, PT ;  /* 0x000000ff0200720c */ /* 0x000fe20003f46270 */
[----:B------:R-:W-:-:S06]  /*0250*/  VIADD R2, R4, 0x1f ;  /* 0x0000001f04027836 */ /* 0x000fcc0000000000 */
[----:B------:R-:W-:-:S04]  /*0260*/  @P0 VIADD R7, R7, 0x1 ;  /* 0x0000000107070836 */ /* 0x000fc80000000000 */
[----:B------:R-:W-:Y:S01]  /*0270*/  IMAD.MOV.U32 R6, RZ, RZ, R7 ;  /* 0x000000ffff067224 */ /* 0x000fe200078e0007 */
[----:B------:R-:W-:-:S03]  /*0280*/  SHF.R.S32.HI R7, RZ, 0x1f, R2 ;  /* 0x0000001fff077819 */ /* 0x000fc60000011402 */
[----:B------:R-:W-:Y:S01]  /*0290*/  @!P2 IMAD.MOV R6, RZ, RZ, -R6 ;  /* 0x000000ffff06a224 */ /* 0x000fe200078e0a06 */
[----:B------:R-:W-:Y:S02]  /*02a0*/  @!P1 LOP3.LUT R6, RZ, R0, RZ, 0x33, !PT ;  /* 0x00000000ff069212 */ /* 0x000fe400078e33ff */
[----:B------:R-:W-:-:S03]  /*02b0*/  LEA.HI R7, R7, R2, RZ, 0x5 ;  /* 0x0000000207077211 */ /* 0x000fc600078f28ff */
[----:B------:R-:W-:Y:S02]  /*02c0*/  IMAD.SHL.U32 R2, R6, 0x8, RZ ;  /* 0x0000000806027824 */ /* 0x000fe400078e00ff */
[----:B------:R-:W-:-:S03]  /*02d0*/  IMAD.MOV R6, RZ, RZ, -R6 ;  /* 0x000000ffff067224 */ /* 0x000fc600078e0a06 */
[----:B------:R-:W-:Y:S01]  /*02e0*/  LEA.HI.SX32 R7, R7, -R2, 0x1b ;  /* 0x8000000207077211 */ /* 0x000fe200078fdaff */
[----:B------:R-:W-:Y:S02]  /*02f0*/  IMAD R13, R0, R6, R3 ;  /* 0x00000006000d7224 */ /* 0x000fe400078e0203 */
[----:B------:R-:W-:Y:S01]  /*0300*/  IMAD.MOV.U32 R6, RZ, RZ, RZ ;  /* 0x000000ffff067224 */ /* 0x000fe200078e00ff */
[----:B------:R-:W-:-:S04]  /*0310*/  VIMNMX R8, R7, 0x8, PT ;  /* 0x0000000807087848 */ /* 0x000fc80003fe0100 */
[-C--:B------:R-:W-:Y:S02]  /*0320*/  IABS R10, R8.reuse ;  /* 0x00000008000a7213 */ /* 0x080fe40000000000 */
[----:B------:R-:W-:Y:S02]  /*0330*/  IABS R0, R8 ;  /* 0x0000000800007213 */ /* 0x000fe40000000000 */
[----:B------:R-:W0:Y:S08]  /*0340*/  I2F.RP R9, R10 ;  /* 0x0000000a00097306 */ /* 0x000e300000209400 */
[----:B0-----:R-:W0:Y:S02]  /*0350*/  MUFU.RCP R9, R9 ;  /* 0x0000000900097308 */ /* 0x001e240000001000 */
[----:B0-----:R-:W-:-:S06]  /*0360*/  VIADD R7, R9, 0xffffffe ;  /* 0x0ffffffe09077836 */ /* 0x001fcc0000000000 */
[----:B------:R-:W0:Y:S02]  /*0370*/  F2I.FTZ.U32.TRUNC.NTZ R7, R7 ;  /* 0x0000000700077305 */ /* 0x000e24000021f000 */
[----:B0-----:R-:W-:-:S04]  /*0380*/  IMAD.MOV R11, RZ, RZ, -R7 ;  /* 0x000000ffff0b7224 */ /* 0x001fc800078e0a07 */
[----:B------:R-:W-:Y:S01]  /*0390*/  IMAD.MOV.U32 R3, RZ, RZ, R11 ;  /* 0x000000ffff037224 */ /* 0x000fe200078e000b */
[----:B------:R-:W-:-:S03]  /*03a0*/  IABS R11, R13 ;  /* 0x0000000d000b7213 */ /* 0x000fc60000000000 */
[----:B------:R-:W-:-:S04]  /*03b0*/  IMAD R3, R3, R10, RZ ;  /* 0x0000000a03037224 */ /* 0x000fc800078e02ff */
[----:B------:R-:W-:-:S04]  /*03c0*/  IMAD.HI.U32 R6, R7, R3, R6 ;  /* 0x0000000307067227 */ /* 0x000fc800078e0006 */
[----:B------:R-:W-:Y:S02]  /*03d0*/  IMAD.MOV R3, RZ, RZ, -R0 ;  /* 0x000000ffff037224 */ /* 0x000fe400078e0a00 */
[----:B------:R-:W-:Y:S01]  /*03e0*/  IMAD.HI.U32 R0, R6, R11, RZ ;  /* 0x0000000b06007227 */ /* 0x000fe200078e00ff */
[----:B--2---:R-:W-:-:S03]  /*03f0*/  SHF.R.U32.HI R6, RZ, 0x5, R15 ;  /* 0x00000005ff067819 */ /* 0x004fc6000001160f */
[----:B------:R-:W-:Y:S01]  /*0400*/  IMAD R3, R0, R3, R11 ;  /* 0x0000000300037224 */ /* 0x000fe200078e020b */
[----:B------:R-:W-:-:S04]  /*0410*/  SGXT.U32 R16, R6, 0x1 ;  /* 0x000000010610781a */ /* 0x000fc80000000000 */
[----:B------:R-:W-:Y:S02]  /*0420*/  ISETP.GT.U32.AND P1, PT, R10, R3, PT ;  /* 0x000000030a00720c */ /* 0x000fe40003f24070 */
[C---:B------:R-:W-:Y:S02]  /*0430*/  LOP3.LUT R6, R16.reuse, 0x4, RZ, 0xfc, !PT ;  /* 0x0000000410067812 */ /* 0x040fe400078efcff */
[C---:B------:R-:W-:Y:S02]  /*0440*/  LOP3.LUT R6, R16.reuse, 0xa, RZ, 0xfc, !PT ;  /* 0x0000000a10067812 */ /* 0x040fe400078efcff */
[C---:B------:R-:W-:Y:S02]  /*0450*/  LOP3.LUT R6, R16.reuse, 0x10, RZ, 0xfc, !PT ;  /* 0x0000001010067812 */ /* 0x040fe400078efcff */
[C---:B------:R-:W-:Y:S02]  /*0460*/  LOP3.LUT R6, R16.reuse, 0x16, RZ, 0xfc, !PT ;  /* 0x0000001610067812 */ /* 0x040fe400078efcff */
[----:B------:R-:W-:-:S02]  /*0470*/  LOP3.LUT R6, R16, 0x1c, RZ, 0xfc, !PT ;  /* 0x0000001c10067812 */ /* 0x000fc400078efcff */
[C---:B------:R-:W-:Y:S01]  /*0480*/  LOP3.LUT R6, R16.reuse, 0x22, RZ, 0xfc, !PT ;  /* 0x0000002210067812 */ /* 0x040fe200078efcff */
[----:B------:R-:W-:Y:S01]  /*0490*/  @!P1 IMAD.IADD R3, R3, 0x1, -R10 ;  /* 0x0000000103039824 */ /* 0x000fe200078e0a0a */
[----:B------:R-:W-:Y:S01]  /*04a0*/  LOP3.LUT R6, R16, 0x28, RZ, 0xfc, !PT ;  /* 0x0000002810067812 */ /* 0x000fe200078efcff */
[----:B------:R-:W-:Y:S01]  /*04b0*/  @!P1 VIADD R0, R0, 0x1 ;  /* 0x0000000100009836 */ /* 0x000fe20000000000 */
[----:B------:R-:W-:Y:S02]  /*04c0*/  ISETP.NE.AND P1, PT, R8, RZ, PT ;  /* 0x000000ff0800720c */ /* 0x000fe40003f25270 */
[----:B------:R-:W-:Y:S02]  /*04d0*/  ISETP.GE.U32.AND P0, PT, R3, R10, PT ;  /* 0x0000000a0300720c */ /* 0x000fe40003f06070 */
[----:B------:R-:W-:Y:S02]  /*04e0*/  LOP3.LUT R3, R13, R8, RZ, 0x3c, !PT ;  /* 0x000000080d037212 */ /* 0x000fe400078e3cff */
[----:B------:R-:W-:-:S02]  /*04f0*/  LOP3.LUT R7, R16, 0x2, RZ, 0xfc, !PT ;  /* 0x0000000210077812 */ /* 0x000fc400078efcff */
[----:B------:R-:W-:Y:S02]  /*0500*/  ISETP.GE.AND P2, PT, R3, RZ, PT ;  /* 0x000000ff0300720c */ /* 0x000fe40003f46270 */
[----:B------:R-:W-:-:S05]  /*0510*/  LOP3.LUT R6, R16, 0x2e, RZ, 0xfc, !PT ;  /* 0x0000002e10067812 */ /* 0x000fca00078efcff */
[----:B------:R-:W-:Y:S01]  /*0520*/  @P0 VIADD R0, R0, 0x1 ;  /* 0x0000000100000836 */ /* 0x000fe20000000000 */
[----:B------:R-:W-:-:S05]  /*0530*/  PLOP3.LUT P0, PT, PT, PT, UP0, 0x80, 0x0 ;  /* 0x000000000000781c */ /* 0x000fca0003f0f008 */
[----:B------:R-:W-:Y:S01]  /*0540*/  @!P2 IMAD.MOV R0, RZ, RZ, -R0 ;  /* 0x000000ffff00a224 */ /* 0x000fe200078e0a00 */
[----:B------:R-:W-:-:S05]  /*0550*/  @!P1 LOP3.LUT R0, RZ, R8, RZ, 0x33, !PT ;  /* 0x00000008ff009212 */ /* 0x000fca00078e33ff */
[----:B------:R-:W-:Y:S02]  /*0560*/  IMAD.MOV R3, RZ, RZ, -R0 ;  /* 0x000000ffff037224 */ /* 0x000fe400078e0a00 */
[----:B------:R-:W-:Y:S02]  /*0570*/  IMAD.SHL.U32 R29, R0, 0x80, RZ ;  /* 0x00000080001d7824 */ /* 0x000fe400078e00ff */
[----:B------:R-:W-:-:S04]  /*0580*/  IMAD R3, R8, R3, R13 ;  /* 0x0000000308037224 */ /* 0x000fc800078e020d */
[----:B------:R-:W-:Y:S01]  /*0590*/  IMAD.IADD R3, R2, 0x1, R3 ;  /* 0x0000000102037824 */ /* 0x000fe200078e0203 */
[----:B------:R-:W-:-:S05]  /*05a0*/  LOP3.LUT R2, R15, 0x1f, RZ, 0xc0, !PT ;  /* 0x0000001f0f027812 */ /* 0x000fca00078ec0ff */
[----:B------:R-:W-:Y:S01]  /*05b0*/  IMAD R14, R3, 0x20, R2 ;  /* 0x00000020030e7824 */ /* 0x000fe200078e0202 */
[C---:B------:R-:W-:Y:S02]  /*05c0*/  LOP3.LUT R3, R16.reuse, 0x6, RZ, 0xfc, !PT ;  /* 0x0000000610037812 */ /* 0x040fe400078efcff */
[C---:B------:R-:W-:Y:S02]  /*05d0*/  LOP3.LUT R2, R16.reuse, 0x8, RZ, 0xfc, !PT ;  /* 0x0000000810027812 */ /* 0x040fe400078efcff */
[----:B------:R0:W-:Y:S01]  /*05e0*/  STL [R1+0x79c], R14 ;  /* 0x00079c0e01007387 */ /* 0x0001e20000100800 */
[C---:B------:R-:W-:Y:S02]  /*05f0*/  LOP3.LUT R3, R16.reuse, 0xc, RZ, 0xfc, !PT ;  /* 0x0000000c10037812 */ /* 0x040fe400078efcff */
[C---:B------:R-:W-:Y:S01]  /*0600*/  LOP3.LUT R2, R16.reuse, 0xe, RZ, 0xfc, !PT ;  /* 0x0000000e10027812 */ /* 0x040fe200078efcff */
[----:B------:R0:W-:Y:S01]  /*0610*/  STL [R1+0x1d0], R29 ;  /* 0x0001d01d01007387 */ /* 0x0001e20000100800 */
[----:B------:R-:W-:-:S02]  /*0620*/  LOP3.LUT R3, R16, 0x12, RZ, 0xfc, !PT ;  /* 0x0000001210037812 */ /* 0x000fc400078efcff */
[C---:B------:R-:W-:Y:S02]  /*0630*/  LOP3.LUT R2, R16.reuse, 0x14, RZ, 0xfc, !PT ;  /* 0x0000001410027812 */ /* 0x040fe400078efcff */
[C---:B------:R-:W-:Y:S02]  /*0640*/  LOP3.LUT R3, R16.reuse, 0x18, RZ, 0xfc, !PT ;  /* 0x0000001810037812 */ /* 0x040fe400078efcff */
[C---:B------:R-:W-:Y:S02]  /*0650*/  LOP3.LUT R2, R16.reuse, 0x1a, RZ, 0xfc, !PT ;  /* 0x0000001a10027812 */ /* 0x040fe400078efcff */
[C---:B------:R-:W-:Y:S02]  /*0660*/  LOP3.LUT R3, R16.reuse, 0x1e, RZ, 0xfc, !PT ;  /* 0x0000001e10037812 */ /* 0x040fe400078efcff */
[C---:B------:R-:W-:Y:S02]  /*0670*/  LOP3.LUT R2, R16.reuse, 0x20, RZ, 0xfc, !PT ;  /* 0x0000002010027812 */ /* 0x040fe400078efcff */
[----:B------:R-:W-:-:S02]  /*0680*/  LOP3.LUT R3, R16, 0x24, RZ, 0xfc, !PT ;  /* 0x0000002410037812 */ /* 0x000fc400078efcff */
[C---:B------:R-:W-:Y:S02]  /*0690*/  LOP3.LUT R2, R16.reuse, 0x26, RZ, 0xfc, !PT ;  /* 0x0000002610027812 */ /* 0x040fe400078efcff */
[C---:B------:R-:W-:Y:S02]  /*06a0*/  LOP3.LUT R3, R16.reuse, 0x2a, RZ, 0xfc, !PT ;  /* 0x0000002a10037812 */ /* 0x040fe400078efcff */
[C---:B------:R-:W-:Y:S02]  /*06b0*/  LOP3.LUT R2, R16.reuse, 0x2c, RZ, 0xfc, !PT ;  /* 0x0000002c10027812 */ /* 0x040fe400078efcff */
[C---:B------:R-:W-:Y:S02]  /*06c0*/  LOP3.LUT R3, R16.reuse, 0x30, RZ, 0xfc, !PT ;  /* 0x0000003010037812 */ /* 0x040fe400078efcff */
[----:B------:R-:W-:Y:S01]  /*06d0*/  LOP3.LUT R2, R16, 0x32, RZ, 0xfc, !PT ;  /* 0x0000003210027812 */ /* 0x000fe200078efcff */
[----:B0-----:R-:W-:Y:S06]  /*06e0*/  @P0 BRA `(.L_x_0) ;  /* 0x0000000400140947 */ /* 0x001fec0003800000 */
[C---:B------:R-:W-:Y:S02]  /*06f0*/  IMAD.SHL.U32 R2, R15.reuse, 0x40, RZ ;  /* 0x000000400f027824 */ /* 0x040fe400078e00ff */
[----:B------:R-:W-:-:S03]  /*0700*/  IMAD.SHL.U32 R0, R15, 0x8, RZ ;  /* 0x000000080f007824 */ /* 0x000fc600078e00ff */
[----:B------:R1:W-:Y:S04]  /*0710*/  STL [R1+0x790], R2 ;  /* 0x0007900201007387 */ /* 0x0003e80000100800 */
[----:B------:R1:W-:Y:S04]  /*0720*/  STL [R1+0x110], RZ ;  /* 0x000110ff01007387 */ /* 0x0003e80000100800 */
[----:B------:R1:W-:Y:S04]  /*0730*/  STL [R1+0x794], R0 ;  /* 0x0007940001007387 */ /* 0x0003e80000100800 */
[----:B------:R1:W-:Y:S04]  /*0740*/  STL [R1+0x114], RZ ;  /* 0x000114ff01007387 */ /* 0x0003e80000100800 */
        /* <DEDUP_REMOVED lines=61> */
[----:B------:R1:W-:Y:S01]  /*0b20*/  STL [R1+0x13c], RZ ;  /* 0x00013cff01007387 */ /* 0x0003e20000100800 */
[----:B------:R-:W-:Y:S05]  /*0b30*/  BRA `(.L_x_1) ;  /* 0x000001a800bc7947 */ /* 0x000fea0003800000 */
.L_x_0:
[----:B------:R-:W-:Y:S01]  /*0b40*/  IABS R9, R4 ;  /* 0x0000000400097213 */ /* 0x000fe20000000000 */
[C---:B------:R-:W-:Y:S01]  /*0b50*/  VIADD R10, R29.reuse, 0x7d ;  /* 0x0000007d1d0a7836 */ /* 0x040fe20000000000 */
[----:B------:R-:W-:Y:S01]  /*0b60*/  IABS R0, R5 ;  /* 0x0000000500007213 */ /* 0x000fe20000000000 */
[----:B------:R0:W-:Y:S01]  /*0b70*/  STL [R1+0x860], R5 ;  /* 0x0008600501007387 */ /* 0x0001e20000100800 */
[----:B------:R-:W1:Y:S01]  /*0b80*/  I2F.RP R2, R9 ;  /* 0x0000000900027306 */ /* 0x000e620000209400 */
[----:B------:R-:W-:Y:S01]  /*0b90*/  IABS R12, R14 ;  /* 0x0000000e000c7213 */ /* 0x000fe20000000000 */
[C---:B------:R-:W-:Y:S01]  /*0ba0*/  VIADD R19, R29.reuse, 0x75 ;  /* 0x000000751d137836 */ /* 0x040fe20000000000 */
[----:B------:R-:W-:Y:S01]  /*0bb0*/  ISETP.GE.AND P3, PT, R14, RZ, PT ;  /* 0x000000ff0e00720c */ /* 0x000fe20003f66270 */
[C---:B------:R-:W-:Y:S01]  /*0bc0*/  VIADD R20, R29.reuse, 0x74 ;  /* 0x000000741d147836 */ /* 0x040fe20000000000 */
[----:B------:R-:W-:Y:S01]  /*0bd0*/  ISETP.NE.AND P2, PT, R4, RZ, PT ;  /* 0x000000ff0400720c */ /* 0x000fe20003f45270 */
[C---:B------:R-:W-:Y:S01]  /*0be0*/  VIADD R18, R29.reuse, 0x72 ;  /* 0x000000721d127836 */ /* 0x040fe20000000000 */
[----:B------:R-:W-:Y:S01]  /*0bf0*/  ULDC UR61, c[0x0][0x240] ;  /* 0x00009000003d7ab9 */ /* 0x000fe20000000800 */
[----:B------:R-:W2:Y:S01]  /*0c00*/  I2F.RP R6, R0 ;  /* 0x0000000000067306 */ /* 0x000ea20000209400 */
[----:B------:R-:W-:Y:S01]  /*0c10*/  VIADD R25, R29, 0xe ;  /* 0x0000000e1d197836 */ /* 0x000fe20000000000 */
[----:B------:R-:W-:Y:S01]  /*0c20*/  ULDC.64 UR8, c[0x0][0x218] ;  /* 0x0000860000087ab9 */ /* 0x000fe20000000a00 */
[----:B------:R-:W-:-:S05]  /*0c30*/  ULDC UR10, c[0x0][0x234] ;  /* 0x00008d00000a7ab9 */ /* 0x000fca0000000800 */
[----:B-1----:R-:W1:Y:S08]  /*0c40*/  MUFU.RCP R2, R2 ;  /* 0x0000000200027308 */ /* 0x002e700000001000 */
[----:B--2---:R-:W2:Y:S01]  /*0c50*/  MUFU.RCP R6, R6 ;  /* 0x0000000600067308 */ /* 0x004ea20000001000 */
[----:B-1----:R-:W-:-:S07]  /*0c60*/  VIADD R2, R2, 0xffffffe ;  /* 0x0ffffffe02027836 */ /* 0x002fce0000000000 */
[----:B------:R-:W1:Y:S01]  /*0c70*/  F2I.FTZ.U32.TRUNC.NTZ R3, R2 ;  /* 0x0000000200037305 */ /* 0x000e62000021f000 */
[----:B--2---:R-:W-:-:S07]  /*0c80*/  VIADD R6, R6, 0xffffffe ;  /* 0x0ffffffe06067836 */ /* 0x004fce0000000000 */
[----:B------:R2:W3:Y:S01]  /*0c90*/  F2I.FTZ.U32.TRUNC.NTZ R7, R6 ;  /* 0x0000000600077305 */ /* 0x0004e2000021f000 */
[----:B-1----:R-:W-:-:S04]  /*0ca0*/  IMAD.MOV R2, RZ, RZ, -R3 ;  /* 0x000000ffff027224 */ /* 0x002fc800078e0a03 */
[----:B--2---:R-:W-:Y:S02]  /*0cb0*/  IMAD R6, R2, R9, RZ ;  /* 0x0000000902067224 */ /* 0x004fe400078e02ff */
[----:B------:R-:W-:-:S04]  /*0cc0*/  IMAD.MOV.U32 R2, RZ, RZ, RZ ;  /* 0x000000ffff027224 */ /* 0x000fc800078e00ff */
[----:B------:R-:W-:Y:S01]  /*0cd0*/  IMAD.HI.U32 R6, R3, R6, R2 ;  /* 0x0000000603067227 */ /* 0x000fe200078e0002 */
[----:B------:R-:W-:-:S03]  /*0ce0*/  IABS R3, R29 ;  /* 0x0000001d00037213 */ /* 0x000fc60000000000 */
[----:B---3--:R-:W-:Y:S02]  /*0cf0*/  IMAD.MOV R2, RZ, RZ, -R7 ;  /* 0x000000ffff027224 */ /* 0x008fe400078e0a07 */
[----:B------:R-:W-:-:S04]  /*0d00*/  IMAD.HI.U32 R6, R6, R12, RZ ;  /* 0x0000000c06067227 */ /* 0x000fc800078e00ff */
[----:B------:R-:W-:Y:S02]  /*0d10*/  IMAD.MOV R6, RZ, RZ, -R6 ;  /* 0x000000ffff067224 */ /* 0x000fe400078e0a06 */
[----:B------:R-:W-:Y:S02]  /*0d20*/  IMAD R2, R2, R0, RZ ;  /* 0x0000000002027224 */ /* 0x000fe400078e02ff */
[C---:B------:R-:W-:Y:S02]  /*0d30*/  IMAD R12, R9.reuse, R6, R12 ;  /* 0x00000006090c7224 */ /* 0x040fe400078e020c */
[----:B------:R-:W-:Y:S02]  /*0d40*/  IMAD.MOV.U32 R6, RZ, RZ, RZ ;  /* 0x000000ffff067224 */ /* 0x000fe400078e00ff */
[----:B------:R-:W-:Y:S01]  /*0d50*/  IMAD.MOV.U32 R11, RZ, RZ, R3 ;  /* 0x000000ffff0b7224 */ /* 0x000fe200078e0003 */
[----:B------:R-:W-:Y:S01]  /*0d60*/  ISETP.GT.U32.AND P0, PT, R9, R12, PT ;  /* 0x0000000c0900720c */ /* 0x000fe20003f04070 */
[----:B------:R-:W-:-:S04]  /*0d70*/  IMAD.HI.U32 R2, R7, R2, R6 ;  /* 0x0000000207027227 */ /* 0x000fc800078e0006 */
[----:B------:R-:W-:Y:S02]  /*0d80*/  VIADD R3, R29, 0x7f ;  /* 0x0000007f1d037836 */ /* 0x000fe40000000000 */
[----:B------:R-:W-:-:S03]  /*0d90*/  IMAD.HI.U32 R6, R2, R11, RZ ;  /* 0x0000000b02067227 */ /* 0x000fc600078e00ff */
[----:B------:R-:W-:Y:S01]  /*0da0*/  IABS R8, R3 ;  /* 0x0000000300087213 */ /* 0x000fe20000000000 */
[----:B------:R-:W-:Y:S01]  /*0db0*/  IMAD.MOV R6, RZ, RZ, -R6 ;  /* 0x000000ffff067224 */ /* 0x000fe200078e0a06 */
[----:B------:R-:W-:Y:S01]  /*0dc0*/  ISETP.GE.AND P5, PT, R3, RZ, PT ;  /* 0x000000ff0300720c */ /* 0x000fe20003fa6270 */
[----:B------:R-:W-:Y:S01]  /*0dd0*/  @!P0 IMAD.IADD R12, R12, 0x1, -R9 ;  /* 0x000000010c0c8824 */ /* 0x000fe200078e0a09 */
[----:B------:R-:W-:Y:S01]  /*0de0*/  IABS R3, R10 ;  /* 0x0000000a00037213 */ /* 0x000fe20000000000 */
[----:B------:R-:W-:Y:S02]  /*0df0*/  IMAD R11, R0, R6, R11 ;  /* 0x00000006000b7224 */ /* 0x000fe400078e020b */
[----:B------:R-:W-:Y:S01]  /*0e00*/  IMAD.HI.U32 R13, R2, R8, RZ ;  /* 0x00000008020d7227 */ /* 0x000fe200078e00ff */
[----:B------:R-:W-:Y:S02]  /*0e10*/  ISETP.GT.U32.AND P1, PT, R9, R12, PT ;  /* 0x0000000c0900720c */ /* 0x000fe40003f24070 */
[----:B------:R-:W-:Y:S01]  /*0e20*/  ISETP.GT.U32.AND P0, PT, R0, R11, PT ;  /* 0x0000000b0000720c */ /* 0x000fe20003f04070 */
[----:B------:R-:W-:-:S02]  /*0e30*/  IMAD.MOV R13, RZ, RZ, -R13 ;  /* 0x000000ffff0d7224 */ /* 0x000fc400078e0a0d */
[----:B------:R-:W-:Y:S02]  /*0e40*/  VIADD R7, R29, 0x7e ;  /* 0x0000007e1d077836 */ /* 0x000fe40000000000 */
[----:B------:R-:W-:Y:S02]  /*0e50*/  IMAD R8, R0, R13, R8 ;  /* 0x0000000d00087224 */ /* 0x000fe400078e0208 */
[----:B------:R-:W-:Y:S01]  /*0e60*/  IMAD.HI.U32 R13, R2, R3, RZ ;  /* 0x00000003020d7227 */ /* 0x000fe200078e00ff */
[----:B------:R-:W-:Y:S02]  /*0e70*/  IABS R6, R7 ;  /* 0x0000000700067213 */ /* 0x000fe40000000000 */
[----:B------:R-:W-:Y:S01]  /*0e80*/  ISETP.GE.AND P4, PT, R7, RZ, PT ;  /* 0x000000ff0700720c */ /* 0x000fe20003f86270 */
[----:B------:R-:W-:Y:S01]  /*0e90*/  @!P1 IMAD.IADD R12, R12, 0x1, -R9 ;  /* 0x000000010c0c9824 */ /* 0x000fe200078e0a09 */
[----:B------:R-:W-:Y:S01]  /*0ea0*/  ISETP.GT.U32.AND P1, PT, R0, R8, PT ;  /* 0x000000080000720c */ /* 0x000fe20003f24070 */
[----:B------:R-:W-:-:S02]  /*0eb0*/  IMAD.MOV R13, RZ, RZ, -R13 ;  /* 0x000000ffff0d7224 */ /* 0x000fc400078e0a0d */
[----:B------:R-:W-:-:S04]  /*0ec0*/  IMAD.HI.U32 R14, R2, R6, RZ ;  /* 0x00000006020e7227 */ /* 0x000fc800078e00ff */
[----:B------:R-:W-:Y:S02]  /*0ed0*/  @!P0 IMAD.IADD R11, R11, 0x1, -R0 ;  /* 0x000000010b0b8824 */ /* 0x000fe400078e0a00 */
[C---:B------:R-:W-:Y:S02]  /*0ee0*/  IMAD R3, R0.reuse, R13, R3 ;  /* 0x0000000d00037224 */ /* 0x040fe400078e0203 */
[C---:B------:R-:W-:Y:S01]  /*0ef0*/  VIADD R7, R29.reuse, 0x7c ;  /* 0x0000007c1d077836 */ /* 0x040fe20000000000 */
[C---:B------:R-:W-:Y:S01]  /*0f00*/  ISETP.GT.U32.AND P0, PT, R0.reuse, R11, PT ;  /* 0x0000000b0000720c */ /* 0x040fe20003f04070 */
[----:B------:R-:W-:Y:S01]  /*0f10*/  IMAD.MOV R9, RZ, RZ, -R14 ;  /* 0x000000ffff097224 */ /* 0x000fe200078e0a0e */
[C---:B------:R-:W-:Y:S01]  /*0f20*/  ISETP.GT.U32.AND P6, PT, R0.reuse, R3, PT ;  /* 0x000000030000720c */ /* 0x040fe20003fc4070 */
[----:B0-----:R-:W-:Y:S02]  /*0f30*/  IMAD.MOV.U32 R5, RZ, RZ, R12 ;  /* 0x000000ffff057224 */ /* 0x001fe400078e000c */
[----:B------:R-:W-:Y:S01]  /*0f40*/  IMAD R6, R0, R9, R6 ;  /* 0x0000000900067224 */ /* 0x000fe200078e0206 */
[----:B------:R-:W-:Y:S01]  /*0f50*/  IABS R9, R7 ;  /* 0x0000000700097213 */ /* 0x000fe20000000000 */
[----:B------:R-:W-:Y:S01]  /*0f60*/  @!P3 IMAD.MOV R5, RZ, RZ, -R5 ;  /* 0x000000ffff05b224 */ /* 0x000fe200078e0a05 */
[C---:B------:R-:W-:Y:S01]  /*0f70*/  ISETP.GE.AND P3, PT, R29.reuse, RZ, PT ;  /* 0x000000ff1d00720c */ /* 0x040fe20003f66270 */
[--C-:B------:R-:W-:Y:S01]  /*0f80*/  @!P1 IMAD.IADD R8, R8, 0x1, -R0.reuse ;  /* 0x0000000108089824 */ /* 0x100fe200078e0a00 */
[----:B------:R-:W-:Y:S01]  /*0f90*/  @!P2 LOP3.LUT R5, RZ, R4, RZ, 0x33, !PT ;  /* 0x00000004ff05a212 */ /* 0x000fe200078e33ff */
[----:B------:R-:W-:Y:S01]  /*0fa0*/  IMAD.MOV.U32 R13, RZ, RZ, R9 ;  /* 0x000000ffff0d7224 */ /* 0x000fe200078e0009 */
[C---:B------:R-:W-:Y:S01]  /*0fb0*/  ISETP.GT.U32.AND P2, PT, R0.reuse, R6, PT ;  /* 0x000000060000720c */ /* 0x040fe20003f44070 */
[C---:B------:R-:W-:Y:S01]  /*0fc0*/  VIADD R9, R29.reuse, 0x7a ;  /* 0x0000007a1d097836 */ /* 0x040fe20000000000 */
[----:B------:R-:W-:Y:S01]  /*0fd0*/  ISETP.GT.U32.AND P1, PT, R0, R8, PT ;  /* 0x000000080000720c */ /* 0x000fe20003f24070 */
[----:B------:R-:W-:Y:S01]  /*0fe0*/  VIADD R4, R29, 0x7b ;  /* 0x0000007b1d047836 */ /* 0x000fe20000000000 */
[----:B------:R0:W-:Y:S01]  /*0ff0*/  STL [R1+0x1f4], R5 ;  /* 0x0001f40501007387 */ /* 0x0001e20000100800 */
[--C-:B------:R-:W-:Y:S01]  /*1000*/  @!P0 IMAD.IADD R11, R11, 0x1, -R0.reuse ;  /* 0x000000010b0b8824 */ /* 0x100fe200078e0a00 */
[----:B------:R-:W-:Y:S01]  /*1010*/  IABS R14, R9 ;  /* 0x00000009000e7213 */ /* 0x000fe20000000000 */
[----:B------:R-:W-:Y:S01]  /*1020*/  @!P6 IMAD.IADD R3, R3, 0x1, -R0 ;  /* 0x000000010303e824 */ /* 0x000fe200078e0a00 */
[----:B------:R-:W-:Y:S01]  /*1030*/  IABS R12, R4 ;  /* 0x00000004000c7213 */ /* 0x000fe20000000000 */
[----:B------:R-:W-:Y:S01]  /*1040*/  IMAD.HI.U32 R15, R2, R13, RZ ;  /* 0x0000000d020f7227 */ /* 0x000fe200078e00ff */
[----:B------:R-:W-:-:S02]  /*1050*/  ISETP.GE.AND P0, PT, R10, RZ, PT ;  /* 0x000000ff0a00720c */ /* 0x000fc40003f06270 */
[----:B------:R-:W-:Y:S01]  /*1060*/  ISETP.GE.AND P6, PT, R7, RZ, PT ;  /* 0x000000ff0700720c */ /* 0x000fe20003fc6270 */
[----:B------:R-:W-:Y:S01]  /*1070*/  @!P3 IMAD.MOV R11, RZ, RZ, -R11 ;  /* 0x000000ffff0bb224 */ /* 0x000fe200078e0a0b */
[----:B------:R-:W-:Y:S01]  /*1080*/  ISETP.GT.U32.AND P3, PT, R0, R3, PT ;  /* 0x000000030000720c */ /* 0x000fe20003f64070 */
[----:B------:R-:W-:Y:S02]  /*1090*/  IMAD.MOV R15, RZ, RZ, -R15 ;  /* 0x000000ffff0f7224 */ /* 0x000fe400078e0a0f */
[----:B------:R-:W-:Y:S01]  /*10a0*/  IMAD.MOV.U32 R10, RZ, RZ, R14 ;  /* 0x000000ffff0a7224 */ /* 0x000fe200078e000e */
[----:B------:R-:W-:Y:S01]  /*10b0*/  STL [R1+0x864], R11 ;  /* 0x0008640b01007387 */ /* 0x000fe20000100800 */
[----:B------:R-:W-:Y:S02]  /*10c0*/  @!P2 IMAD.IADD R6, R6, 0x1, -R0 ;  /* 0x000000010606a824 */ /* 0x000fe400078e0a00 */
[----:B------:R-:W-:-:S03]  /*10d0*/  IMAD.HI.U32 R14, R2, R12, RZ ;  /* 0x0000000c020e7227 */ /* 0x000fc600078e00ff */
[C---:B------:R-:W-:Y:S01]  /*10e0*/  ISETP.GT.U32.AND P2, PT, R0.reuse, R6, PT ;  /* 0x000000060000720c */ /* 0x040fe20003f44070 */
[----:B------:R-:W-:Y:S02]  /*10f0*/  IMAD R13, R0, R15, R13 ;  /* 0x0000000f000d7224 */ /* 0x000fe400078e020d */
[----:B------:R-:W-:Y:S02]  /*1100*/  @!P1 IMAD.IADD R8, R8, 0x1, -R0 ;  /* 0x0000000108089824 */ /* 0x000fe400078e0a00 */
[----:B------:R-:W-:Y:S01]  /*1110*/  IMAD.MOV R14, RZ, RZ, -R14 ;  /* 0x000000ffff0e7224 */ /* 0x000fe200078e0a0e */
[C---:B------:R-:W-:Y:S01]  /*1120*/  ISETP.GT.U32.AND P1, PT, R0.reuse, R13, PT ;  /* 0x0000000d0000720c */ /* 0x040fe20003f24070 */
[----:B0-----:R-:W-:Y:S02]  /*1130*/  IMAD.MOV.U32 R5, RZ, RZ, R8 ;  /* 0x000000ffff057224 */ /* 0x001fe400078e0008 */
[----:B------:R-:W-:Y:S02]  /*1140*/  IMAD R8, R0, R14, R12 ;  /* 0x0000000e00087224 */ /* 0x000fe400078e020c */
[----:B------:R-:W-:-:S02]  /*1150*/  @!P3 IMAD.IADD R3, R3, 0x1, -R0 ;  /* 0x000000010303b824 */ /* 0x000fc400078e0a00 */
[--C-:B------:R-:W-:Y:S01]  /*1160*/  @!P2 IMAD.IADD R6, R6, 0x1, -R0.reuse ;  /* 0x000000010606a824 */ /* 0x100fe200078e0a00 */
[----:B------:R-:W-:Y:S01]  /*1170*/  ISETP.GT.U32.AND P3, PT, R0, R8, PT ;  /* 0x000000080000720c */ /* 0x000fe20003f64070 */
[----:B------:R-:W-:Y:S01]  /*1180*/  @!P5 IMAD.MOV R5, RZ, RZ, -R5 ;  /* 0x000000ffff05d224 */ /* 0x000fe200078e0a05 */
[----:B------:R-:W-:Y:S01]  /*1190*/  ISETP.GE.AND P5, PT, R4, RZ, PT ;  /* 0x000000ff0400720c */ /* 0x000fe20003fa6270 */
[----:B------:R-:W-:Y:S01]  /*11a0*/  VIADD R4, R29, 0x79 ;  /* 0x000000791d047836 */ /* 0x000fe20000000000 */
[----:B------:R-:W-:Y:S01]  /*11b0*/  ISETP.GE.AND P2, PT, R9, RZ, PT ;  /* 0x000000ff0900720c */ /* 0x000fe20003f46270 */
[----:B------:R-:W-:Y:S01]  /*11c0*/  @!P1 IMAD.IADD R13, R13, 0x1, -R0 ;  /* 0x000000010d0d9824 */ /* 0x000fe200078e0a00 */
[----:B------:R0:W-:Y:S01]  /*11d0*/  STL [R1+0xe0], R5 ;  /* 0x0000e00501007387 */ /* 0x0001e20000100800 */
[----:B------:R-:W-:Y:S01]  /*11e0*/  IMAD.MOV.U32 R7, RZ, RZ, R6 ;  /* 0x000000ffff077224 */ /* 0x000fe200078e0006 */
[----:B------:R-:W-:Y:S01]  /*11f0*/  IABS R9, R4 ;  /* 0x0000000400097213 */ /* 0x000fe20000000000 */
[----:B------:R-:W-:Y:S01]  /*1200*/  IMAD.HI.U32 R15, R2, R10, RZ ;  /* 0x0000000a020f7227 */ /* 0x000fe200078e00ff */
[----:B------:R-:W-:-:S03]  /*1210*/  ISETP.GT.U32.AND P1, PT, R0, R13, PT ;  /* 0x0000000d0000720c */ /* 0x000fc60003f24070 */
[----:B------:R-:W-:Y:S01]  /*1220*/  @!P4 IMAD.MOV R7, RZ, RZ, -R7 ;  /* 0x000000ffff07c224 */ /* 0x000fe200078e0a07 */
[----:B------:R-:W-:Y:S01]  /*1230*/  ISETP.GE.AND P4, PT, R4, RZ, PT ;  /* 0x000000ff0400720c */ /* 0x000fe20003f86270 */
[----:B------:R-:W-:Y:S02]  /*1240*/  @!P3 IMAD.IADD R8, R8, 0x1, -R0 ;  /* 0x000000010808b824 */ /* 0x000fe400078e0a00 */
[----:B------:R-:W-:Y:S01]  /*1250*/  IMAD.MOV R15, RZ, RZ, -R15 ;  /* 0x000000ffff0f7224 */ /* 0x000fe200078e0a0f */
[----:B------:R1:W-:Y:S01]  /*1260*/  STL [R1+0xdc], R7 ;  /* 0x0000dc0701007387 */ /* 0x0003e20000100800 */
[----:B------:R-:W-:Y:S01]  /*1270*/  VIADD R6, R29, 0x78 ;  /* 0x000000781d067836 */ /* 0x000fe20000000000 */
[C---:B------:R-:W-:Y:S01]  /*1280*/  ISETP.GT.U32.AND P3, PT, R0.reuse, R8, PT ;  /* 0x000000080000720c */ /* 0x040fe20003f64070 */
[C---:B------:R-:W-:Y:S01]  /*1290*/  IMAD R10, R0.reuse, R15, R10 ;  /* 0x0000000f000a7224 */ /* 0x040fe200078e020a */
[----:B------:R-:W-:Y:S01]  /*12a0*/  IABS R15, R20 ;  /* 0x00000014000f7213 */ /* 0x000fe20000000000 */
[----:B------:R-:W-:Y:S01]  /*12b0*/  @!P1 IMAD.IADD R13, R13, 0x1, -R0 ;  /* 0x000000010d0d9824 */ /* 0x000fe200078e0a00 */
[----:B------:R-:W-:Y:S01]  /*12c0*/  IABS R21, R6 ;  /* 0x0000000600157213 */ /* 0x000fe20000000000 */
[----:B0-----:R-:W-:Y:S01]  /*12d0*/  IMAD.MOV.U32 R5, RZ, RZ, R3 ;  /* 0x000000ffff057224 */ /* 0x001fe200078e0003 */
[----:B------:R-:W-:Y:S01]  /*12e0*/  ISETP.GT.U32.AND P1, PT, R0, R10, PT ;  /* 0x0000000a0000720c */ /* 0x000fe20003f24070 */
[----:B------:R-:W-:-:S02]  /*12f0*/  IMAD.MOV.U32 R11, RZ, RZ, R13 ;  /* 0x000000ffff0b7224 */ /* 0x000fc400078e000d */
[----:B-1----:R-:W-:-:S04]  /*1300*/  IMAD.HI.U32 R7, R2, R9, RZ ;  /* 0x0000000902077227 */ /* 0x002fc800078e00ff */
[----:B------:R-:W-:Y:S02]  /*1310*/  IMAD.MOV R7, RZ, RZ, -R7 ;  /* 0x000000ffff077224 */ /* 0x000fe400078e0a07 */
[----:B------:R-:W-:-:S04]  /*1320*/  IMAD.HI.U32 R3, R2, R21, RZ ;  /* 0x0000001502037227 */ /* 0x000fc800078e00ff */
[----:B------:R-:W-:Y:S02]  /*1330*/  IMAD R9, R0, R7, R9 ;  /* 0x0000000700097224 */ /* 0x000fe400078e0209 */
[--C-:B------:R-:W-:Y:S02]  /*1340*/  @!P3 IMAD.IADD R8, R8, 0x1, -R0.reuse ;  /* 0x000000010808b824 */ /* 0x100fe400078e0a00 */
[----:B------:R-:W-:Y:S01]  /*1350*/  IMAD.MOV R3, RZ, RZ, -R3 ;  /* 0x000000ffff037224 */ /* 0x000fe200078e0a03 */
[----:B------:R-:W-:Y:S01]  /*1360*/  ISETP.GT.U32.AND P3, PT, R0, R9, PT ;  /* 0x000000090000720c */ /* 0x000fe20003f64070 */
[----:B------:R-:W-:Y:S02]  /*1370*/  @!P1 IMAD.IADD R10, R10, 0x1, -R0 ;  /* 0x000000010a0a9824 */ /* 0x000fe400078e0a00 */
[C---:B------:R-:W-:Y:S02]  /*1380*/  IMAD R21, R0.reuse, R3, R21 ;  /* 0x0000000300157224 */ /* 0x040fe400078e0215 */
[----:B------:R-:W-:Y:S01]  /*1390*/  VIADD R4, R29, 0x77 ;  /* 0x000000771d047836 */ /* 0x000fe20000000000 */
[C---:B------:R-:W-:Y:S01]  /*13a0*/  ISETP.GT.U32.AND P1, PT, R0.reuse, R10, PT ;  /* 0x0000000a0000720c */ /* 0x040fe20003f24070 */
[----:B------:R-:W-:Y:S01]  /*13b0*/  @!P6 IMAD.MOV R11, RZ, RZ, -R11 ;  /* 0x000000ffff0be224 */ /* 0x000fe200078e0a0b */
[----:B------:R-:W-:Y:S01]  /*13c0*/  ISETP.GT.U32.AND P6, PT, R0, R21, PT ;  /* 0x000000150000720c */ /* 0x000fe20003fc4070 */
[----:B------:R-:W-:Y:S01]  /*13d0*/  @!P0 IMAD.MOV R5, RZ, RZ, -R5 ;  /* 0x000000ffff058224 */ /* 0x000fe200078e0a05 */
[----:B------:R-:W-:Y:S01]  /*13e0*/  IABS R12, R4 ;  /* 0x00000004000c7213 */ /* 0x000fe20000000000 */
[----:B------:R-:W-:Y:S01]  /*13f0*/  IMAD.HI.U32 R23, R2, R15, RZ ;  /* 0x0000000f02177227 */ /* 0x000fe200078e00ff */
[----:B------:R-:W-:-:S02]  /*1400*/  ISETP.GE.AND P0, PT, R6, RZ, PT ;  /* 0x000000ff0600720c */ /* 0x000fc40003f06270 */
[----:B------:R0:W-:Y:S01]  /*1410*/  STL [R1+0xd8], R5 ;  /* 0x0000d80501007387 */ /* 0x0001e20000100800 */
[--C-:B------:R-:W-:Y:S02]  /*1420*/  @!P3 IMAD.IADD R9, R9, 0x1, -R0.reuse ;  /* 0x000000010909b824 */ /* 0x100fe400078e0a00 */
[----:B------:R-:W-:Y:S01]  /*1430*/  VIADD R6, R29, 0x76 ;  /* 0x000000761d067836 */ /* 0x000fe20000000000 */
[----:B------:R-:W-:Y:S01]  /*1440*/  STL [R1+0xd4], R11 ;  /* 0x0000d40b01007387 */ /* 0x000fe20000100800 */
[----:B------:R-:W-:Y:S01]  /*1450*/  IMAD.HI.U32 R7, R2, R12, RZ ;  /* 0x0000000c02077227 */ /* 0x000fe200078e00ff */
[----:B------:R-:W-:Y:S02]  /*1460*/  ISETP.GT.U32.AND P3, PT, R0, R9, PT ;  /* 0x000000090000720c */ /* 0x000fe40003f64070 */
[----:B------:R-:W-:Y:S01]  /*1470*/  IABS R16, R6 ;  /* 0x0000000600107213 */ /* 0x000fe20000000000 */
[----:B------:R-:W-:Y:S02]  /*1480*/  IMAD.MOV R7, RZ, RZ, -R7 ;  /* 0x000000ffff077224 */ /* 0x000fe400078e0a07 */
[----:B------:R-:W-:-:S02]  /*1490*/  @!P6 IMAD.IADD R21, R21, 0x1, -R0 ;  /* 0x000000011515e824 */ /* 0x000fc400078e0a00 */
[----:B------:R-:W-:Y:S01]  /*14a0*/  @!P1 IMAD.IADD R10, R10, 0x1, -R0 ;  /* 0x000000010a0a9824 */ /* 0x000fe200078e0a00 */
[----:B------:R-:W-:Y:S01]  /*14b0*/  ISETP.GE.AND P1, PT, R6, RZ, PT ;  /* 0x000000ff0600720c */ /* 0x000fe20003f26270 */
[----:B------:R-:W-:Y:S01]  /*14c0*/  IMAD R12, R0, R7, R12 ;  /* 0x00000007000c7224 */ /* 0x000fe200078e020c */
[----:B------:R-:W-:Y:S01]  /*14d0*/  IABS R6, R19 ;  /* 0x0000001300067213 */ /* 0x000fe20000000000 */
[----:B------:R-:W-:Y:S01]  /*14e0*/  IMAD.HI.U32 R3, R2, R16, RZ ;  /* 0x0000001002037227 */ /* 0x000fe200078e00ff */
[C---:B------:R-:W-:Y:S02]  /*14f0*/  ISETP.GT.U32.AND P6, PT, R0.reuse, R21, PT ;  /* 0x000000150000720c */ /* 0x040fe40003fc4070 */
[----:B------:R-:W-:Y:S01]  /*1500*/  IABS R7, R18 ;  /* 0x0000001200077213 */ /* 0x000fe20000000000 */
[----:B------:R-:W-:Y:S01]  /*1510*/  @!P3 IMAD.IADD R9, R9, 0x1, -R0 ;  /* 0x000000010909b824 */ /* 0x000fe200078e0a00 */
[----:B------:R-:W-:Y:S01]  /*1520*/  ISETP.GT.U32.AND P3, PT, R0, R12, PT ;  /* 0x0000000c0000720c */ /* 0x000fe20003f64070 */
[----:B0-----:R-:W-:-:S02]  /*1530*/  IMAD.MOV.U32 R5, RZ, RZ, R8 ;  /* 0x000000ffff057224 */ /* 0x001fc400078e0008 */
[----:B------:R-:W-:Y:S02]  /*1540*/  IMAD.MOV R3, RZ, RZ, -R3 ;  /* 0x000000ffff037224 */ /* 0x000fe400078e0a03 */
[----:B------:R-:W-:-:S04]  /*1550*/  IMAD.HI.U32 R8, R2, R6, RZ ;  /* 0x0000000602087227 */ /* 0x000fc800078e00ff */
[----:B------:R-:W-:Y:S02]  /*1560*/  IMAD R16, R0, R3, R16 ;  /* 0x0000000300107224 */ /* 0x000fe400078e0210 */
[----:B------:R-:W-:Y:S02]  /*1570*/  IMAD.MOV R8, RZ, RZ, -R8 ;  /* 0x000000ffff087224 */ /* 0x000fe400078e0a08 */
[----:B------:R-:W-:Y:S01]  /*1580*/  @!P5 IMAD.MOV R5, RZ, RZ, -R5 ;  /* 0x000000ffff05d224 */ /* 0x000fe200078e0a05 */
[----:B------:R-:W-:Y:S01]  /*1590*/  ISETP.GE.AND P5, PT, R4, RZ, PT ;  /* 0x000000ff0400720c */ /* 0x000fe20003fa6270 */
[----:B------:R-:W-:Y:S01]  /*15a0*/  @!P6 IMAD.IADD R21, R21, 0x1, -R0 ;  /* 0x000000011515e824 */ /* 0x000fe200078e0a00 */
[C---:B------:R-:W-:Y:S01]  /*15b0*/  ISETP.GT.U32.AND P6, PT, R0.reuse, R16, PT ;  /* 0x000000100000720c */ /* 0x040fe20003fc4070 */
[----:B------:R-:W-:Y:S01]  /*15c0*/  IMAD R6, R0, R8, R6 ;  /* 0x0000000800067224 */ /* 0x000fe200078e0206 */
[----:B------:R0:W-:Y:S01]  /*15d0*/  STL [R1+0x1dc], R5 ;  /* 0x0001dc0501007387 */ /* 0x0001e20000100800 */
[----:B------:R-:W-:-:S02]  /*15e0*/  @!P3 IMAD.IADD R12, R12, 0x1, -R0 ;  /* 0x000000010c0cb824 */ /* 0x000fc400078e0a00 */
[----:B------:R-:W-:Y:S01]  /*15f0*/  IMAD.MOV R23, RZ, RZ, -R23 ;  /* 0x000000ffff177224 */ /* 0x000fe200078e0a17 */
[C---:B------:R-:W-:Y:S01]  /*1600*/  ISETP.GT.U32.AND P3, PT, R0.reuse, R6, PT ;  /* 0x000000060000720c */ /* 0x040fe20003f64070 */
[C---:B------:R-:W-:Y:S02]  /*1610*/  VIADD R4, R29.reuse, 0x73 ;  /* 0x000000731d047836 */ /* 0x040fe40000000000 */
[----:B------:R-:W-:Y:S02]  /*1620*/  IMAD R15, R0, R23, R15 ;  /* 0x00000017000f7224 */ /* 0x000fe400078e020f */
[----:B------:R-:W-:Y:S01]  /*1630*/  VIADD R13, R29, 0x71 ;  /* 0x000000711d0d7836 */ /* 0x000fe20000000000 */
[----:B------:R-:W-:Y:S01]  /*1640*/  IABS R17, R4 ;  /* 0x0000000400117213 */ /* 0x000fe20000000000 */
[----:B0-----:R-:W-:Y:S02]  /*1650*/  IMAD.MOV.U32 R5, RZ, RZ, R10 ;  /* 0x000000ffff057224 */ /* 0x001fe400078e000a */
[----:B------:R-:W-:Y:S01]  /*1660*/  @!P6 IMAD.IADD R16, R16, 0x1, -R0 ;  /* 0x000000011010e824 */ /* 0x000fe200078e0a00 */
[----:B------:R-:W-:Y:S01]  /*1670*/  ISETP.GT.U32.AND P6, PT, R0, R15, PT ;  /* 0x0000000f0000720c */ /* 0x000fe20003fc4070 */
[----:B------:R-:W-:Y:S01]  /*1680*/  @!P2 IMAD.MOV R5, RZ, RZ, -R5 ;  /* 0x000000ffff05a224 */ /* 0x000fe200078e0a05 */
[----:B------:R-:W-:Y:S01]  /*1690*/  IABS R3, R13 ;  /* 0x0000000d00037213 */ /* 0x000fe20000000000 */
[----:B------:R-:W-:Y:S01]  /*16a0*/  IMAD.HI.U32 R22, R2, R17, RZ ;  /* 0x0000001102167227 */ /* 0x000fe200078e00ff */
[----:B------:R-:W-:-:S02]  /*16b0*/  ISETP.GT.U32.AND P2, PT, R0, R16, PT ;  /* 0x000000100000720c */ /* 0x000fc40003f44070 */
[----:B------:R0:W-:Y:S01]  /*16c0*/  STL [R1+0xd0], R5 ;  /* 0x0000d00501007387 */ /* 0x0001e20000100800 */
[----:B------:R-:W-:Y:S01]  /*16d0*/  @!P3 IMAD.IADD R6, R6, 0x1, -R0 ;  /* 0x000000010606b824 */ /* 0x000fe200078e0a00 */
[----:B------:R-:W-:Y:S01]  /*16e0*/  ISETP.GT.U32.AND P3, PT, R0, R12, PT ;  /* 0x0000000c0000720c */ /* 0x000fe20003f64070 */
[----:B------:R-:W-:-:S04]  /*16f0*/  IMAD.HI.U32 R8, R2, R7, RZ ;  /* 0x0000000702087227 */ /* 0x000fc800078e00ff */
[----:B------:R-:W-:Y:S02]  /*1700*/  IMAD.MOV R22, RZ, RZ, -R22 ;  /* 0x000000ffff167224 */ /* 0x000fe400078e0a16 */
[----:B------:R-:W-:Y:S02]  /*1710*/  IMAD.MOV R23, RZ, RZ, -R8 ;  /* 0x000000ffff177224 */ /* 0x000fe400078e0a08 */
[----:B0-----:R-:W-:Y:S02]  /*1720*/  IMAD.MOV.U32 R5, RZ, RZ, R9 ;  /* 0x000000ffff057224 */ /* 0x001fe400078e0009 */
[C---:B------:R-:W-:Y:S02]  /*1730*/  IMAD R8, R0.reuse, R22, R17 ;  /* 0x0000001600087224 */ /* 0x040fe400078e0211 */
[----:B------:R-:W-:Y:S02]  /*1740*/  @!P4 IMAD.MOV R5, RZ, RZ, -R5 ;  /* 0x000000ffff05c224 */ /* 0x000fe400078e0a05 */
[----:B------:R-:W-:-:S02]  /*1750*/  IMAD R7, R0, R23, R7 ;  /* 0x0000001700077224 */ /* 0x000fc400078e0207 */
[--C-:B------:R-:W-:Y:S01]  /*1760*/  @!P6 IMAD.IADD R15, R15, 0x1, -R0.reuse ;  /* 0x000000010f0fe824 */ /* 0x100fe200078e0a00 */
[----:B------:R0:W-:Y:S01]  /*1770*/  STL [R1+0xcc], R5 ;  /* 0x0000cc0501007387 */ /* 0x0001e20000100800 */
[----:B------:R-:W-:Y:S01]  /*1780*/  ISETP.GT.U32.AND P6, PT, R0, R6, PT ;  /* 0x000000060000720c */ /* 0x000fe20003fc4070 */
[----:B------:R-:W-:Y:S02]  /*1790*/  IMAD.HI.U32 R14, R2, R3, RZ ;  /* 0x00000003020e7227 */ /* 0x000fe400078e00ff */
[----:B------:R-:W-:Y:S02]  /*17a0*/  ISETP.GT.U32.AND P4, PT, R0, R15, PT ;  /* 0x0000000f0000720c */ /* 0x000fe40003f84070 */
[----:B------:R-:W-:Y:S01]  /*17b0*/  @!P3 IMAD.IADD R12, R12, 0x1, -R0 ;  /* 0x000000010c0cb824 */ /* 0x000fe200078e0a00 */
[----:B------:R-:W-:Y:S01]  /*17c0*/  ISETP.GT.U32.AND P3, PT, R0, R7, PT ;  /* 0x000000070000720c */ /* 0x000fe20003f64070 */
[----:B------:R-:W-:Y:S02]  /*17d0*/  IMAD.MOV R17, RZ, RZ, -R14 ;  /* 0x000000ffff117224 */ /* 0x000fe400078e0a0e */
[----:B0-----:R-:W-:-:S02]  /*17e0*/  IMAD.MOV.U32 R5, RZ, RZ, R21 ;  /* 0x000000ffff057224 */ /* 0x001fc400078e0015 */
[C---:B------:R-:W-:Y:S02]  /*17f0*/  IMAD R3, R0.reuse, R17, R3 ;  /* 0x0000001100037224 */ /* 0x040fe400078e0203 */
[----:B------:R-:W-:Y:S01]  /*1800*/  @!P0 IMAD.MOV R5, RZ, RZ, -R5 ;  /* 0x000000ffff058224 */ /* 0x000fe200078e0a05 */
[----:B------:R-:W-:Y:S01]  /*1810*/  ISETP.GT.U32.AND P0, PT, R0, R8, PT ;  /* 0x000000080000720c */ /* 0x000fe20003f04070 */
[C---:B------:R-:W-:Y:S02]  /*1820*/  VIADD R10, R29.reuse, 0x6f ;  /* 0x0000006f1d0a7836 */ /* 0x040fe40000000000 */
[----:B------:R-:W-:Y:S01]  /*1830*/  VIADD R14, R29, 0x70 ;  /* 0x000000701d0e7836 */ /* 0x000fe20000000000 */
[----:B------:R0:W-:Y:S01]  /*1840*/  STL [R1+0x1d8], R5 ;  /* 0x0001d80501007387 */ /* 0x0001e20000100800 */
[--C-:B------:R-:W-:Y:S01]  /*1850*/  @!P2 IMAD.IADD R16, R16, 0x1, -R0.reuse ;  /* 0x000000011010a824 */ /* 0x100fe200078e0a00 */
[----:B------:R-:W-:Y:S01]  /*1860*/  IABS R9, R10 ;  /* 0x0000000a00097213 */ /* 0x000fe20000000000 */
[----:B------:R-:W-:Y:S01]  /*1870*/  @!P6 IMAD.IADD R6, R6, 0x1, -R0 ;  /* 0x000000010606e824 */ /* 0x000fe200078e0a00 */
[----:B------:R-:W-:Y:S01]  /*1880*/  ISETP.GT.U32.AND P6, PT, R0, R3, PT ;  /* 0x000000030000720c */ /* 0x000fe20003fc4070 */
[----:B------:R-:W-:Y:S01]  /*1890*/  IMAD.MOV.U32 R11, RZ, RZ, R12 ;  /* 0x000000ffff0b7224 */ /* 0x000fe200078e000c */
[----:B------:R-:W-:Y:S01]  /*18a0*/  IABS R17, R14 ;  /* 0x0000000e00117213 */ /* 0x000fe20000000000 */
[--C-:B------:R-:W-:Y:S01]  /*18b0*/  @!P3 IMAD.IADD R7, R7, 0x1, -R0.reuse ;  /* 0x000000010707b824 */ /* 0x100fe200078e0a00 */
[----:B------:R-:W-:Y:S01]  /*18c0*/  ISETP.GE.AND P2, PT, R19, RZ, PT ;  /* 0x000000ff1300720c */ /* 0x000fe20003f46270 */
[----:B------:R-:W-:Y:S01]  /*18d0*/  @!P0 IMAD.IADD R8, R8, 0x1, -R0 ;  /* 0x0000000108088824 */ /* 0x000fe200078e0a00 */
[----:B------:R-:W-:Y:S01]  /*18e0*/  ISETP.GE.AND P0, PT, R4, RZ, PT ;  /* 0x000000ff0400720c */ /* 0x000fe20003f06270 */
[----:B0-----:R-:W-:Y:S01]  /*18f0*/  IMAD.MOV.U32 R5, RZ, RZ, R16 ;  /* 0x000000ffff057224 */ /* 0x001fe200078e0010 */
[----:B------:R-:W-:Y:S01]  /*1900*/  ISETP.GE.AND P3, PT, R18, RZ, PT ;  /* 0x000000ff1200720c */ /* 0x000fe20003f66270 */
[----:B------:R-:W-:Y:S01]  /*1910*/  @!P4 IMAD.IADD R15, R15, 0x1, -R0 ;  /* 0x000000010f0fc824 */ /* 0x000fe200078e0a00 */
[----:B------:R-:W-:Y:S01]  /*1920*/  ISETP.GE.AND P4, PT, R20, RZ, PT ;  /* 0x000000ff1400720c */ /* 0x000fe20003f86270 */
[----:B------:R-:W-:Y:S01]  /*1930*/  @!P5 IMAD.MOV R11, RZ, RZ, -R11 ;  /* 0x000000ffff0bd224 */ /* 0x000fe200078e0a0b */
[----:B------:R-:W-:Y:S01]  /*1940*/  ISETP.GT.U32.AND P5, PT, R0, R8, PT ;  /* 0x000000080000720c */ /* 0x000fe20003fa4070 */
[----:B------:R-:W-:-:S03]  /*1950*/  IMAD.HI.U32 R19, R2, R9, RZ ;  /* 0x0000000902137227 */ /* 0x000fc600078e00ff */
[----:B------:R0:W-:Y:S01]  /*1960*/  STL [R1+0xf0], R11 ;  /* 0x0000f00b01007387 */ /* 0x0001e20000100800 */
[----:B------:R-:W-:Y:S01]  /*1970*/  @!P1 IMAD.MOV R5, RZ, RZ, -R5 ;  /* 0x000000ffff059224 */ /* 0x000fe200078e0a05 */
[----:B------:R-:W-:Y:S01]  /*1980*/  ISETP.GT.U32.AND P1, PT, R0, R7, PT ;  /* 0x000000070000720c */ /* 0x000fe20003f24070 */
[----:B------:R-:W-:-:S03]  /*1990*/  IMAD.HI.U32 R21, R2, R17, RZ ;  /* 0x0000001102157227 */ /* 0x000fc600078e00ff */
[----:B------:R1:W-:Y:S01]  /*19a0*/  STL [R1+0x10c], R5 ;  /* 0x00010c0501007387 */ /* 0x0003e20000100800 */
[----:B------:R-:W-:Y:S02]  /*19b0*/  IMAD.MOV R19, RZ, RZ, -R19 ;  /* 0x000000ffff137224 */ /* 0x000fe400078e0a13 */
[----:B------:R-:W-:Y:S02]  /*19c0*/  IMAD.MOV R21, RZ, RZ, -R21 ;  /* 0x000000ffff157224 */ /* 0x000fe400078e0a15 */
[----:B------:R-:W-:Y:S02]  /*19d0*/  @!P6 IMAD.IADD R3, R3, 0x1, -R0 ;  /* 0x000000010303e824 */ /* 0x000fe400078e0a00 */
[----:B0-----:R-:W-:Y:S02]  /*19e0*/  IMAD.MOV.U32 R11, RZ, RZ, R6 ;  /* 0x000000ffff0b7224 */ /* 0x001fe400078e0006 */
[C---:B------:R-:W-:Y:S01]  /*19f0*/  IMAD R9, R0.reuse, R19, R9 ;  /* 0x0000001300097224 */ /* 0x040fe200078e0209 */
[----:B------:R-:W-:Y:S01]  /*1a00*/  ISETP.GT.U32.AND P6, PT, R0, R3, PT ;  /* 0x000000030000720c */ /* 0x000fe20003fc4070 */
[----:B-1----:R-:W-:-:S02]  /*1a10*/  IMAD.MOV.U32 R5, RZ, RZ, R15 ;  /* 0x000000ffff057224 */ /* 0x002fc400078e000f */
[C---:B------:R-:W-:Y:S02]  /*1a20*/  IMAD R4, R0.reuse, R21, R17 ;  /* 0x0000001500047224 */ /* 0x040fe400078e0211 */
[----:B------:R-:W-:Y:S02]  /*1a30*/  VIADD R12, R29, 0x6e ;  /* 0x0000006e1d0c7836 */ /* 0x000fe40000000000 */
[----:B------:R-:W-:Y:S01]  /*1a40*/  @!P2 IMAD.MOV R11, RZ, RZ, -R11 ;  /* 0x000000ffff0ba224 */ /* 0x000fe200078e0a0b */
[----:B------:R-:W-:Y:S01]  /*1a50*/  ISETP.GT.U32.AND P2, PT, R0, R4, PT ;  /* 0x000000040000720c */ /* 0x000fe20003f44070 */
[----:B------:R-:W-:Y:S01]  /*1a60*/  @!P4 IMAD.MOV R5, RZ, RZ, -R5 ;  /* 0x000000ffff05c224 */ /* 0x000fe200078e0a05 */
[----:B------:R-:W-:Y:S01]  /*1a70*/  IABS R16, R12 ;  /* 0x0000000c00107213 */ /* 0x000fe20000000000 */
[--C-:B------:R-:W-:Y:S01]  /*1a80*/  @!P5 IMAD.IADD R8, R8, 0x1, -R0.reuse ;  /* 0x000000010808d824 */ /* 0x100fe200078e0a00 */
[----:B------:R-:W-:Y:S01]  /*1a90*/  ISETP.GT.U32.AND P5, PT, R0, R9, PT ;  /* 0x000000090000720c */ /* 0x000fe20003fa4070 */
[----:B------:R-:W-:Y:S01]  /*1aa0*/  @!P1 IMAD.IADD R7, R7, 0x1, -R0 ;  /* 0x0000000107079824 */ /* 0x000fe200078e0a00 */
[----:B------:R0:W-:Y:S01]  /*1ab0*/  STL [R1+0x12c], R11 ;  /* 0x00012c0b01007387 */ /* 0x0001e20000100800 */
[----:B------:R-:W-:Y:S01]  /*1ac0*/  ISETP.GE.AND P4, PT, R13, RZ, PT ;  /* 0x000000ff0d00720c */ /* 0x000fe20003f86270 */
[----:B------:R-:W-:Y:S01]  /*1ad0*/  VIADD R6, R29, 0x6d ;  /* 0x0000006d1d067836 */ /* 0x000fe20000000000 */
[----:B------:R-:W-:Y:S01]  /*1ae0*/  ISETP.GE.AND P1, PT, R14, RZ, PT ;  /* 0x000000ff0e00720c */ /* 0x000fe20003f26270 */
[----:B------:R1:W-:Y:S01]  /*1af0*/  STL [R1+0x138], R5 ;  /* 0x0001380501007387 */ /* 0x0003e20000100800 */
[----:B------:R-:W-:-:S02]  /*1b00*/  IMAD.HI.U32 R14, R2, R16, RZ ;  /* 0x00000010020e7227 */ /* 0x000fc400078e00ff */
[----:B------:R-:W-:Y:S02]  /*1b10*/  IABS R13, R6 ;  /* 0x00000006000d7213 */ /* 0x000fe40000000000 */
[----:B------:R-:W-:Y:S01]  /*1b20*/  @!P6 IMAD.IADD R3, R3, 0x1, -R0 ;  /* 0x000000010303e824 */ /* 0x000fe200078e0a00 */
[----:B------:R-:W-:Y:S01]  /*1b30*/  ISETP.GE.AND P6, PT, R10, RZ, PT ;  /* 0x000000ff0a00720c */ /* 0x000fe20003fc6270 */
[----:B0-----:R-:W-:Y:S02]  /*1b40*/  IMAD.MOV.U32 R11, RZ, RZ, R8 ;  /* 0x000000ffff0b7224 */ /* 0x001fe400078e0008 */
[----:B------:R-:W-:Y:S02]  /*1b50*/  IMAD.MOV R14, RZ, RZ, -R14 ;  /* 0x000000ffff0e7224 */ /* 0x000fe400078e0a0e */
[----:B-1----:R-:W-:Y:S02]  /*1b60*/  IMAD.MOV.U32 R5, RZ, RZ, R7 ;  /* 0x000000ffff057224 */ /* 0x002fe400078e0007 */
[----:B------:R-:W-:-:S02]  /*1b70*/  @!P0 IMAD.MOV R11, RZ, RZ, -R11 ;  /* 0x000000ffff0b8224 */ /* 0x000fc400078e0a0b */
[----:B------:R-:W-:Y:S01]  /*1b80*/  @!P3 IMAD.MOV R5, RZ, RZ, -R5 ;  /* 0x000000ffff05b224 */ /* 0x000fe200078e0a05 */
[----:B------:R-:W-:Y:S01]  /*1b90*/  ISETP.GE.AND P3, PT, R6, RZ, PT ;  /* 0x000000ff0600720c */ /* 0x000fe20003f66270 */
[--C-:B------:R-:W-:Y:S01]  /*1ba0*/  @!P5 IMAD.IADD R9, R9, 0x1, -R0.reuse ;  /* 0x000000010909d824 */ /* 0x100fe200078e0a00 */
[----:B------:R-:W-:Y:S01]  /*1bb0*/  STL [R1+0x1b8], R11 ;  /* 0x0001b80b01007387 */ /* 0x000fe20000100800 */
[----:B------:R-:W-:Y:S01]  /*1bc0*/  @!P2 IMAD.IADD R4, R4, 0x1, -R0 ;  /* 0x000000010404a824 */ /* 0x000fe200078e0a00 */
[----:B------:R-:W-:Y:S01]  /*1bd0*/  ISETP.GE.AND P2, PT, R12, RZ, PT ;  /* 0x000000ff0c00720c */ /* 0x000fe20003f46270 */
[C---:B------:R-:W-:Y:S01]  /*1be0*/  IMAD R16, R0.reuse, R14, R16 ;  /* 0x0000000e00107224 */ /* 0x040fe200078e0210 */
[----:B------:R0:W-:Y:S01]  /*1bf0*/  STL [R1+0x1bc], R5 ;  /* 0x0001bc0501007387 */ /* 0x0001e20000100800 */
[----:B------:R-:W-:Y:S01]  /*1c00*/  ISETP.GT.U32.AND P5, PT, R0, R9, PT ;  /* 0x000000090000720c */ /* 0x000fe20003fa4070 */
[----:B------:R-:W-:Y:S01]  /*1c10*/  IMAD.HI.U32 R10, R2, R13, RZ ;  /* 0x0000000d020a7227 */ /* 0x000fe200078e00ff */
[----:B------:R-:W-:-:S03]  /*1c20*/  ISETP.GT.U32.AND P0, PT, R0, R4, PT ;  /* 0x000000040000720c */ /* 0x000fc60003f04070 */
[----:B------:R-:W-:Y:S02]  /*1c30*/  IMAD.MOV R10, RZ, RZ, -R10 ;  /* 0x000000ffff0a7224 */ /* 0x000fe400078e0a0a */
[----:B------:R-:W-:Y:S02]  /*1c40*/  VIADD R15, R29, 0x6c ;  /* 0x0000006c1d0f7836 */ /* 0x000fe40000000000 */
[----:B0-----:R-:W-:Y:S02]  /*1c50*/  IMAD.MOV.U32 R5, RZ, RZ, R3 ;  /* 0x000000ffff057224 */ /* 0x001fe400078e0003 */
[C---:B------:R-:W-:Y:S02]  /*1c60*/  IMAD R13, R0.reuse, R10, R13 ;  /* 0x0000000a000d7224 */ /* 0x040fe400078e020d */
[----:B------:R-:W-:Y:S01]  /*1c70*/  @!P4 IMAD.MOV R5, RZ, RZ, -R5 ;  /* 0x000000ffff05c224 */ /* 0x000fe200078e0a05 */
[C---:B------:R-:W-:Y:S01]  /*1c80*/  ISETP.GT.U32.AND P4, PT, R0.reuse, R16, PT ;  /* 0x000000100000720c */ /* 0x040fe20003f84070 */
[--C-:B------:R-:W-:Y:S01]  /*1c90*/  @!P5 IMAD.IADD R9, R9, 0x1, -R0.reuse ;  /* 0x000000010909d824 */ /* 0x100fe200078e0a00 */
[----:B------:R-:W-:Y:S01]  /*1ca0*/  ISETP.GT.U32.AND P5, PT, R0, R13, PT ;  /* 0x0000000d0000720c */ /* 0x000fe20003fa4070 */
[----:B------:R-:W-:Y:S01]  /*1cb0*/  @!P0 IMAD.IADD R4, R4, 0x1, -R0 ;  /* 0x0000000104048824 */ /* 0x000fe200078e0a00 */
[----:B------:R-:W-:Y:S01]  /*1cc0*/  ISETP.GE.AND P0, PT, R15, RZ, PT ;  /* 0x000000ff0f00720c */ /* 0x000fe20003f06270 */
[----:B------:R0:W-:Y:S01]  /*1cd0*/  STL [R1+0x1c4], R5 ;  /* 0x0001c40501007387 */ /* 0x0001e20000100800 */
[----:B------:R-:W-:Y:S01]  /*1ce0*/  IABS R15, R15 ;  /* 0x0000000f000f7213 */ /* 0x000fe20000000000 */
[----:B------:R-:W-:-:S02]  /*1cf0*/  VIADD R3, R29, 0x6b ;  /* 0x0000006b1d037836 */ /* 0x000fc40000000000 */
[----:B------:R-:W-:Y:S02]  /*1d00*/  VIADD R7, R29, 0x6a ;  /* 0x0000006a1d077836 */ /* 0x000fe40000000000 */
[----:B------:R-:W-:Y:S01]  /*1d10*/  IMAD.HI.U32 R8, R2, R15, RZ ;  /* 0x0000000f02087227 */ /* 0x000fe200078e00ff */
[----:B------:R-:W-:Y:S02]  /*1d20*/  IABS R6, R3 ;  /* 0x0000000300067213 */ /* 0x000fe40000000000 */
[----:B------:R-:W-:Y:S01]  /*1d30*/  IABS R10, R7 ;  /* 0x00000007000a7213 */ /* 0x000fe20000000000 */
[----:B------:R-:W-:Y:S02]  /*1d40*/  @!P4 IMAD.IADD R16, R16, 0x1, -R0 ;  /* 0x000000011010c824 */ /* 0x000fe400078e0a00 */
[----:B0-----:R-:W-:Y:S02]  /*1d50*/  IMAD.MOV.U32 R5, RZ, RZ, R4 ;  /* 0x000000ffff057224 */ /* 0x001fe400078e0004 */
[----:B------:R-:W-:Y:S01]  /*1d60*/  IMAD.MOV R8, RZ, RZ, -R8 ;  /* 0x000000ffff087224 */ /* 0x000fe200078e0a08 */
[----:B------:R-:W-:Y:S01]  /*1d70*/  ISETP.GT.U32.AND P4, PT, R0, R16, PT ;  /* 0x000000100000720c */ /* 0x000fe20003f84070 */
[----:B------:R-:W-:Y:S01]  /*1d80*/  @!P1 IMAD.MOV R5, RZ, RZ, -R5 ;  /* 0x000000ffff059224 */ /* 0x000fe200078e0a05 */
[----:B------:R-:W-:Y:S01]  /*1d90*/  ISETP.GE.AND P1, PT, R3, RZ, PT ;  /* 0x000000ff0300720c */ /* 0x000fe20003f26270 */
[----:B------:R-:W-:-:S02]  /*1da0*/  @!P5 IMAD.IADD R13, R13, 0x1, -R0 ;  /* 0x000000010d0dd824 */ /* 0x000fc400078e0a00 */
[----:B------:R-:W-:Y:S01]  /*1db0*/  IMAD.MOV.U32 R4, RZ, RZ, R6 ;  /* 0x000000ffff047224 */ /* 0x000fe200078e0006 */
[----:B------:R0:W-:Y:S01]  /*1dc0*/  STL [R1+0x1d4], R5 ;  /* 0x0001d40501007387 */ /* 0x0001e20000100800 */
[C---:B------:R-:W-:Y:S01]  /*1dd0*/  IMAD R15, R0.reuse, R8, R15 ;  /* 0x00000008000f7224 */ /* 0x040fe200078e020f */
[----:B------:R-:W-:Y:S01]  /*1de0*/  ISETP.GT.U32.AND P5, PT, R0, R13, PT ;  /* 0x0000000d0000720c */ /* 0x000fe20003fa4070 */
[----:B------:R-:W-:-:S04]  /*1df0*/  IMAD.HI.U32 R3, R2, R10, RZ ;  /* 0x0000000a02037227 */ /* 0x000fc800078e00ff */
[----:B------:R-:W-:-:S04]  /*1e00*/  IMAD.HI.U32 R6, R2, R4, RZ ;  /* 0x0000000402067227 */ /* 0x000fc800078e00ff */
[----:B0-----:R-:W-:Y:S02]  /*1e10*/  IMAD.MOV.U32 R5, RZ, RZ, R9 ;  /* 0x000000ffff057224 */ /* 0x001fe400078e0009 */
[----:B------:R-:W-:Y:S01]  /*1e20*/  @!P4 IMAD.IADD R16, R16, 0x1, -R0 ;  /* 0x000000011010c824 */ /* 0x000fe200078e0a00 */
[C---:B------:R-:W-:Y:S01]  /*1e30*/  ISETP.GT.U32.AND P4, PT, R0.reuse, R15, PT ;  /* 0x0000000f0000720c */ /* 0x040fe20003f84070 */
[----:B------:R-:W-:Y:S01]  /*1e40*/  @!P6 IMAD.MOV R5, RZ, RZ, -R5 ;  /* 0x000000ffff05e224 */ /* 0x000fe200078e0a05 */
[----:B------:R-:W-:Y:S01]  /*1e50*/  ISETP.GE.AND P6, PT, R7, RZ, PT ;  /* 0x000000ff0700720c */ /* 0x000fe20003fc6270 */
[----:B------:R-:W-:Y:S02]  /*1e60*/  IMAD.MOV R7, RZ, RZ, -R3 ;  /* 0x000000ffff077224 */ /* 0x000fe400078e0a03 */
[----:B------:R-:W-:Y:S01]  /*1e70*/  IMAD.MOV R6, RZ, RZ, -R6 ;  /* 0x000000ffff067224 */ /* 0x000fe200078e0a06 */
[----:B------:R0:W-:Y:S01]  /*1e80*/  STL [R1+0x1cc], R5 ;  /* 0x0001cc0501007387 */ /* 0x0001e20000100800 */
[----:B------:R-:W-:-:S02]  /*1e90*/  IMAD R10, R0, R7, R10 ;  /* 0x00000007000a7224 */ /* 0x000fc400078e020a */
[C---:B------:R-:W-:Y:S02]  /*1ea0*/  IMAD R4, R0.reuse, R6, R4 ;  /* 0x0000000600047224 */ /* 0x040fe400078e0204 */
[C---:B------:R-:W-:Y:S02]  /*1eb0*/  VIADD R12, R29.reuse, 0x68 ;  /* 0x000000681d0c7836 */ /* 0x040fe40000000000 */
[----:B------:R-:W-:Y:S02]  /*1ec0*/  VIADD R3, R29, 0x69 ;  /* 0x000000691d037836 */ /* 0x000fe40000000000 */
[----:B------:R-:W-:Y:S01]  /*1ed0*/  @!P5 IMAD.IADD R13, R13, 0x1, -R0 ;  /* 0x000000010d0dd824 */ /* 0x000fe200078e0a00 */
[C---:B------:R-:W-:Y:S01]  /*1ee0*/  ISETP.GT.U32.AND P5, PT, R0.reuse, R4, PT ;  /* 0x000000040000720c */ /* 0x040fe20003fa4070 */
[----:B0-----:R-:W-:Y:S01]  /*1ef0*/  IMAD.MOV.U32 R5, RZ, RZ, R16 ;  /* 0x000000ffff057224 */ /* 0x001fe200078e0010 */
[----:B------:R-:W-:Y:S01]  /*1f00*/  IABS R17, R12 ;  /* 0x0000000c00117213 */ /* 0x000fe20000000000 */
[----:B------:R-:W-:Y:S01]  /*1f10*/  @!P4 IMAD.IADD R15, R15, 0x1, -R0 ;  /* 0x000000010f0fc824 */ /* 0x000fe200078e0a00 */
[----:B------:R-:W-:Y:S01]  /*1f20*/  IABS R8, R3 ;  /* 0x0000000300087213 */ /* 0x000fe20000000000 */
[----:B------:R-:W-:Y:S01]  /*1f30*/  @!P2 IMAD.MOV R5, RZ, RZ, -R5 ;  /* 0x000000ffff05a224 */ /* 0x000fe200078e0a05 */
[C---:B------:R-:W-:Y:S01]  /*1f40*/  ISETP.GT.U32.AND P2, PT, R0.reuse, R10, PT ;  /* 0x0000000a0000720c */ /* 0x040fe20003f44070 */
[----:B------:R-:W-:Y:S01]  /*1f50*/  VIADD R9, R29, 0x67 ;  /* 0x000000671d097836 */ /* 0x000fe20000000000 */
[----:B------:R-:W-:Y:S01]  /*1f60*/  ISETP.GT.U32.AND P4, PT, R0, R15, PT ;  /* 0x0000000f0000720c */ /* 0x000fe20003f84070 */
[----:B------:R-:W-:Y:S01]  /*1f70*/  IMAD.MOV.U32 R16, RZ, RZ, R17 ;  /* 0x000000ffff107224 */ /* 0x000fe200078e0011 */
[----:B------:R0:W-:Y:S01]  /*1f80*/  STL [R1+0x1c8], R5 ;  /* 0x0001c80501007387 */ /* 0x0001e20000100800 */
[----:B------:R-:W-:Y:S01]  /*1f90*/  IMAD.HI.U32 R17, R2, R8, RZ ;  /* 0x0000000802117227 */ /* 0x000fe200078e00ff */
[----:B------:R-:W-:-:S03]  /*1fa0*/  IABS R14, R9 ;  /* 0x00000009000e7213 */ /* 0x000fc60000000000 */
[----:B------:R-:W-:Y:S02]  /*1fb0*/  IMAD.MOV R17, RZ, RZ, -R17 ;  /* 0x000000ffff117224 */ /* 0x000fe400078e0a11 */
[--C-:B------:R-:W-:Y:S02]  /*1fc0*/  @!P5 IMAD.IADD R4, R4, 0x1, -R0.reuse ;  /* 0x000000010404d824 */ /* 0x100fe400078e0a00 */
[----:B------:R-:W-:Y:S02]  /*1fd0*/  @!P2 IMAD.IADD R10, R10, 0x1, -R0 ;  /* 0x000000010a0aa824 */ /* 0x000fe400078e0a00 */
[----:B0-----:R-:W-:Y:S01]  /*1fe0*/  IMAD.MOV.U32 R5, RZ, RZ, R13 ;  /* 0x000000ffff057224 */ /* 0x001fe200078e000d */
[C---:B------:R-:W-:Y:S01]  /*1ff0*/  ISETP.GT.U32.AND P5, PT, R0.reuse, R4, PT ;  /* 0x000000040000720c */ /* 0x040fe20003fa4070 */
[----:B------:R-:W-:Y:S01]  /*2000*/  VIADD R6, R29, 0x66 ;  /* 0x000000661d067836 */ /* 0x000fe20000000000 */
[C---:B------:R-:W-:Y:S01]  /*2010*/  ISETP.GT.U32.AND P2, PT, R0.reuse, R10, PT ;  /* 0x0000000a0000720c */ /* 0x040fe20003f44070 */
[----:B------:R-:W-:Y:S01]  /*2020*/  @!P3 IMAD.MOV R5, RZ, RZ, -R5 ;  /* 0x000000ffff05b224 */ /* 0x000fe200078e0a05 */
[----:B------:R-:W-:Y:S01]  /*2030*/  ISETP.GE.AND P3, PT, R3, RZ, PT ;  /* 0x000000ff0300720c */ /* 0x000fe20003f66270 */
[C---:B------:R-:W-:Y:S01]  /*2040*/  IMAD R3, R0.reuse, R17, R8 ;  /* 0x0000001100037224 */ /* 0x040fe200078e0208 */
[----:B------:R-:W-:Y:S01]  /*2050*/  IABS R7, R6 ;  /* 0x0000000600077213 */ /* 0x000fe20000000000 */
[----:B------:R-:W-:Y:S01]  /*2060*/  IMAD.MOV.U32 R13, RZ, RZ, R14 ;  /* 0x000000ffff0d7224 */ /* 0x000fe200078e000e */
[----:B------:R0:W-:Y:S01]  /*2070*/  STL [R1+0x1c0], R5 ;  /* 0x0001c00501007387 */ /* 0x0001e20000100800 */
[----:B------:R-:W-:Y:S01]  /*2080*/  @!P4 IMAD.IADD R15, R15, 0x1, -R0 ;  /* 0x000000010f0fc824 */ /* 0x000fe200078e0a00 */
[----:B------:R-:W-:Y:S01]  /*2090*/  ISETP.GT.U32.AND P4, PT, R0, R3, PT ;  /* 0x000000030000720c */ /* 0x000fe20003f84070 */
[----:B------:R-:W-:-:S04]  /*20a0*/  IMAD.HI.U32 R8, R2, R13, RZ ;  /* 0x0000000d02087227 */ /* 0x000fc800078e00ff */
[----:B------:R-:W-:-:S04]  /*20b0*/  IMAD.HI.U32 R17, R2, R16, RZ ;  /* 0x0000001002117227 */ /* 0x000fc800078e00ff */
[----:B0-----:R-:W-:Y:S02]  /*20c0*/  IMAD.MOV.U32 R5, RZ, RZ, R15 ;  /* 0x000000ffff057224 */ /* 0x001fe400078e000f */
[----:B------:R-:W-:-:S04]  /*20d0*/  IMAD.HI.U32 R14, R2, R7, RZ ;  /* 0x00000007020e7227 */ /* 0x000fc800078e00ff */
[----:B------:R-:W-:Y:S02]  /*20e0*/  IMAD.MOV R8, RZ, RZ, -R8 ;  /* 0x000000ffff087224 */ /* 0x000fe400078e0a08 */
[----:B------:R-:W-:Y:S02]  /*20f0*/  @!P0 IMAD.MOV R5, RZ, RZ, -R5 ;  /* 0x000000ffff058224 */ /* 0x000fe400078e0a05 */
[----:B------:R-:W-:Y:S02]  /*2100*/  IMAD.MOV R17, RZ, RZ, -R17 ;  /* 0x000000ffff117224 */ /* 0x000fe400078e0a11 */
[----:B------:R-:W-:Y:S01]  /*2110*/  IMAD.MOV R14, RZ, RZ, -R14 ;  /* 0x000000ffff0e7224 */ /* 0x000fe200078e0a0e */
[----:B------:R0:W-:Y:S01]  /*2120*/  STL [R1+0x13c], R5 ;  /* 0x00013c0501007387 */ /* 0x0001e20000100800 */
[----:B------:R-:W-:Y:S02]  /*2130*/  IMAD R13, R0, R8, R13 ;  /* 0x00000008000d7224 */ /* 0x000fe400078e020d */
[----:B------:R-:W-:-:S02]  /*2140*/  @!P2 IMAD.IADD R10, R10, 0x1, -R0 ;  /* 0x000000010a0aa824 */ /* 0x000fc400078e0a00 */
[----:B------:R-:W-:Y:S01]  /*2150*/  @!P5 IMAD.IADD R4, R4, 0x1, -R0 ;  /* 0x000000010404d824 */ /* 0x000fe200078e0a00 */
[----:B------:R-:W-:Y:S01]  /*2160*/  ISETP.GE.AND P5, PT, R12, RZ, PT ;  /* 0x000000ff0c00720c */ /* 0x000fe20003fa6270 */
[C---:B------:R-:W-:Y:S01]  /*2170*/  IMAD R12, R0.reuse, R17, R16 ;  /* 0x00000011000c7224 */ /* 0x040fe200078e0210 */
[C---:B------:R-:W-:Y:S01]  /*2180*/  ISETP.GT.U32.AND P2, PT, R0.reuse, R13, PT ;  /* 0x0000000d0000720c */ /* 0x040fe20003f44070 */
[C---:B------:R-:W-:Y:S02]  /*2190*/  IMAD R7, R0.reuse, R14, R7 ;  /* 0x0000000e00077224 */ /* 0x040fe400078e0207 */
[----:B0-----:R-:W-:Y:S01]  /*21a0*/  IMAD.MOV.U32 R5, RZ, RZ, R10 ;  /* 0x000000ffff057224 */ /* 0x001fe200078e000a */
[----:B------:R-:W-:Y:S01]  /*21b0*/  ISETP.GT.U32.AND P0, PT, R0, R12, PT ;  /* 0x0000000c0000720c */ /* 0x000fe20003f04070 */
[----:B------:R-:W-:Y:S02]  /*21c0*/  @!P4 IMAD.IADD R3, R3, 0x1, -R0 ;  /* 0x000000010303c824 */ /* 0x000fe400078e0a00 */
[----:B------:R-:W-:-:S02]  /*21d0*/  VIADD R8, R29, 0x65 ;  /* 0x000000651d087836 */ /* 0x000fc40000000000 */
[----:B------:R-:W-:Y:S01]  /*21e0*/  @!P6 IMAD.MOV R5, RZ, RZ, -R5 ;  /* 0x000000ffff05e224 */ /* 0x000fe200078e0a05 */
[C---:B------:R-:W-:Y:S01]  /*21f0*/  ISETP.GT.U32.AND P6, PT, R0.reuse, R7, PT ;  /* 0x000000070000720c */ /* 0x040fe20003fc4070 */
[----:B------:R-:W-:Y:S01]  /*2200*/  VIADD R10, R29, 0x64 ;  /* 0x000000641d0a7836 */ /* 0x000fe20000000000 */
[----:B------:R-:W-:Y:S01]  /*2210*/  ISETP.GT.U32.AND P4, PT, R0, R3, PT ;  /* 0x000000030000720c */ /* 0x000fe20003f84070 */
[----:B------:R-:W-:Y:S01]  /*2220*/  IMAD.MOV.U32 R11, RZ, RZ, R4 ;  /* 0x000000ffff0b7224 */ /* 0x000fe200078e0004 */
[----:B------:R-:W-:Y:S01]  /*2230*/  IABS R14, R8 ;  /* 0x00000008000e7213 */ /* 0x000fe20000000000 */
[----:B------:R-:W-:Y:S02]  /*2240*/  @!P2 IMAD.IADD R13, R13, 0x1, -R0 ;  /* 0x000000010d0da824 */ /* 0x000fe400078e0a00 */
[----:B------:R-:W-:Y:S01]  /*2250*/  @!P1 IMAD.MOV R11, RZ, RZ, -R11 ;  /* 0x000000ffff0b9224 */ /* 0x000fe200078e0a0b */
[----:B------:R-:W-:Y:S01]  /*2260*/  ISETP.GE.AND P1, PT, R9, RZ, PT ;  /* 0x000000ff0900720c */ /* 0x000fe20003f26270 */
[----:B------:R-:W-:Y:S01]  /*2270*/  IMAD.MOV.U32 R4, RZ, RZ, R14 ;  /* 0x000000ffff047224 */ /* 0x000fe200078e000e */
[----:B------:R-:W-:Y:S01]  /*2280*/  IABS R14, R10 ;  /* 0x0000000a000e7213 */ /* 0x000fe20000000000 */
[--C-:B------:R-:W-:Y:S01]  /*2290*/  @!P0 IMAD.IADD R12, R12, 0x1, -R0.reuse ;  /* 0x000000010c0c8824 */ /* 0x100fe200078e0a00 */
[----:B------:R-:W-:Y:S01]  /*22a0*/  ISETP.GE.AND P0, PT, R8, RZ, PT ;  /* 0x000000ff0800720c */ /* 0x000fe20003f06270 */
[--C-:B------:R-:W-:Y:S01]  /*22b0*/  @!P6 IMAD.IADD R7, R7, 0x1, -R0.reuse ;  /* 0x000000010707e824 */ /* 0x100fe200078e0a00 */
[----:B------:R-:W-:Y:S01]  /*22c0*/  ISETP.GT.U32.AND P6, PT, R0, R13, PT ;  /* 0x0000000d0000720c */ /* 0x000fe20003fc4070 */
[----:B------:R-:W-:Y:S01]  /*22d0*/  @!P4 IMAD.IADD R3, R3, 0x1, -R0 ;  /* 0x000000010303c824 */ /* 0x000fe200078e0a00 */
[----:B------:R-:W-:Y:S01]  /*22e0*/  STL [R1+0x1ac], R11 ;  /* 0x0001ac0b01007387 */ /* 0x000fe20000100800 */
[----:B------:R-:W-:Y:S01]  /*22f0*/  IMAD.HI.U32 R8, R2, R14, RZ ;  /* 0x0000000e02087227 */ /* 0x000fe200078e00ff */
[----:B------:R-:W-:-:S02]  /*2300*/  ISETP.GT.U32.AND P2, PT, R0, R12, PT ;  /* 0x0000000c0000720c */ /* 0x000fc40003f44070 */
[----:B------:R0:W-:Y:S01]  /*2310*/  STL [R1+0x1b0], R5 ;  /* 0x0001b00501007387 */ /* 0x0001e20000100800 */
[----:B------:R-:W-:Y:S01]  /*2320*/  IMAD.HI.U32 R9, R2, R4, RZ ;  /* 0x0000000402097227 */ /* 0x000fe200078e00ff */
[----:B------:R-:W-:-:S03]  /*2330*/  ISETP.GE.AND P4, PT, R6, RZ, PT ;  /* 0x000000ff0600720c */ /* 0x000fc60003f86270 */
[----:B------:R-:W-:Y:S02]  /*2340*/  IMAD.MOV R8, RZ, RZ, -R8 ;  /* 0x000000ffff087224 */ /* 0x000fe400078e0a08 */
[----:B------:R-:W-:Y:S02]  /*2350*/  IMAD.MOV R9, RZ, RZ, -R9 ;  /* 0x000000ffff097224 */ /* 0x000fe400078e0a09 */
[C---:B------:R-:W-:Y:S02]  /*2360*/  IMAD R14, R0.reuse, R8, R14 ;  /* 0x00000008000e7224 */ /* 0x040fe400078e020e */
[----:B0-----:R-:W-:Y:S02]  /*2370*/  IMAD.MOV.U32 R5, RZ, RZ, R3 ;  /* 0x000000ffff057224 */ /* 0x001fe400078e0003 */
[C---:B------:R-:W-:Y:S02]  /*2380*/  IMAD R4, R0.reuse, R9, R4 ;  /* 0x0000000900047224 */ /* 0x040fe400078e0204 */
[----:B------:R-:W-:Y:S01]  /*2390*/  @!P3 IMAD.MOV R5, RZ, RZ, -R5 ;  /* 0x000000ffff05b224 */ /* 0x000fe200078e0a05 */
[C---:B------:R-:W-:Y:S01]  /*23a0*/  ISETP.GT.U32.AND P3, PT, R0.reuse, R7, PT ;  /* 0x000000070000720c */ /* 0x040fe20003f64070 */
[----:B------:R-:W-:Y:S01]  /*23b0*/  @!P6 IMAD.IADD R13, R13, 0x1, -R0 ;  /* 0x000000010d0de824 */ /* 0x000fe200078e0a00 */
[----:B------:R-:W-:Y:S01]  /*23c0*/  ISETP.GT.U32.AND P6, PT, R0, R14, PT ;  /* 0x0000000e0000720c */ /* 0x000fe20003fc4070 */
[C---:B------:R-:W-:Y:S01]  /*23d0*/  VIADD R9, R29.reuse, 0x61 ;  /* 0x000000611d097836 */ /* 0x040fe20000000000 */
[----:B------:R0:W-:Y:S01]  /*23e0*/  STL [R1+0x1b4], R5 ;  /* 0x0001b40501007387 */ /* 0x0001e20000100800 */
[----:B------:R-:W-:-:S02]  /*23f0*/  VIADD R6, R29, 0x63 ;  /* 0x000000631d067836 */ /* 0x000fc40000000000 */
[--C-:B------:R-:W-:Y:S01]  /*2400*/  @!P2 IMAD.IADD R12, R12, 0x1, -R0.reuse ;  /* 0x000000010c0ca824 */ /* 0x100fe200078e0a00 */
[----:B------:R-:W-:Y:S01]  /*2410*/  ISETP.GT.U32.AND P2, PT, R0, R4, PT ;  /* 0x000000040000720c */ /* 0x000fe20003f44070 */
[----:B------:R-:W-:Y:S01]  /*2420*/  VIADD R3, R29, 0x62 ;  /* 0x000000621d037836 */ /* 0x000fe20000000000 */
[----:B------:R-:W-:Y:S01]  /*2430*/  IABS R16, R9 ;  /* 0x0000000900107213 */ /* 0x000fe20000000000 */
[----:B------:R-:W-:Y:S01]  /*2440*/  IMAD.MOV.U32 R11, RZ, RZ, R13 ;  /* 0x000000ffff0b7224 */ /* 0x000fe200078e000d */
[----:B------:R-:W-:Y:S01]  /*2450*/  IABS R15, R6 ;  /* 0x00000006000f7213 */ /* 0x000fe20000000000 */
[----:B------:R-:W-:Y:S01]  /*2460*/  @!P3 IMAD.IADD R7, R7, 0x1, -R0 ;  /* 0x000000010707b824 */ /* 0x000fe200078e0a00 */
[----:B------:R-:W-:Y:S01]  /*2470*/  ISETP.GE.AND P3, PT, R10, RZ, PT ;  /* 0x000000ff0a00720c */ /* 0x000fe20003f66270 */
[----:B------:R-:W-:Y:S01]  /*2480*/  IMAD.MOV.U32 R10, RZ, RZ, R16 ;  /* 0x000000ffff0a7224 */ /* 0x000fe200078e0010 */
[----:B------:R-:W-:Y:S01]  /*2490*/  IABS R8, R3 ;  /* 0x0000000300087213 */ /* 0x000fe20000000000 */
[----:B------:R-:W-:-:S04]  /*24a0*/  IMAD.HI.U32 R16, R2, R15, RZ ;  /* 0x0000000f02107227 */ /* 0x000fc800078e00ff */
[----:B0-----:R-:W-:Y:S02]  /*24b0*/  IMAD.MOV.U32 R5, RZ, RZ, R12 ;  /* 0x000000ffff057224 */ /* 0x001fe400078e000c */
[----:B------:R-:W-:Y:S02]  /*24c0*/  @!P6 IMAD.IADD R14, R14, 0x1, -R0 ;  /* 0x000000010e0ee824 */ /* 0x000fe400078e0a00 */
[----:B------:R-:W-:-:S03]  /*24d0*/  IMAD.HI.U32 R17, R2, R8, RZ ;  /* 0x0000000802117227 */ /* 0x000fc600078e00ff */
[----:B------:R-:W-:Y:S01]  /*24e0*/  ISETP.GT.U32.AND P6, PT, R0, R14, PT ;  /* 0x0000000e0000720c */ /* 0x000fe20003fc4070 */
[----:B------:R-:W-:Y:S02]  /*24f0*/  IMAD.MOV R16, RZ, RZ, -R16 ;  /* 0x000000ffff107224 */ /* 0x000fe400078e0a10 */
[----:B------:R-:W-:Y:S01]  /*2500*/  @!P2 IMAD.IADD R4, R4, 0x1, -R0 ;  /* 0x000000010404a824 */ /* 0x000fe200078e0a00 */
[----:B------:R-:W-:Y:S01]  /*2510*/  ISETP.GE.AND P2, PT, R6, RZ, PT ;  /* 0x000000ff0600720c */ /* 0x000fe20003f46270 */
[----:B------:R-:W-:Y:S02]  /*2520*/  @!P5 IMAD.MOV R5, RZ, RZ, -R5 ;  /* 0x000000ffff05d224 */ /* 0x000fe400078e0a05 */
[----:B------:R-:W-:Y:S01]  /*2530*/  IMAD.HI.U32 R6, R2, R10, RZ ;  /* 0x0000000a02067227 */ /* 0x000fe200078e00ff */
[----:B------:R-:W-:Y:S02]  /*2540*/  ISETP.GT.U32.AND P5, PT, R0, R4, PT ;  /* 0x000000040000720c */ /* 0x000fe40003fa4070 */
[----:B------:R0:W-:Y:S01]  /*2550*/  STL [R1+0x1a8], R5 ;  /* 0x0001a80501007387 */ /* 0x0001e20000100800 */
[----:B------:R-:W-:-:S02]  /*2560*/  IMAD.MOV R12, RZ, RZ, -R17 ;  /* 0x000000ffff0c7224 */ /* 0x000fc400078e0a11 */
[C---:B------:R-:W-:Y:S02]  /*2570*/  IMAD R15, R0.reuse, R16, R15 ;  /* 0x00000010000f7224 */ /* 0x040fe400078e020f */
[----:B------:R-:W-:Y:S02]  /*2580*/  IMAD.MOV R6, RZ, RZ, -R6 ;  /* 0x000000ffff067224 */ /* 0x000fe400078e0a06 */
[C---:B------:R-:W-:Y:S02]  /*2590*/  IMAD R8, R0.reuse, R12, R8 ;  /* 0x0000000c00087224 */ /* 0x040fe400078e0208 */
[----:B------:R-:W-:Y:S01]  /*25a0*/  @!P1 IMAD.MOV R11, RZ, RZ, -R11 ;  /* 0x000000ffff0b9224 */ /* 0x000fe200078e0a0b */
[C---:B------:R-:W-:Y:S01]  /*25b0*/  ISETP.GT.U32.AND P1, PT, R0.reuse, R15, PT ;  /* 0x0000000f0000720c */ /* 0x040fe20003f24070 */
[----:B0-----:R-:W-:Y:S02]  /*25c0*/  IMAD.MOV.U32 R5, RZ, RZ, R7 ;  /* 0x000000ffff057224 */ /* 0x001fe400078e0007 */
[C---:B------:R-:W-:Y:S01]  /*25d0*/  IMAD R10, R0.reuse, R6, R10 ;  /* 0x00000006000a7224 */ /* 0x040fe200078e020a */
[----:B------:R-:W-:Y:S01]  /*25e0*/  STL [R1+0x144], R11 ;  /* 0x0001440b01007387 */ /* 0x000fe20000100800 */
[----:B------:R-:W-:Y:S01]  /*25f0*/  @!P4 IMAD.MOV R5, RZ, RZ, -R5 ;  /* 0x000000ffff05c224 */ /* 0x000fe200078e0a05 */
[----:B------:R-:W-:Y:S01]  /*2600*/  ISETP.GT.U32.AND P4, PT, R0, R8, PT ;  /* 0x000000080000720c */ /* 0x000fe20003f84070 */
[--C-:B------:R-:W-:Y:S01]  /*2610*/  @!P6 IMAD.IADD R14, R14, 0x1, -R0.reuse ;  /* 0x000000010e0ee824 */ /* 0x100fe200078e0a00 */
[----:B------:R-:W-:Y:S01]  /*2620*/  ISETP.GT.U32.AND P6, PT, R0, R10, PT ;  /* 0x0000000a0000720c */ /* 0x000fe20003fc4070 */
[----:B------:R-:W-:Y:S01]  /*2630*/  VIADD R16, R29, 0x60 ;  /* 0x000000601d107836 */ /* 0x000fe20000000000 */
[----:B------:R0:W-:Y:S01]  /*2640*/  STL [R1+0x154], R5 ;  /* 0x0001540501007387 */ /* 0x0001e20000100800 */
[--C-:B------:R-:W-:Y:S01]  /*2650*/  @!P5 IMAD.IADD R4, R4, 0x1, -R0.reuse ;  /* 0x000000010404d824 */ /* 0x100fe200078e0a00 */
[----:B------:R-:W-:Y:S01]  /*2660*/  ISETP.GE.AND P5, PT, R3, RZ, PT ;  /* 0x000000ff0300720c */ /* 0x000fe20003fa6270 */
[----:B------:R-:W-:Y:S01]  /*2670*/  VIADD R3, R29, 0x5f ;  /* 0x0000005f1d037836 */ /* 0x000fe20000000000 */
[----:B------:R-:W-:Y:S01]  /*2680*/  IABS R6, R16 ;  /* 0x0000001000067213 */ /* 0x000fe20000000000 */
[--C-:B------:R-:W-:Y:S01]  /*2690*/  @!P1 IMAD.IADD R15, R15, 0x1, -R0.reuse ;  /* 0x000000010f0f9824 */ /* 0x100fe200078e0a00 */
[----:B------:R-:W-:Y:S01]  /*26a0*/  ISETP.GE.AND P1, PT, R9, RZ, PT ;  /* 0x000000ff0900720c */ /* 0x000fe20003f26270 */
[----:B------:R-:W-:Y:S01]  /*26b0*/  VIADD R9, R29, 0x5e ;  /* 0x0000005e1d097836 */ /* 0x000fe20000000000 */
[----:B------:R-:W-:Y:S01]  /*26c0*/  IABS R7, R3 ;  /* 0x0000000300077213 */ /* 0x000fe20000000000 */
[----:B------:R-:W-:Y:S01]  /*26d0*/  @!P4 IMAD.IADD R8, R8, 0x1, -R0 ;  /* 0x000000010808c824 */ /* 0x000fe200078e0a00 */
[----:B------:R-:W-:Y:S01]  /*26e0*/  ISETP.GT.U32.AND P4, PT, R0, R15, PT ;  /* 0x0000000f0000720c */ /* 0x000fe20003f84070 */
[----:B------:R-:W-:Y:S01]  /*26f0*/  IMAD.HI.U32 R12, R2, R6, RZ ;  /* 0x00000006020c7227 */ /* 0x000fe200078e00ff */
[----:B------:R-:W-:-:S03]  /*2700*/  IABS R18, R9 ;  /* 0x0000000900127213 */ /* 0x000fc60000000000 */
[----:B------:R-:W-:Y:S01]  /*2710*/  @!P6 IMAD.IADD R10, R10, 0x1, -R0 ;  /* 0x000000010a0ae824 */ /* 0x000fe200078e0a00 */
[----:B------:R-:W-:Y:S01]  /*2720*/  ISETP.GT.U32.AND P6, PT, R0, R8, PT ;  /* 0x000000080000720c */ /* 0x000fe20003fc4070 */
[----:B0-----:R-:W-:Y:S02]  /*2730*/  IMAD.MOV.U32 R5, RZ, RZ, R4 ;  /* 0x000000ffff057224 */ /* 0x001fe400078e0004 */
[----:B------:R-:W-:Y:S02]  /*2740*/  IMAD.MOV R12, RZ, RZ, -R12 ;  /* 0x000000ffff0c7224 */ /* 0x000fe400078e0a0c */
[----:B------:R-:W-:-:S04]  /*2750*/  IMAD.HI.U32 R4, R2, R7, RZ ;  /* 0x0000000702047227 */ /* 0x000fc800078e00ff */
[C---:B------:R-:W-:Y:S02]  /*2760*/  IMAD R6, R0.reuse, R12, R6 ;  /* 0x0000000c00067224 */ /* 0x040fe400078e0206 */
[----:B------:R-:W-:Y:S02]  /*2770*/  IMAD.MOV R4, RZ, RZ, -R4 ;  /* 0x000000ffff047224 */ /* 0x000fe400078e0a04 */
[--C-:B------:R-:W-:Y:S01]  /*2780*/  @!P4 IMAD.IADD R15, R15, 0x1, -R0.reuse ;  /* 0x000000010f0fc824 */ /* 0x100fe200078e0a00 */
[C---:B------:R-:W-:Y:S01]  /*2790*/  ISETP.GT.U32.AND P4, PT, R0.reuse, R6, PT ;  /* 0x000000060000720c */ /* 0x040fe20003f84070 */
[----:B------:R-:W-:Y:S02]  /*27a0*/  IMAD R7, R0, R4, R7 ;  /* 0x0000000400077224 */ /* 0x000fe400078e0207 */
[----:B------:R-:W-:Y:S02]  /*27b0*/  @!P6 IMAD.IADD R8, R8, 0x1, -R0 ;  /* 0x000000010808e824 */ /* 0x000fe400078e0a00 */
        /* <DEDUP_REMOVED lines=8> */
[--C-:B------:R-:W-:Y:S01]  /*2840*/  @!P4 IMAD.IADD R6, R6, 0x1, -R0.reuse ;  /* 0x000000010606c824 */ /* 0x100fe200078e0a00 */
[----:B------:R-:W-:Y:S01]  /*2850*/  ISETP.GE.AND P4, PT, R3, RZ, PT ;  /* 0x000000ff0300720c */ /* 0x000fe20003f86270 */
[----:B------:R-:W-:Y:S02]  /*2860*/  @!P3 IMAD.MOV R11, RZ, RZ, -R11 ;  /* 0x000000ffff0bb224 */ /* 0x000fe400078e0a0b */
[----:B------:R-:W-:Y:S01]  /*2870*/  @!P6 IMAD.IADD R7, R7, 0x1, -R0 ;  /* 0x000000010707e824 */ /* 0x000fe200078e0a00 */
[----:B------:R-:W-:Y:S01]  /*2880*/  ISETP.GT.U32.AND P6, PT, R0, R6, PT ;  /* 0x000000060000720c */ /* 0x000fe20003fc4070 */
[----:B0-----:R-:W-:Y:S01]  /*2890*/  IMAD.MOV.U32 R5, RZ, RZ, R15 ;  /* 0x000000ffff057224 */ /* 0x001fe200078e000f */
[----:B------:R-:W-:Y:S01]  /*28a0*/  STL [R1+0x1a0], R11 ;  /* 0x0001a00b01007387 */ /* 0x000fe20000100800 */
[----:B------:R-:W-:Y:S02]  /*28b0*/  IMAD.MOV R19, RZ, RZ, -R19 ;  /* 0x000000ffff137224 */ /* 0x000fe400078e0a13 */
[----:B------:R-:W-:-:S04]  /*28c0*/  IMAD.HI.U32 R17, R2, R4, RZ ;  /* 0x0000000402117227 */ /* 0x000fc800078e00ff */
[----:B------:R-:W-:Y:S01]  /*28d0*/  @!P2 IMAD.MOV R5, RZ, RZ, -R5 ;  /* 0x000000ffff05a224 */ /* 0x000fe200078e0a05 */
[----:B------:R-:W-:Y:S01]  /*28e0*/  ISETP.GT.U32.AND P2, PT, R0, R7, PT ;  /* 0x000000070000720c */ /* 0x000fe20003f44070 */
[----:B------:R-:W-:Y:S01]  /*28f0*/  @!P0 IMAD.IADD R10, R10, 0x1, -R0 ;  /* 0x000000010a0a8824 */ /* 0x000fe200078e0a00 */
[----:B------:R-:W-:Y:S01]  /*2900*/  ISETP.GE.AND P0, PT, R16, RZ, PT ;  /* 0x000000ff1000720c */ /* 0x000fe20003f06270 */
[----:B------:R-:W-:Y:S01]  /*2910*/  @!P5 IMAD.MOV R8, RZ, RZ, -R8 ;  /* 0x000000ffff08d224 */ /* 0x000fe200078e0a08 */
[----:B------:R0:W-:Y:S01]  /*2920*/  STL [R1+0x19c], R5 ;  /* 0x00019c0501007387 */ /* 0x0001e20000100800 */
[C---:B------:R-:W-:Y:S01]  /*2930*/  IMAD R3, R0.reuse, R19, R18 ;  /* 0x0000001300037224 */ /* 0x040fe200078e0212 */
[----:B------:R-:W-:Y:S01]  /*2940*/  ISETP.GE.AND P5, PT, R9, RZ, PT ;  /* 0x000000ff0900720c */ /* 0x000fe20003fa6270 */
[----:B------:R-:W-:Y:S01]  /*2950*/  IMAD.MOV R17, RZ, RZ, -R17 ;  /* 0x000000ffff117224 */ /* 0x000fe200078e0a11 */
[----:B------:R1:W-:Y:S01]  /*2960*/  STL [R1+0x198], R8 ;  /* 0x0001980801007387 */ /* 0x0003e20000100800 */
[----:B------:R-:W-:Y:S01]  /*2970*/  VIADD R13, R29, 0x5c ;  /* 0x0000005c1d0d7836 */ /* 0x000fe20000000000 */
[----:B------:R-:W-:Y:S01]  /*2980*/  ISETP.GT.U32.AND P3, PT, R0, R3, PT ;  /* 0x000000030000720c */ /* 0x000fe20003f64070 */
[----:B------:R-:W-:-:S02]  /*2990*/  @!P6 IMAD.IADD R6, R6, 0x1, -R0 ;  /* 0x000000010606e824 */ /* 0x000fc400078e0a00 */
[----:B------:R-:W-:Y:S01]  /*29a0*/  @!P2 IMAD.IADD R7, R7, 0x1, -R0 ;  /* 0x000000010707a824 */ /* 0x000fe200078e0a00 */
[----:B------:R-:W-:Y:S01]  /*29b0*/  IABS R16, R13 ;  /* 0x0000000d00107213 */ /* 0x000fe20000000000 */
[----:B0-----:R-:W-:Y:S01]  /*29c0*/  IMAD.MOV.U32 R5, RZ, RZ, R10 ;  /* 0x000000ffff057224 */ /* 0x001fe200078e000a */
[----:B------:R-:W-:Y:S01]  /*29d0*/  ISETP.GE.AND P2, PT, R13, RZ, PT ;  /* 0x000000ff0d00720c */ /* 0x000fe20003f46270 */
[----:B------:R-:W-:Y:S02]  /*29e0*/  VIADD R10, R29, 0x5a ;  /* 0x0000005a1d0a7836 */ /* 0x000fe40000000000 */
[----:B-1----:R-:W-:Y:S02]  /*29f0*/  IMAD R8, R0, R17, R4 ;  /* 0x0000001100087224 */ /* 0x002fe400078e0204 */
[----:B------:R-:W-:Y:S01]  /*2a00*/  @!P1 IMAD.MOV R5, RZ, RZ, -R5 ;  /* 0x000000ffff059224 */ /* 0x000fe200078e0a05 */
[----:B------:R-:W-:Y:S01]  /*2a10*/  IABS R14, R10 ;  /* 0x0000000a000e7213 */ /* 0x000fe20000000000 */
[----:B------:R-:W-:Y:S01]  /*2a20*/  IMAD.HI.U32 R9, R2, R16, RZ ;  /* 0x0000001002097227 */ /* 0x000fe200078e00ff */
[----:B------:R-:W-:-:S02]  /*2a30*/  ISETP.GT.U32.AND P6, PT, R0, R8, PT ;  /* 0x000000080000720c */ /* 0x000fc40003fc4070 */
[----:B------:R0:W-:Y:S01]  /*2a40*/  STL [R1+0x194], R5 ;  /* 0x0001940501007387 */ /* 0x0001e20000100800 */
[----:B------:R-:W-:Y:S01]  /*2a50*/  VIADD R4, R29, 0x5b ;  /* 0x0000005b1d047836 */ /* 0x000fe20000000000 */
[----:B------:R-:W-:Y:S01]  /*2a60*/  ISETP.GE.AND P1, PT, R12, RZ, PT ;  /* 0x000000ff0c00720c */ /* 0x000fe20003f26270 */
[----:B------:R-:W-:Y:S02]  /*2a70*/  IMAD.MOV R9, RZ, RZ, -R9 ;  /* 0x000000ffff097224 */ /* 0x000fe400078e0a09 */
[----:B------:R-:W-:Y:S01]  /*2a80*/  @!P3 IMAD.IADD R3, R3, 0x1, -R0 ;  /* 0x000000010303b824 */ /* 0x000fe200078e0a00 */
[----:B------:R-:W-:Y:S01]  /*2a90*/  IABS R18, R4 ;  /* 0x0000000400127213 */ /* 0x000fe20000000000 */
[----:B------:R-:W-:Y:S01]  /*2aa0*/  IMAD R19, R0, R9, R16 ;  /* 0x0000000900137224 */ /* 0x000fe200078e0210 */
[----:B------:R-:W-:Y:S01]  /*2ab0*/  ISETP.GE.AND P3, PT, R4, RZ, PT ;  /* 0x000000ff0400720c */ /* 0x000fe20003f66270 */
[----:B------:R-:W-:Y:S02]  /*2ac0*/  VIADD R9, R29, 0x59 ;  /* 0x000000591d097836 */ /* 0x000fe40000000000 */
[----:B0-----:R-:W-:-:S02]  /*2ad0*/  IMAD.MOV.U32 R5, RZ, RZ, R6 ;  /* 0x000000ffff057224 */ /* 0x001fc400078e0006 */
[----:B------:R-:W-:Y:S01]  /*2ae0*/  @!P6 IMAD.IADD R8, R8, 0x1, -R0 ;  /* 0x000000010808e824 */ /* 0x000fe200078e0a00 */
[----:B------:R-:W-:Y:S01]  /*2af0*/  ISETP.GT.U32.AND P6, PT, R0, R3, PT ;  /* 0x000000030000720c */ /* 0x000fe20003fc4070 */
[----:B------:R-:W-:Y:S01]  /*2b00*/  @!P0 IMAD.MOV R5, RZ, RZ, -R5 ;  /* 0x000000ffff058224 */ /* 0x000fe200078e0a05 */
[----:B------:R-:W-:Y:S01]  /*2b10*/  IABS R17, R9 ;  /* 0x0000000900117213 */ /* 0x000fe20000000000 */
[----:B------:R-:W-:Y:S01]  /*2b20*/  IMAD.HI.U32 R6, R2, R18, RZ ;  /* 0x0000001202067227 */ /* 0x000fe200078e00ff */
[----:B------:R-:W-:Y:S02]  /*2b30*/  ISETP.GT.U32.AND P0, PT, R0, R8, PT ;  /* 0x000000080000720c */ /* 0x000fe40003f04070 */
[----:B------:R0:W-:Y:S01]  /*2b40*/  STL [R1+0x190], R5 ;  /* 0x0001900501007387 */ /* 0x0001e20000100800 */
[----:B------:R-:W-:Y:S02]  /*2b50*/  IMAD.MOV R6, RZ, RZ, -R6 ;  /* 0x000000ffff067224 */ /* 0x000fe400078e0a06 */
[----:B------:R-:W-:-:S02]  /*2b60*/  VIADD R4, R29, 0x58 ;  /* 0x000000581d047836 */ /* 0x000fc40000000000 */
[----:B------:R-:W-:Y:S02]  /*2b70*/  IMAD R18, R0, R6, R18 ;  /* 0x0000000600127224 */ /* 0x000fe400078e0212 */
[----:B------:R-:W-:Y:S01]  /*2b80*/  @!P6 IMAD.IADD R3, R3, 0x1, -R0 ;  /* 0x000000010303e824 */ /* 0x000fe200078e0a00 */
[----:B------:R-:W-:Y:S01]  /*2b90*/  IABS R16, R4 ;  /* 0x0000000400107213 */ /* 0x000fe20000000000 */
[----:B------:R-:W-:Y:S01]  /*2ba0*/  IMAD.HI.U32 R6, R2, R14, RZ ;  /* 0x0000000e02067227 */ /* 0x000fe200078e00ff */
[----:B------:R-:W-:-:S03]  /*2bb0*/  ISETP.GT.U32.AND P6, PT, R0, R18, PT ;  /* 0x000000120000720c */ /* 0x000fc60003fc4070 */
[----:B0-----:R-:W-:Y:S02]  /*2bc0*/  IMAD.MOV.U32 R5, RZ, RZ, R7 ;  /* 0x000000ffff057224 */ /* 0x001fe400078e0007 */
[----:B------:R-:W-:Y:S01]  /*2bd0*/  @!P0 IMAD.IADD R8, R8, 0x1, -R0 ;  /* 0x0000000108088824 */ /* 0x000fe200078e0a00 */
[----:B------:R-:W-:Y:S01]  /*2be0*/  ISETP.GE.AND P0, PT, R10, RZ, PT ;  /* 0x000000ff0a00720c */ /* 0x000fe20003f06270 */
[----:B------:R-:W-:Y:S01]  /*2bf0*/  @!P4 IMAD.MOV R5, RZ, RZ, -R5 ;  /* 0x000000ffff05c224 */ /* 0x000fe200078e0a05 */
[----:B------:R-:W-:Y:S01]  /*2c00*/  ISETP.GT.U32.AND P4, PT, R0, R19, PT ;  /* 0x000000130000720c */ /* 0x000fe20003f84070 */
[----:B------:R-:W-:-:S03]  /*2c10*/  IMAD.HI.U32 R7, R2, R17, RZ ;  /* 0x0000001102077227 */ /* 0x000fc600078e00ff */
[----:B------:R0:W-:Y:S01]  /*2c20*/  STL [R1+0x18c], R5 ;  /* 0x00018c0501007387 */ /* 0x0001e20000100800 */
[----:B------:R-:W-:Y:S02]  /*2c30*/  IMAD.MOV R10, RZ, RZ, -R6 ;  /* 0x000000ffff0a7224 */ /* 0x000fe400078e0a06 */
[----:B------:R-:W-:Y:S02]  /*2c40*/  IMAD.MOV R7, RZ, RZ, -R7 ;  /* 0x000000ffff077224 */ /* 0x000fe400078e0a07 */
[----:B------:R-:W-:Y:S02]  /*2c50*/  IMAD R14, R0, R10, R14 ;  /* 0x0000000a000e7224 */ /* 0x000fe400078e020e */
[--C-:B------:R-:W-:Y:S02]  /*2c60*/  @!P6 IMAD.IADD R18, R18, 0x1, -R0.reuse ;  /* 0x000000011212e824 */ /* 0x100fe400078e0a00 */
[----:B------:R-:W-:Y:S01]  /*2c70*/  @!P4 IMAD.IADD R19, R19, 0x1, -R0 ;  /* 0x000000011313c824 */ /* 0x000fe200078e0a00 */
[----:B------:R-:W-:Y:S01]  /*2c80*/  ISETP.GE.AND P4, PT, R9, RZ, PT ;  /* 0x000000ff0900720c */ /* 0x000fe20003f86270 */
[----:B0-----:R-:W-:Y:S01]  /*2c90*/  IMAD.MOV.U32 R5, RZ, RZ, R3 ;  /* 0x000000ffff057224 */ /* 0x001fe200078e0003 */
[C---:B------:R-:W-:Y:S01]  /*2ca0*/  ISETP.GT.U32.AND P6, PT, R0.reuse, R18, PT ;  /* 0x000000120000720c */ /* 0x040fe20003fc4070 */
[----:B------:R-:W-:-:S02]  /*2cb0*/  IMAD R17, R0, R7, R17 ;  /* 0x0000000700117224 */ /* 0x000fc400078e0211 */
[----:B------:R-:W-:Y:S01]  /*2cc0*/  @!P5 IMAD.MOV R5, RZ, RZ, -R5 ;  /* 0x000000ffff05d224 */ /* 0x000fe200078e0a05 */
[----:B------:R-:W-:Y:S01]  /*2cd0*/  ISETP.GT.U32.AND P5, PT, R0, R19, PT ;  /* 0x000000130000720c */ /* 0x000fe20003fa4070 */
[----:B------:R-:W-:-:S03]  /*2ce0*/  IMAD.HI.U32 R6, R2, R16, RZ ;  /* 0x0000001002067227 */ /* 0x000fc600078e00ff */
[----:B------:R0:W-:Y:S01]  /*2cf0*/  STL [R1+0x188], R5 ;  /* 0x0001880501007387 */ /* 0x0001e20000100800 */
[----:B------:R-:W-:Y:S02]  /*2d00*/  IMAD.MOV R6, RZ, RZ, -R6 ;  /* 0x000000ffff067224 */ /* 0x000fe400078e0a06 */
[----:B------:R-:W-:Y:S02]  /*2d10*/  VIADD R9, R29, 0x57 ;  /* 0x000000571d097836 */ /* 0x000fe40000000000 */
[----:B------:R-:W-:Y:S02]  /*2d20*/  IMAD R16, R0, R6, R16 ;  /* 0x0000000600107224 */ /* 0x000fe400078e0210 */
[--C-:B------:R-:W-:Y:S01]  /*2d30*/  @!P6 IMAD.IADD R18, R18, 0x1, -R0.reuse ;  /* 0x000000011212e824 */ /* 0x100fe200078e0a00 */
[----:B------:R-:W-:Y:S01]  /*2d40*/  IABS R12, R9 ;  /* 0x00000009000c7213 */ /* 0x000fe20000000000 */
[----:B------:R-:W-:Y:S01]  /*2d50*/  @!P5 IMAD.IADD R19, R19, 0x1, -R0 ;  /* 0x000000011313d824 */ /* 0x000fe200078e0a00 */
[C---:B------:R-:W-:Y:S01]  /*2d60*/  ISETP.GT.U32.AND P5, PT, R0.reuse, R17, PT ;  /* 0x000000110000720c */ /* 0x040fe20003fa4070 */
[----:B0-----:R-:W-:Y:S01]  /*2d70*/  IMAD.MOV.U32 R5, RZ, RZ, R8 ;  /* 0x000000ffff057224 */ /* 0x001fe200078e0008 */
[----:B------:R-:W-:Y:S01]  /*2d80*/  ISETP.GT.U32.AND P6, PT, R0, R16, PT ;  /* 0x000000100000720c */ /* 0x000fe20003fc4070 */
[----:B------:R-:W-:-:S04]  /*2d90*/  IMAD.HI.U32 R15, R2, R12, RZ ;  /* 0x0000000c020f7227 */ /* 0x000fc800078e00ff */
[----:B------:R-:W-:Y:S01]  /*2da0*/  @!P1 IMAD.MOV R5, RZ, RZ, -R5 ;  /* 0x000000ffff059224 */ /* 0x000fe200078e0a05 */
[C---:B------:R-:W-:Y:S01]  /*2db0*/  ISETP.GT.U32.AND P1, PT, R0.reuse, R14, PT ;  /* 0x0000000e0000720c */ /* 0x040fe20003f24070 */
[----:B------:R-:W-:Y:S02]  /*2dc0*/  VIADD R3, R29, 0x56 ;  /* 0x000000561d037836 */ /* 0x000fe40000000000 */
[----:B------:R-:W-:Y:S01]  /*2dd0*/  IMAD.MOV R15, RZ, RZ, -R15 ;  /* 0x000000ffff0f7224 */ /* 0x000fe200078e0a0f */
[----:B------:R0:W-:Y:S01]  /*2de0*/  STL [R1+0x184], R5 ;  /* 0x0001840501007387 */ /* 0x0001e20000100800 */
[----:B------:R-:W-:Y:S01]  /*2df0*/  @!P5 IMAD.IADD R17, R17, 0x1, -R0 ;  /* 0x000000011111d824 */ /* 0x000fe200078e0a00 */
[----:B------:R-:W-:Y:S01]  /*2e00*/  IABS R8, R3 ;  /* 0x0000000300087213 */ /* 0x000fe20000000000 */
[----:B------:R-:W-:Y:S02]  /*2e10*/  IMAD R12, R0, R15, R12 ;  /* 0x0000000f000c7224 */ /* 0x000fe400078e020c */
[----:B------:R-:W-:Y:S01]  /*2e20*/  @!P6 IMAD.IADD R16, R16, 0x1, -R0 ;  /* 0x000000011010e824 */ /* 0x000fe200078e0a00 */
[----:B------:R-:W-:Y:S01]  /*2e30*/  ISETP.GT.U32.AND P6, PT, R0, R17, PT ;  /* 0x000000110000720c */ /* 0x000fe20003fc4070 */
[----:B------:R-:W-:-:S02]  /*2e40*/  VIADD R13, R29, 0x54 ;  /* 0x000000541d0d7836 */ /* 0x000fc40000000000 */
[----:B------:R-:W-:Y:S01]  /*2e50*/  @!P1 IMAD.IADD R14, R14, 0x1, -R0 ;  /* 0x000000010e0e9824 */ /* 0x000fe200078e0a00 */
[----:B------:R-:W-:Y:S01]  /*2e60*/  ISETP.GE.AND P1, PT, R4, RZ, PT ;  /* 0x000000ff0400720c */ /* 0x000fe20003f26270 */
[----:B------:R-:W-:Y:S01]  /*2e70*/  IMAD.HI.U32 R4, R2, R8, RZ ;  /* 0x0000000802047227 */ /* 0x000fe200078e00ff */
[----:B------:R-:W-:Y:S02]  /*2e80*/  IABS R6, R13 ;  /* 0x0000000d00067213 */ /* 0x000fe40000000000 */
[----:B------:R-:W-:Y:S01]  /*2e90*/  ISETP.GT.U32.AND P5, PT, R0, R14, PT ;  /* 0x0000000e0000720c */ /* 0x000fe20003fa4070 */
[----:B------:R-:W-:Y:S02]  /*2ea0*/  IMAD.MOV.U32 R11, RZ, RZ, R19 ;  /* 0x000000ffff0b7224 */ /* 0x000fe400078e0013 */
[----:B------:R-:W-:Y:S02]  /*2eb0*/  IMAD.MOV R4, RZ, RZ, -R4 ;  /* 0x000000ffff047224 */ /* 0x000fe400078e0a04 */
[----:B0-----:R-:W-:-:S02]  /*2ec0*/  IMAD.MOV.U32 R5, RZ, RZ, R18 ;  /* 0x000000ffff057224 */ /* 0x001fc400078e0012 */
[----:B------:R-:W-:Y:S01]  /*2ed0*/  @!P2 IMAD.MOV R11, RZ, RZ, -R11 ;  /* 0x000000ffff0ba224 */ /* 0x000fe200078e0a0b */
[C---:B------:R-:W-:Y:S01]  /*2ee0*/  ISETP.GT.U32.AND P2, PT, R0.reuse, R16, PT ;  /* 0x000000100000720c */ /* 0x040fe20003f44070 */
[----:B------:R-:W-:Y:S01]  /*2ef0*/  @!P3 IMAD.MOV R5, RZ, RZ, -R5 ;  /* 0x000000ffff05b224 */ /* 0x000fe200078e0a05 */
[----:B------:R-:W-:Y:S01]  /*2f00*/  ISETP.GE.AND P3, PT, R9, RZ, PT ;  /* 0x000000ff0900720c */ /* 0x000fe20003f66270 */
[----:B------:R-:W-:Y:S01]  /*2f10*/  IMAD R8, R0, R4, R8 ;  /* 0x0000000400087224 */ /* 0x000fe200078e0208 */
[----:B------:R0:W-:Y:S01]  /*2f20*/  STL [R1+0x180], R11 ;  /* 0x0001800b01007387 */ /* 0x0001e20000100800 */
[--C-:B------:R-:W-:Y:S01]  /*2f30*/  @!P5 IMAD.IADD R14, R14, 0x1, -R0.reuse ;  /* 0x000000010e0ed824 */ /* 0x100fe200078e0a00 */
[----:B------:R-:W-:Y:S01]  /*2f40*/  ISETP.GT.U32.AND P5, PT, R0, R12, PT ;  /* 0x0000000c0000720c */ /* 0x000fe20003fa4070 */
[----:B------:R-:W-:Y:S01]  /*2f50*/  IMAD.HI.U32 R9, R2, R6, RZ ;  /* 0x0000000602097227 */ /* 0x000fe200078e00ff */
[----:B------:R1:W-:Y:S03]  /*2f60*/  STL [R1+0x17c], R5 ;  /* 0x00017c0501007387 */ /* 0x0003e60000100800 */
[----:B------:R-:W-:Y:S01]  /*2f70*/  @!P6 IMAD.IADD R17, R17, 0x1, -R0 ;  /* 0x000000011111e824 */ /* 0x000fe200078e0a00 */
[----:B------:R-:W-:Y:S01]  /*2f80*/  ISETP.GT.U32.AND P6, PT, R0, R8, PT ;  /* 0x000000080000720c */ /* 0x000fe20003fc4070 */
[----:B------:R-:W-:-:S02]  /*2f90*/  VIADD R10, R29, 0x55 ;  /* 0x000000551d0a7836 */ /* 0x000fc40000000000 */
[----:B------:R-:W-:Y:S02]  /*2fa0*/  IMAD.MOV R9, RZ, RZ, -R9 ;  /* 0x000000ffff097224 */ /* 0x000fe400078e0a09 */
[----:B0-----:R-:W-:Y:S01]  /*2fb0*/  IMAD.MOV.U32 R11, RZ, RZ, R17 ;  /* 0x000000ffff0b7224 */ /* 0x001fe200078e0011 */
[----:B------:R-:W-:Y:S01]  /*2fc0*/  IABS R7, R10 ;  /* 0x0000000a00077213 */ /* 0x000fe20000000000 */
[----:B------:R-:W-:Y:S02]  /*2fd0*/  @!P5 IMAD.IADD R12, R12, 0x1, -R0 ;  /* 0x000000010c0cd824 */ /* 0x000fe400078e0a00 */
[----:B-1----:R-:W-:Y:S02]  /*2fe0*/  IMAD.MOV.U32 R5, RZ, RZ, R14 ;  /* 0x000000ffff057224 */ /* 0x002fe400078e000e */
[C---:B------:R-:W-:Y:S02]  /*2ff0*/  IMAD R6, R0.reuse, R9, R6 ;  /* 0x0000000900067224 */ /* 0x040fe400078e0206 */
[----:B------:R-:W-:Y:S01]  /*3000*/  @!P0 IMAD.MOV R5, RZ, RZ, -R5 ;  /* 0x000000ffff058224 */ /* 0x000fe200078e0a05 */
[----:B------:R-:W-:Y:S01]  /*3010*/  ISETP.GT.U32.AND P0, PT, R0, R12, PT ;  /* 0x0000000c0000720c */ /* 0x000fe20003f04070 */
[----:B------:R-:W-:-:S02]  /*3020*/  VIADD R4, R29, 0x53 ;  /* 0x000000531d047836 */ /* 0x000fc40000000000 */
[--C-:B------:R-:W-:Y:S01]  /*3030*/  @!P2 IMAD.IADD R16, R16, 0x1, -R0.reuse ;  /* 0x000000011010a824 */ /* 0x100fe200078e0a00 */
[----:B------:R0:W-:Y:S01]  /*3040*/  STL [R1+0x178], R5 ;  /* 0x0001780501007387 */ /* 0x0001e20000100800 */
[----:B------:R-:W-:Y:S01]  /*3050*/  @!P4 IMAD.MOV R11, RZ, RZ, -R11 ;  /* 0x000000ffff0bc224 */ /* 0x000fe200078e0a0b */
[----:B------:R-:W-:Y:S01]  /*3060*/  ISETP.GT.U32.AND P4, PT, R0, R6, PT ;  /* 0x000000060000720c */ /* 0x000fe20003f84070 */
[----:B------:R-:W-:Y:S01]  /*3070*/  IMAD.HI.U32 R15, R2, R7, RZ ;  /* 0x00000007020f7227 */ /* 0x000fe200078e00ff */
[----:B------:R-:W-:Y:S02]  /*3080*/  ISETP.GE.AND P2, PT, R3, RZ, PT ;  /* 0x000000ff0300720c */ /* 0x000fe40003f46270 */
[----:B------:R-:W-:Y:S01]  /*3090*/  IABS R3, R4 ;  /* 0x0000000400037213 */ /* 0x000fe20000000000 */
[----:B------:R-:W-:Y:S01]  /*30a0*/  @!P6 IMAD.IADD R8, R8, 0x1, -R0 ;  /* 0x000000010808e824 */ /* 0x000fe200078e0a00 */
[----:B------:R-:W-:Y:S01]  /*30b0*/  STL [R1+0x174], R11 ;  /* 0x0001740b01007387 */ /* 0x000fe20000100800 */
[----:B------:R-:W-:-:S02]  /*30c0*/  IMAD.MOV R15, RZ, RZ, -R15 ;  /* 0x000000ffff0f7224 */ /* 0x000fc400078e0a0f */
[----:B0-----:R-:W-:Y:S01]  /*30d0*/  IMAD.MOV.U32 R5, RZ, RZ, R16 ;  /* 0x000000ffff057224 */ /* 0x001fe200078e0010 */
[----:B------:R-:W-:Y:S01]  /*30e0*/  ISETP.GT.U32.AND P6, PT, R0, R8, PT ;  /* 0x000000080000720c */ /* 0x000fe20003fc4070 */
[----:B------:R-:W-:Y:S02]  /*30f0*/  VIADD R9, R29, 0x52 ;  /* 0x000000521d097836 */ /* 0x000fe40000000000 */
[----:B------:R-:W-:Y:S01]  /*3100*/  @!P1 IMAD.MOV R5, RZ, RZ, -R5 ;  /* 0x000000ffff059224 */ /* 0x000fe200078e0a05 */
[----:B------:R-:W-:Y:S01]  /*3110*/  ISETP.GE.AND P1, PT, R10, RZ, PT ;  /* 0x000000ff0a00720c */ /* 0x000fe20003f26270 */
[----:B------:R-:W-:Y:S01]  /*3120*/  IMAD R7, R0, R15, R7 ;  /* 0x0000000f00077224 */ /* 0x000fe200078e0207 */
[----:B------:R-:W-:Y:S01]  /*3130*/  IABS R15, R9 ;  /* 0x00000009000f7213 */ /* 0x000fe20000000000 */
[----:B------:R-:W-:Y:S01]  /*3140*/  IMAD.HI.U32 R14, R2, R3, RZ ;  /* 0x00000003020e7227 */ /* 0x000fe200078e00ff */
[----:B------:R0:W-:Y:S02]  /*3150*/  STL [R1+0x170], R5 ;  /* 0x0001700501007387 */ /* 0x0001e40000100800 */
[----:B------:R-:W-:Y:S01]  /*3160*/  ISETP.GT.U32.AND P5, PT, R0, R7, PT ;  /* 0x000000070000720c */ /* 0x000fe20003fa4070 */
[----:B------:R-:W-:Y:S01]  /*3170*/  @!P0 IMAD.IADD R12, R12, 0x1, -R0 ;  /* 0x000000010c0c8824 */ /* 0x000fe200078e0a00 */
[----:B------:R-:W-:Y:S01]  /*3180*/  ISETP.GE.AND P0, PT, R13, RZ, PT ;  /* 0x000000ff0d00720c */ /* 0x000fe20003f06270 */
[----:B------:R-:W-:-:S02]  /*3190*/  IMAD.MOV R14, RZ, RZ, -R14 ;  /* 0x000000ffff0e7224 */ /* 0x000fc400078e0a0e */
[----:B------:R-:W-:Y:S01]  /*31a0*/  @!P4 IMAD.IADD R6, R6, 0x1, -R0 ;  /* 0x000000010606c824 */ /* 0x000fe200078e0a00 */
[----:B------:R-:W-:Y:S01]  /*31b0*/  ISETP.GE.AND P4, PT, R4, RZ, PT ;  /* 0x000000ff0400720c */ /* 0x000fe20003f86270 */
[----:B------:R-:W-:Y:S02]  /*31c0*/  IMAD.MOV.U32 R10, RZ, RZ, R15 ;  /* 0x000000ffff0a7224 */ /* 0x000fe400078e000f */
[----:B0-----:R-:W-:Y:S02]  /*31d0*/  IMAD.MOV.U32 R5, RZ, RZ, R12 ;  /* 0x000000ffff057224 */ /* 0x001fe400078e000c */
[C---:B------:R-:W-:Y:S02]  /*31e0*/  IMAD R3, R0.reuse, R14, R3 ;  /* 0x0000000e00037224 */ /* 0x040fe400078e0203 */
[----:B------:R-:W-:Y:S01]  /*31f0*/  @!P3 IMAD.MOV R5, RZ, RZ, -R5 ;  /* 0x000000ffff05b224 */ /* 0x000fe200078e0a05 */
[----:B------:R-:W-:Y:S01]  /*3200*/  ISETP.GT.U32.AND P3, PT, R0, R6, PT ;  /* 0x000000060000720c */ /* 0x000fe20003f64070 */
[----:B------:R-:W-:-:S03]  /*3210*/  IMAD.HI.U32 R13, R2, R10, RZ ;  /* 0x0000000a020d7227 */ /* 0x000fc600078e00ff */
[----:B------:R0:W-:Y:S01]  /*3220*/  STL [R1+0x16c], R5 ;  /* 0x00016c0501007387 */ /* 0x0001e20000100800 */
[--C-:B------:R-:W-:Y:S01]  /*3230*/  @!P6 IMAD.IADD R8, R8, 0x1, -R0.reuse ;  /* 0x000000010808e824 */ /* 0x100fe200078e0a00 */
[C---:B------:R-:W-:Y:S01]  /*3240*/  ISETP.GT.U32.AND P6, PT, R0.reuse, R3, PT ;  /* 0x000000030000720c */ /* 0x040fe20003fc4070 */
[----:B------:R-:W-:Y:S02]  /*3250*/  IMAD.MOV R13, RZ, RZ, -R13 ;  /* 0x000000ffff0d7224 */ /* 0x000fe400078e0a0d */
[----:B------:R-:W-:Y:S02]  /*3260*/  @!P5 IMAD.IADD R7, R7, 0x1, -R0 ;  /* 0x000000010707d824 */ /* 0x000fe400078e0a00 */
[----:B------:R-:W-:Y:S02]  /*3270*/  IMAD R4, R0, R13, R10 ;  /* 0x0000000d00047224 */ /* 0x000fe400078e020a */
[----:B------:R-:W-:Y:S01]  /*3280*/  @!P3 IMAD.IADD R6, R6, 0x1, -R0 ;  /* 0x000000010606b824 */ /* 0x000fe200078e0a00 */
[C---:B------:R-:W-:Y:S01]  /*3290*/  ISETP.GT.U32.AND P5, PT, R0.reuse, R7, PT ;  /* 0x000000070000720c */ /* 0x040fe20003fa4070 */
[----:B0-----:R-:W-:Y:S01]  /*32a0*/  IMAD.MOV.U32 R5, RZ, RZ, R8 ;  /* 0x000000ffff057224 */ /* 0x001fe200078e0008 */
[----:B------:R-:W-:Y:S01]  /*32b0*/  ISETP.GT.U32.AND P3, PT, R0, R4, PT ;  /* 0x000000040000720c */ /* 0x000fe20003f64070 */
[----:B------:R-:W-:-:S02]  /*32c0*/  VIADD R19, R29, 0x51 ;  /* 0x000000511d137836 */ /* 0x000fc40000000000 */
[--C-:B------:R-:W-:Y:S02]  /*32d0*/  @!P6 IMAD.IADD R3, R3, 0x1, -R0.reuse ;  /* 0x000000010303e824 */ /* 0x100fe400078e0a00 */
[----:B------:R-:W-:Y:S01]  /*32e0*/  @!P2 IMAD.MOV R5, RZ, RZ, -R5 ;  /* 0x000000ffff05a224 */ /* 0x000fe200078e0a05 */
[----:B------:R-:W-:Y:S01]  /*32f0*/  ISETP.GE.AND P2, PT, R19, RZ, PT ;  /* 0x000000ff1300720c */ /* 0x000fe20003f46270 */
[C---:B------:R-:W-:Y:S01]  /*3300*/  VIADD R12, R29.reuse, 0x50 ;  /* 0x000000501d0c7836 */ /* 0x040fe20000000000 */
[----:B------:R-:W-:Y:S01]  /*3310*/  ISETP.GT.U32.AND P6, PT, R0, R3, PT ;  /* 0x000000030000720c */ /* 0x000fe20003fc4070 */
[----:B------:R-:W-:Y:S01]  /*3320*/  VIADD R8, R29, 0x4e ;  /* 0x0000004e1d087836 */ /* 0x000fe20000000000 */
[----:B------:R0:W-:Y:S01]  /*3330*/  STL [R1+0x168], R5 ;  /* 0x0001680501007387 */ /* 0x0001e20000100800 */
[--C-:B------:R-:W-:Y:S01]  /*3340*/  @!P5 IMAD.IADD R7, R7, 0x1, -R0.reuse ;  /* 0x000000010707d824 */ /* 0x100fe200078e0a00 */
[----:B------:R-:W-:Y:S01]  /*3350*/  IABS R19, R19 ;  /* 0x0000001300137213 */ /* 0x000fe20000000000 */
[----:B------:R-:W-:Y:S01]  /*3360*/  @!P3 IMAD.IADD R4, R4, 0x1, -R0 ;  /* 0x000000010404b824 */ /* 0x000fe200078e0a00 */
[----:B------:R-:W-:Y:S01]  /*3370*/  ISETP.GE.AND P5, PT, R9, RZ, PT ;  /* 0x000000ff0900720c */ /* 0x000fe20003fa6270 */
[----:B------:R-:W-:-:S02]  /*3380*/  VIADD R9, R29, 0x4f ;  /* 0x0000004f1d097836 */ /* 0x000fc40000000000 */
[----:B------:R-:W-:Y:S01]  /*3390*/  @!P1 IMAD.MOV R7, RZ, RZ, -R7 ;  /* 0x000000ffff079224 */ /* 0x000fe200078e0a07 */
[----:B------:R-:W-:Y:S01]  /*33a0*/  ISETP.GT.U32.AND P3, PT, R0, R4, PT ;  /* 0x000000040000720c */ /* 0x000fe20003f64070 */
[----:B------:R-:W-:Y:S01]  /*33b0*/  IMAD.HI.U32 R10, R2, R19, RZ ;  /* 0x00000013020a7227 */ /* 0x000fe200078e00ff */
[----:B------:R-:W-:Y:S02]  /*33c0*/  ISETP.GE.AND P1, PT, R12, RZ, PT ;  /* 0x000000ff0c00720c */ /* 0x000fe40003f26270 */
[----:B------:R-:W-:Y:S01]  /*33d0*/  IABS R12, R12 ;  /* 0x0000000c000c7213 */ /* 0x000fe20000000000 */
[----:B0-----:R-:W-:Y:S01]  /*33e0*/  IMAD.MOV.U32 R5, RZ, RZ, R6 ;  /* 0x000000ffff057224 */ /* 0x001fe200078e0006 */
[----:B------:R0:W-:Y:S01]  /*33f0*/  STL [R1+0x164], R7 ;  /* 0x0001640701007387 */ /* 0x0001e20000100800 */
[----:B------:R-:W-:Y:S01]  /*3400*/  @!P6 IMAD.IADD R3, R3, 0x1, -R0 ;  /* 0x000000010303e824 */ /* 0x000fe200078e0a00 */
[----:B------:R-:W-:Y:S01]  /*3410*/  ISETP.GE.AND P6, PT, R8, RZ, PT ;  /* 0x000000ff0800720c */ /* 0x000fe20003fc6270 */
[----:B------:R-:W-:Y:S01]  /*3420*/  @!P0 IMAD.MOV R5, RZ, RZ, -R5 ;  /* 0x000000ffff058224 */ /* 0x000fe200078e0a05 */
[----:B------:R-:W-:Y:S01]  /*3430*/  ISETP.GE.AND P0, PT, R9, RZ, PT ;  /* 0x000000ff0900720c */ /* 0x000fe20003f06270 */
[----:B------:R-:W-:Y:S01]  /*3440*/  IMAD.MOV R10, RZ, RZ, -R10 ;  /* 0x000000ffff0a7224 */ /* 0x000fe200078e0a0a */
[----:B------:R-:W-:Y:S01]  /*3450*/  IABS R9, R9 ;  /* 0x0000000900097213 */ /* 0x000fe20000000000 */
[----:B------:R-:W-:Y:S01]  /*3460*/  @!P3 IMAD.IADD R4, R4, 0x1, -R0 ;  /* 0x000000010404b824 */ /* 0x000fe200078e0a00 */
[----:B------:R1:W-:Y:S01]  /*3470*/  STL [R1+0x160], R5 ;  /* 0x0001600501007387 */ /* 0x0003e20000100800 */
[----:B------:R-:W-:Y:S01]  /*3480*/  IMAD R19, R0, R10, R19 ;  /* 0x0000000a00137224 */ /* 0x000fe200078e0213 */
[----:B------:R-:W-:Y:S01]  /*3490*/  IABS R8, R8 ;  /* 0x0000000800087213 */ /* 0x000fe20000000000 */
[----:B0-----:R-:W-:-:S04]  /*34a0*/  IMAD.HI.U32 R7, R2, R12, RZ ;  /* 0x0000000c02077227 */ /* 0x001fc800078e00ff */
[----:B------:R-:W-:-:S04]  /*34b0*/  IMAD.HI.U32 R6, R2, R9, RZ ;  /* 0x0000000902067227 */ /* 0x000fc800078e00ff */
[----:B-1----:R-:W-:Y:S02]  /*34c0*/  IMAD.MOV.U32 R5, RZ, RZ, R3 ;  /* 0x000000ffff057224 */ /* 0x002fe400078e0003 */
[----:B------:R-:W-:Y:S02]  /*34d0*/  IMAD.MOV R7, RZ, RZ, -R7 ;  /* 0x000000ffff077224 */ /* 0x000fe400078e0a07 */
[----:B------:R-:W-:Y:S01]  /*34e0*/  @!P4 IMAD.MOV R5, RZ, RZ, -R5 ;  /* 0x000000ffff05c224 */ /* 0x000fe200078e0a05 */
[C---:B------:R-:W-:Y:S01]  /*34f0*/  ISETP.GT.U32.AND P4, PT, R0.reuse, R19, PT ;  /* 0x000000130000720c */ /* 0x040fe20003f84070 */
[----:B------:R-:W-:Y:S02]  /*3500*/  IMAD.MOV R6, RZ, RZ, -R6 ;  /* 0x000000ffff067224 */ /* 0x000fe400078e0a06 */
[C---:B------:R-:W-:Y:S01]  /*3510*/  IMAD R12, R0.reuse, R7, R12 ;  /* 0x00000007000c7224 */ /* 0x040fe200078e020c */
[----:B------:R0:W-:Y:S01]  /*3520*/  STL [R1+0x15c], R5 ;  /* 0x00015c0501007387 */ /* 0x0001e20000100800 */
[----:B------:R-:W-:-:S02]  /*3530*/  IMAD R9, R0, R6, R9 ;  /* 0x0000000600097224 */ /* 0x000fc400078e0209 */
[C---:B------:R-:W-:Y:S01]  /*3540*/  VIADD R18, R29.reuse, 0x4d ;  /* 0x0000004d1d127836 */ /* 0x040fe20000000000 */
[----:B------:R-:W-:Y:S01]  /*3550*/  ISETP.GT.U32.AND P3, PT, R0, R12, PT ;  /* 0x0000000c0000720c */ /* 0x000fe20003f64070 */
[----:B------:R-:W-:Y:S02]  /*3560*/  VIADD R15, R29, 0x4c ;  /* 0x0000004c1d0f7836 */ /* 0x000fe40000000000 */
[----:B------:R-:W-:-:S03]  /*3570*/  IMAD.HI.U32 R3, R2, R8, RZ ;  /* 0x0000000802037227 */ /* 0x000fc600078e00ff */
[----:B------:R-:W-:Y:S01]  /*3580*/  IABS R17, R15 ;  /* 0x0000000f00117213 */ /* 0x000fe20000000000 */
[----:B0-----:R-:W-:Y:S01]  /*3590*/  IMAD.MOV.U32 R5, RZ, RZ, R4 ;  /* 0x000000ffff057224 */ /* 0x001fe200078e0004 */
[----:B------:R-:W-:Y:S01]  /*35a0*/  IABS R4, R18 ;  /* 0x0000001200047213 */ /* 0x000fe20000000000 */
[--C-:B------:R-:W-:Y:S02]  /*35b0*/  @!P4 IMAD.IADD R19, R19, 0x1, -R0.reuse ;  /* 0x000000011313c824 */ /* 0x100fe400078e0a00 */
[----:B------:R-:W-:Y:S01]  /*35c0*/  @!P5 IMAD.MOV R5, RZ, RZ, -R5 ;  /* 0x000000ffff05d224 */ /* 0x000fe200078e0a05 */
[----:B------:R-:W-:Y:S01]  /*35d0*/  ISETP.GT.U32.AND P5, PT, R0, R9, PT ;  /* 0x000000090000720c */ /* 0x000fe20003fa4070 */
[----:B------:R-:W-:Y:S01]  /*35e0*/  @!P3 IMAD.IADD R12, R12, 0x1, -R0 ;  /* 0x000000010c0cb824 */ /* 0x000fe200078e0a00 */
[----:B------:R-:W-:Y:S01]  /*35f0*/  ISETP.GT.U32.AND P4, PT, R0, R19, PT ;  /* 0x000000130000720c */ /* 0x000fe20003f84070 */
[----:B------:R-:W-:Y:S01]  /*3600*/  IMAD.MOV R3, RZ, RZ, -R3 ;  /* 0x000000ffff037224 */ /* 0x000fe200078e0a03 */
[----:B------:R0:W-:Y:S01]  /*3610*/  STL [R1+0x158], R5 ;  /* 0x0001580501007387 */ /* 0x0001e20000100800 */
[----:B------:R-:W-:Y:S01]  /*3620*/  IMAD.HI.U32 R10, R2, R4, RZ ;  /* 0x00000004020a7227 */ /* 0x000fe200078e00ff */
[----:B------:R-:W-:-:S03]  /*3630*/  ISETP.GT.U32.AND P3, PT, R0, R12, PT ;  /* 0x0000000c0000720c */ /* 0x000fc60003f64070 */
[----:B------:R-:W-:Y:S02]  /*3640*/  IMAD R8, R0, R3, R8 ;  /* 0x0000000300087224 */ /* 0x000fe400078e0208 */
[----:B------:R-:W-:-:S04]  /*3650*/  IMAD.HI.U32 R3, R2, R17, RZ ;  /* 0x0000001102037227 */ /* 0x000fc800078e00ff */
[----:B------:R-:W-:Y:S02]  /*3660*/  @!P5 IMAD.IADD R9, R9, 0x1, -R0 ;  /* 0x000000010909d824 */ /* 0x000fe400078e0a00 */
[----:B------:R-:W-:Y:S02]  /*3670*/  IMAD.MOV R10, RZ, RZ, -R10 ;  /* 0x000000ffff0a7224 */ /* 0x000fe400078e0a0a */
[----:B------:R-:W-:Y:S01]  /*3680*/  IMAD.MOV R3, RZ, RZ, -R3 ;  /* 0x000000ffff037224 */ /* 0x000fe200078e0a03 */
[C---:B------:R-:W-:Y:S01]  /*3690*/  ISETP.GT.U32.AND P5, PT, R0.reuse, R9, PT ;  /* 0x000000090000720c */ /* 0x040fe20003fa4070 */
[----:B------:R-:W-:Y:S01]  /*36a0*/  @!P4 IMAD.IADD R19, R19, 0x1, -R0 ;  /* 0x000000011313c824 */ /* 0x000fe200078e0a00 */
[C---:B------:R-:W-:Y:S01]  /*36b0*/  ISETP.GT.U32.AND P4, PT, R0.reuse, R8, PT ;  /* 0x000000080000720c */ /* 0x040fe20003f84070 */
[C---:B------:R-:W-:Y:S02]  /*36c0*/  IMAD R4, R0.reuse, R10, R4 ;  /* 0x0000000a00047224 */ /* 0x040fe400078e0204 */
[----:B------:R-:W-:-:S02]  /*36d0*/  IMAD R17, R0, R3, R17 ;  /* 0x0000000300117224 */ /* 0x000fc400078e0211 */
[--C-:B------:R-:W-:Y:S01]  /*36e0*/  @!P3 IMAD.IADD R12, R12, 0x1, -R0.reuse ;  /* 0x000000010c0cb824 */ /* 0x100fe200078e0a00 */
[C---:B------:R-:W-:Y:S01]  /*36f0*/  ISETP.GT.U32.AND P3, PT, R0.reuse, R4, PT ;  /* 0x000000040000720c */ /* 0x040fe20003f64070 */
[C---:B------:R-:W-:Y:S02]  /*3700*/  VIADD R7, R29.reuse, 0x4a ;  /* 0x0000004a1d077836 */ /* 0x040fe40000000000 */
[----:B------:R-:W-:Y:S02]  /*3710*/  VIADD R6, R29, 0x4b ;  /* 0x0000004b1d067836 */ /* 0x000fe40000000000 */
[--C-:B------:R-:W-:Y:S01]  /*3720*/  @!P5 IMAD.IADD R9, R9, 0x1, -R0.reuse ;  /* 0x000000010909d824 */ /* 0x100fe200078e0a00 */
[----:B------:R-:W-:Y:S01]  /*3730*/  ISETP.GT.U32.AND P5, PT, R0, R17, PT ;  /* 0x000000110000720c */ /* 0x000fe20003fa4070 */
[----:B------:R-:W-:Y:S01]  /*3740*/  VIADD R3, R29, 0x49 ;  /* 0x000000491d037836 */ /* 0x000fe20000000000 */
[----:B------:R-:W-:Y:S01]  /*3750*/  IABS R16, R7 ;  /* 0x0000000700107213 */ /* 0x000fe20000000000 */
[----:B0-----:R-:W-:Y:S01]  /*3760*/  IMAD.MOV.U32 R5, RZ, RZ, R19 ;  /* 0x000000ffff057224 */ /* 0x001fe200078e0013 */
[----:B------:R-:W-:Y:S01]  /*3770*/  IABS R13, R6 ;  /* 0x00000006000d7213 */ /* 0x000fe20000000000 */
[----:B------:R-:W-:Y:S01]  /*3780*/  @!P4 IMAD.IADD R8, R8, 0x1, -R0 ;  /* 0x000000010808c824 */ /* 0x000fe200078e0a00 */
[----:B------:R-:W-:Y:S01]  /*3790*/  ISETP.GE.AND P4, PT, R18, RZ, PT ;  /* 0x000000ff1200720c */ /* 0x000fe20003f86270 */
[----:B------:R-:W-:Y:S01]  /*37a0*/  @!P2 IMAD.MOV R5, RZ, RZ, -R5 ;  /* 0x000000ffff05a224 */ /* 0x000fe200078e0a05 */
[----:B------:R-:W-:Y:S01]  /*37b0*/  IABS R18, R3 ;  /* 0x0000000300127213 */ /* 0x000fe20000000000 */
[----:B------:R-:W-:Y:S01]  /*37c0*/  IMAD.HI.U32 R10, R2, R16, RZ ;  /* 0x00000010020a7227 */ /* 0x000fe200078e00ff */
[----:B------:R-:W-:-:S02]  /*37d0*/  ISETP.GT.U32.AND P2, PT, R0, R8, PT ;  /* 0x000000080000720c */ /* 0x000fc40003f44070 */
[----:B------:R0:W-:Y:S01]  /*37e0*/  STL [R1+0x150], R5 ;  /* 0x0001500501007387 */ /* 0x0001e20000100800 */
[--C-:B------:R-:W-:Y:S01]  /*37f0*/  @!P3 IMAD.IADD R4, R4, 0x1, -R0.reuse ;  /* 0x000000010404b824 */ /* 0x100fe200078e0a00 */
[----:B------:R-:W-:Y:S01]  /*3800*/  ISETP.GE.AND P3, PT, R15, RZ, PT ;  /* 0x000000ff0f00720c */ /* 0x000fe20003f66270 */
[----:B------:R-:W-:Y:S02]  /*3810*/  @!P5 IMAD.IADD R17, R17, 0x1, -R0 ;  /* 0x000000011111d824 */ /* 0x000fe400078e0a00 */
[----:B------:R-:W-:Y:S02]  /*3820*/  IMAD.MOV R10, RZ, RZ, -R10 ;  /* 0x000000ffff0a7224 */ /* 0x000fe400078e0a0a */
[----:B------:R-:W-:Y:S01]  /*3830*/  IMAD.HI.U32 R14, R2, R13, RZ ;  /* 0x0000000d020e7227 */ /* 0x000fe200078e00ff */
[----:B------:R-:W-:-:S03]  /*3840*/  ISETP.GT.U32.AND P5, PT, R0, R17, PT ;  /* 0x000000110000720c */ /* 0x000fc60003fa4070 */
[----:B------:R-:W-:Y:S02]  /*3850*/  IMAD.MOV.U32 R15, RZ, RZ, R18 ;  /* 0x000000ffff0f7224 */ /* 0x000fe400078e0012 */
[----:B0-----:R-:W-:Y:S02]  /*3860*/  IMAD.MOV.U32 R5, RZ, RZ, R12 ;  /* 0x000000ffff057224 */ /* 0x001fe400078e000c */
[----:B------:R-:W-:Y:S02]  /*3870*/  IMAD R16, R0, R10, R16 ;  /* 0x0000000a00107224 */ /* 0x000fe400078e0210 */
[----:B------:R-:W-:Y:S02]  /*3880*/  IMAD.MOV R14, RZ, RZ, -R14 ;  /* 0x000000ffff0e7224 */ /* 0x000fe400078e0a0e */
[----:B------:R-:W-:-:S04]  /*3890*/  IMAD.HI.U32 R10, R2, R15, RZ ;  /* 0x0000000f020a7227 */ /* 0x000fc800078e00ff */
[----:B------:R-:W-:Y:S01]  /*38a0*/  @!P1 IMAD.MOV R5, RZ, RZ, -R5 ;  /* 0x000000ffff059224 */ /* 0x000fe200078e0a05 */
[C---:B------:R-:W-:Y:S01]  /*38b0*/  ISETP.GT.U32.AND P1, PT, R0.reuse, R4, PT ;  /* 0x000000040000720c */ /* 0x040fe20003f24070 */
[----:B------:R-:W-:Y:S02]  /*38c0*/  IMAD R13, R0, R14, R13 ;  /* 0x0000000e000d7224 */ /* 0x000fe400078e020d */
[----:B------:R-:W-:Y:S01]  /*38d0*/  @!P2 IMAD.IADD R8, R8, 0x1, -R0 ;  /* 0x000000010808a824 */ /* 0x000fe200078e0a00 */
[----:B------:R0:W-:Y:S01]  /*38e0*/  STL [R1+0x14c], R5 ;  /* 0x00014c0501007387 */ /* 0x0001e20000100800 */
[----:B------:R-:W-:Y:S01]  /*38f0*/  IMAD.MOV R10, RZ, RZ, -R10 ;  /* 0x000000ffff0a7224 */ /* 0x000fe200078e0a0a */
[C---:B------:R-:W-:Y:S01]  /*3900*/  ISETP.GT.U32.AND P2, PT, R0.reuse, R13, PT ;  /* 0x0000000d0000720c */ /* 0x040fe20003f44070 */
[----:B------:R-:W-:Y:S02]  /*3910*/  @!P5 IMAD.IADD R17, R17, 0x1, -R0 ;  /* 0x000000011111d824 */ /* 0x000fe400078e0a00 */
[----:B------:R-:W-:-:S02]  /*3920*/  IMAD R15, R0, R10, R15 ;  /* 0x0000000a000f7224 */ /* 0x000fc400078e020f */
[----:B------:R-:W-:Y:S01]  /*3930*/  @!P0 IMAD.MOV R9, RZ, RZ, -R9 ;  /* 0x000000ffff098224 */ /* 0x000fe200078e0a09 */
[----:B------:R-:W-:Y:S01]  /*3940*/  ISETP.GE.AND P0, PT, R6, RZ, PT ;  /* 0x000000ff0600720c */ /* 0x000fe20003f06270 */
[----:B------:R-:W-:Y:S01]  /*3950*/  VIADD R6, R29, 0x48 ;  /* 0x000000481d067836 */ /* 0x000fe20000000000 */
[----:B------:R-:W-:Y:S01]  /*3960*/  ISETP.GT.U32.AND P5, PT, R0, R15, PT ;  /* 0x0000000f0000720c */ /* 0x000fe20003fa4070 */
[----:B0-----:R-:W-:Y:S01]  /*3970*/  IMAD.MOV.U32 R5, RZ, RZ, R8 ;  /* 0x000000ffff057224 */ /* 0x001fe200078e0008 */
[----:B------:R0:W-:Y:S01]  /*3980*/  STL [R1+0x148], R9 ;  /* 0x0001480901007387 */ /* 0x0001e20000100800 */
[--C-:B------:R-:W-:Y:S01]  /*3990*/  @!P1 IMAD.IADD R4, R4, 0x1, -R0.reuse ;  /* 0x0000000104049824 */ /* 0x100fe200078e0a00 */
[----:B------:R-:W-:Y:S01]  /*39a0*/  ISETP.GE.AND P1, PT, R7, RZ, PT ;  /* 0x000000ff0700720c */ /* 0x000fe20003f26270 */
[----:B------:R-:W-:Y:S01]  /*39b0*/  @!P6 IMAD.MOV R5, RZ, RZ, -R5 ;  /* 0x000000ffff05e224 */ /* 0x000fe200078e0a05 */
[----:B------:R-:W-:Y:S01]  /*39c0*/  ISETP.GT.U32.AND P6, PT, R0, R16, PT ;  /* 0x000000100000720c */ /* 0x000fe20003fc4070 */
[----:B------:R-:W-:Y:S01]  /*39d0*/  VIADD R7, R29, 0x47 ;  /* 0x000000471d077836 */ /* 0x000fe20000000000 */
[----:B------:R-:W-:Y:S01]  /*39e0*/  IABS R8, R6 ;  /* 0x0000000600087213 */ /* 0x000fe20000000000 */
[--C-:B------:R-:W-:Y:S01]  /*39f0*/  @!P2 IMAD.IADD R13, R13, 0x1, -R0.reuse ;  /* 0x000000010d0da824 */ /* 0x100fe200078e0a00 */
[----:B------:R1:W-:Y:S01]  /*3a00*/  STL [R1+0x140], R5 ;  /* 0x0001400501007387 */ /* 0x0003e20000100800 */
[----:B------:R-:W-:Y:S01]  /*3a10*/  ISETP.GE.AND P2, PT, R3, RZ, PT ;  /* 0x000000ff0300720c */ /* 0x000fe20003f46270 */
[----:B------:R-:W-:Y:S01]  /*3a20*/  VIADD R10, R29, 0x46 ;  /* 0x000000461d0a7836 */ /* 0x000fe20000000000 */
[----:B------:R-:W-:Y:S01]  /*3a30*/  IABS R3, R7 ;  /* 0x0000000700037213 */ /* 0x000fe20000000000 */
[----:B------:R-:W-:-:S02]  /*3a40*/  @!P5 IMAD.IADD R15, R15, 0x1, -R0 ;  /* 0x000000010f0fd824 */ /* 0x000fc400078e0a00 */
[----:B0-----:R-:W-:-:S04]  /*3a50*/  IMAD.HI.U32 R9, R2, R8, RZ ;  /* 0x0000000802097227 */ /* 0x001fc800078e00ff */
[----:B------:R-:W-:Y:S01]  /*3a60*/  @!P6 IMAD.IADD R16, R16, 0x1, -R0 ;  /* 0x000000011010e824 */ /* 0x000fe200078e0a00 */
[C---:B------:R-:W-:Y:S01]  /*3a70*/  ISETP.GT.U32.AND P6, PT, R0.reuse, R13, PT ;  /* 0x0000000d0000720c */ /* 0x040fe20003fc4070 */
[----:B-1----:R-:W-:Y:S02]  /*3a80*/  IMAD.MOV.U32 R5, RZ, RZ, R4 ;  /* 0x000000ffff057224 */ /* 0x002fe400078e0004 */
[----:B------:R-:W-:Y:S01]  /*3a90*/  IMAD.MOV R9, RZ, RZ, -R9 ;  /* 0x000000ffff097224 */ /* 0x000fe200078e0a09 */
[C---:B------:R-:W-:Y:S01]  /*3aa0*/  ISETP.GT.U32.AND P5, PT, R0.reuse, R16, PT ;  /* 0x000000100000720c */ /* 0x040fe20003fa4070 */
[----:B------:R-:W-:Y:S01]  /*3ab0*/  @!P4 IMAD.MOV R5, RZ, RZ, -R5 ;  /* 0x000000ffff05c224 */ /* 0x000fe200078e0a05 */
[----:B------:R-:W-:Y:S01]  /*3ac0*/  ISETP.GT.U32.AND P4, PT, R0, R15, PT ;  /* 0x0000000f0000720c */ /* 0x000fe20003f84070 */
[----:B------:R-:W-:-:S03]  /*3ad0*/  IMAD.HI.U32 R12, R2, R3, RZ ;  /* 0x00000003020c7227 */ /* 0x000fc600078e00ff */
[----:B------:R0:W-:Y:S01]  /*3ae0*/  STL [R1+0x134], R5 ;  /* 0x0001340501007387 */ /* 0x0001e20000100800 */
[C---:B------:R-:W-:Y:S01]  /*3af0*/  IMAD R8, R0.reuse, R9, R8 ;  /* 0x0000000900087224 */ /* 0x040fe200078e0208 */
[----:B------:R-:W-:Y:S01]  /*3b00*/  IABS R9, R10 ;  /* 0x0000000a00097213 */ /* 0x000fe20000000000 */
[----:B------:R-:W-:Y:S02]  /*3b10*/  IMAD.MOV R12, RZ, RZ, -R12 ;  /* 0x000000ffff0c7224 */ /* 0x000fe400078e0a0c */
[--C-:B------:R-:W-:Y:S01]  /*3b20*/  @!P6 IMAD.IADD R13, R13, 0x1, -R0.reuse ;  /* 0x000000010d0de824 */ /* 0x100fe200078e0a00 */
[C---:B------:R-:W-:Y:S01]  /*3b30*/  ISETP.GT.U32.AND P6, PT, R0.reuse, R8, PT ;  /* 0x000000080000720c */ /* 0x040fe20003fc4070 */
[C---:B------:R-:W-:Y:S02]  /*3b40*/  IMAD R3, R0.reuse, R12, R3 ;  /* 0x0000000c00037224 */ /* 0x040fe400078e0203 */
[----:B------:R-:W-:Y:S02]  /*3b50*/  @!P4 IMAD.IADD R15, R15, 0x1, -R0 ;  /* 0x000000010f0fc824 */ /* 0x000fe400078e0a00 */
[----:B------:R-:W-:Y:S01]  /*3b60*/  VIADD R4, R29, 0x45 ;  /* 0x000000451d047836 */ /* 0x000fe20000000000 */
[----:B------:R-:W-:Y:S01]  /*3b70*/  ISETP.GT.U32.AND P4, PT, R0, R3, PT ;  /* 0x000000030000720c */ /* 0x000fe20003f84070 */
[----:B------:R-:W-:-:S03]  /*3b80*/  IMAD.HI.U32 R12, R2, R9, RZ ;  /* 0x00000009020c7227 */ /* 0x000fc600078e00ff */
[----:B------:R-:W-:Y:S01]  /*3b90*/  IABS R19, R4 ;  /* 0x0000000400137213 */ /* 0x000fe20000000000 */
[----:B------:R-:W-:Y:S02]  /*3ba0*/  IMAD.MOV.U32 R11, RZ, RZ, R17 ;  /* 0x000000ffff0b7224 */ /* 0x000fe400078e0011 */
[--C-:B------:R-:W-:Y:S01]  /*3bb0*/  @!P6 IMAD.IADD R8, R8, 0x1, -R0.reuse ;  /* 0x000000010808e824 */ /* 0x100fe200078e0a00 */
[----:B------:R-:W-:Y:S01]  /*3bc0*/  ISETP.GE.AND P6, PT, R7, RZ, PT ;  /* 0x000000ff0700720c */ /* 0x000fe20003fc6270 */
[----:B------:R-:W-:Y:S01]  /*3bd0*/  @!P5 IMAD.IADD R16, R16, 0x1, -R0 ;  /* 0x000000011010d824 */ /* 0x000fe200078e0a00 */
[----:B------:R-:W-:Y:S01]  /*3be0*/  ISETP.GE.AND P5, PT, R6, RZ, PT ;  /* 0x000000ff0600720c */ /* 0x000fe20003fa6270 */
[----:B------:R-:W-:-:S04]  /*3bf0*/  IMAD.HI.U32 R14, R2, R19, RZ ;  /* 0x00000013020e7227 */ /* 0x000fc800078e00ff */
[----:B------:R-:W-:Y:S02]  /*3c00*/  VIADD R6, R29, 0x44 ;  /* 0x000000441d067836 */ /* 0x000fe40000000000 */
[----:B------:R-:W-:Y:S02]  /*3c10*/  IMAD.MOV R12, RZ, RZ, -R12 ;  /* 0x000000ffff0c7224 */ /* 0x000fe400078e0a0c */
[----:B------:R-:W-:Y:S02]  /*3c20*/  @!P4 IMAD.IADD R3, R3, 0x1, -R0 ;  /* 0x000000010303c824 */ /* 0x000fe400078e0a00 */
[----:B------:R-:W-:Y:S01]  /*3c30*/  @!P3 IMAD.MOV R11, RZ, RZ, -R11 ;  /* 0x000000ffff0bb224 */ /* 0x000fe200078e0a0b */
[C---:B------:R-:W-:Y:S01]  /*3c40*/  ISETP.GT.U32.AND P3, PT, R0.reuse, R8, PT ;  /* 0x000000080000720c */ /* 0x040fe20003f64070 */
[----:B0-----:R-:W-:Y:S01]  /*3c50*/  IMAD.MOV.U32 R5, RZ, RZ, R13 ;  /* 0x000000ffff057224 */ /* 0x001fe200078e000d */
[----:B------:R-:W-:Y:S01]  /*3c60*/  ISETP.GT.U32.AND P4, PT, R0, R3, PT ;  /* 0x000000030000720c */ /* 0x000fe20003f84070 */
[----:B------:R-:W-:Y:S01]  /*3c70*/  IMAD.MOV R14, RZ, RZ, -R14 ;  /* 0x000000ffff0e7224 */ /* 0x000fe200078e0a0e */
[----:B------:R0:W-:Y:S01]  /*3c80*/  STL [R1+0x130], R11 ;  /* 0x0001300b01007387 */ /* 0x0001e20000100800 */
[----:B------:R-:W-:-:S02]  /*3c90*/  VIADD R7, R29, 0x43 ;  /* 0x000000431d077836 */ /* 0x000fc40000000000 */
[C---:B------:R-:W-:Y:S01]  /*3ca0*/  IMAD R9, R0.reuse, R12, R9 ;  /* 0x0000000c00097224 */ /* 0x040fe200078e0209 */
[----:B------:R-:W-:Y:S01]  /*3cb0*/  IABS R12, R6 ;  /* 0x00000006000c7213 */ /* 0x000fe20000000000 */
[----:B------:R-:W-:Y:S02]  /*3cc0*/  @!P0 IMAD.MOV R5, RZ, RZ, -R5 ;  /* 0x000000ffff058224 */ /* 0x000fe400078e0a05 */
[----:B------:R-:W-:Y:S01]  /*3cd0*/  IMAD R19, R0, R14, R19 ;  /* 0x0000000e00137224 */ /* 0x000fe200078e0213 */
[----:B------:R-:W-:Y:S01]  /*3ce0*/  IABS R14, R7 ;  /* 0x00000007000e7213 */ /* 0x000fe20000000000 */
[----:B------:R-:W-:Y:S01]  /*3cf0*/  IMAD.HI.U32 R13, R2, R12, RZ ;  /* 0x0000000c020d7227 */ /* 0x000fe200078e00ff */
[----:B------:R-:W-:Y:S01]  /*3d00*/  ISETP.GT.U32.AND P0, PT, R0, R9, PT ;  /* 0x000000090000720c */ /* 0x000fe20003f04070 */
[----:B------:R1:W-:Y:S02]  /*3d10*/  STL [R1+0x128], R5 ;  /* 0x0001280501007387 */ /* 0x0003e40000100800 */
[----:B0-----:R-:W-:-:S02]  /*3d20*/  IMAD.MOV.U32 R11, RZ, RZ, R16 ;  /* 0x000000ffff0b7224 */ /* 0x001fc400078e0010 */
[----:B------:R-:W-:Y:S01]  /*3d30*/  @!P3 IMAD.IADD R8, R8, 0x1, -R0 ;  /* 0x000000010808b824 */ /* 0x000fe200078e0a00 */
[----:B------:R-:W-:Y:S01]  /*3d40*/  ISETP.GE.AND P3, PT, R4, RZ, PT ;  /* 0x000000ff0400720c */ /* 0x000fe20003f66270 */
[----:B------:R-:W-:Y:S01]  /*3d50*/  @!P1 IMAD.MOV R11, RZ, RZ, -R11 ;  /* 0x000000ffff0b9224 */ /* 0x000fe200078e0a0b */
[----:B------:R-:W-:Y:S01]  /*3d60*/  ISETP.GT.U32.AND P1, PT, R0, R19, PT ;  /* 0x000000130000720c */ /* 0x000fe20003f24070 */
[----:B------:R-:W-:Y:S02]  /*3d70*/  IMAD.MOV R13, RZ, RZ, -R13 ;  /* 0x000000ffff0d7224 */ /* 0x000fe400078e0a0d */
[----:B-1----:R-:W-:Y:S01]  /*3d80*/  IMAD.MOV.U32 R5, RZ, RZ, R15 ;  /* 0x000000ffff057224 */ /* 0x002fe200078e000f */
[----:B------:R0:W-:Y:S01]  /*3d90*/  STL [R1+0x124], R11 ;  /* 0x0001240b01007387 */ /* 0x0001e20000100800 */
[----:B------:R-:W-:-:S04]  /*3da0*/  IMAD.HI.U32 R15, R2, R14, RZ ;  /* 0x0000000e020f7227 */ /* 0x000fc800078e00ff */
[----:B------:R-:W-:Y:S01]  /*3db0*/  @!P2 IMAD.MOV R5, RZ, RZ, -R5 ;  /* 0x000000ffff05a224 */ /* 0x000fe200078e0a05 */
[----:B------:R-:W-:Y:S01]  /*3dc0*/  ISETP.GE.AND P2, PT, R10, RZ, PT ;  /* 0x000000ff0a00720c */ /* 0x000fe20003f46270 */
[----:B------:R-:W-:Y:S02]  /*3dd0*/  IMAD.MOV R15, RZ, RZ, -R15 ;  /* 0x000000ffff0f7224 */ /* 0x000fe400078e0a0f */
[----:B------:R-:W-:Y:S01]  /*3de0*/  @!P4 IMAD.IADD R3, R3, 0x1, -R0 ;  /* 0x000000010303c824 */ /* 0x000fe200078e0a00 */
[----:B------:R1:W-:Y:S01]  /*3df0*/  STL [R1+0x120], R5 ;  /* 0x0001200501007387 */ /* 0x0003e20000100800 */
[----:B------:R-:W-:Y:S01]  /*3e00*/  IMAD R10, R0, R13, R12 ;  /* 0x0000000d000a7224 */ /* 0x000fe200078e020c */
[----:B------:R-:W-:Y:S01]  /*3e10*/  ISETP.GE.AND P4, PT, R6, RZ, PT ;  /* 0x000000ff0600720c */ /* 0x000fe20003f86270 */
[----:B0-----:R-:W-:Y:S02]  /*3e20*/  IMAD.MOV.U32 R11, RZ, RZ, R8 ;  /* 0x000000ffff0b7224 */ /* 0x001fe400078e0008 */
[----:B------:R-:W-:-:S02]  /*3e30*/  @!P0 IMAD.IADD R9, R9, 0x1, -R0 ;  /* 0x0000000109098824 */ /* 0x000fc400078e0a00 */
[C---:B------:R-:W-:Y:S02]  /*3e40*/  IMAD R14, R0.reuse, R15, R14 ;  /* 0x0000000f000e7224 */ /* 0x040fe400078e020e */
[----:B------:R-:W-:Y:S01]  /*3e50*/  @!P5 IMAD.MOV R11, RZ, RZ, -R11 ;  /* 0x000000ffff0bd224 */ /* 0x000fe200078e0a0b */
[C---:B------:R-:W-:Y:S01]  /*3e60*/  ISETP.GT.U32.AND P5, PT, R0.reuse, R10, PT ;  /* 0x0000000a0000720c */ /* 0x040fe20003fa4070 */
[----:B-1----:R-:W-:Y:S01]  /*3e70*/  IMAD.MOV.U32 R5, RZ, RZ, R3 ;  /* 0x000000ffff057224 */ /* 0x002fe200078e0003 */
[C---:B------:R-:W-:Y:S01]  /*3e80*/  ISETP.GT.U32.AND P0, PT, R0.reuse, R9, PT ;  /* 0x000000090000720c */ /* 0x040fe20003f04070 */
[--C-:B------:R-:W-:Y:S01]  /*3e90*/  @!P1 IMAD.IADD R19, R19, 0x1, -R0.reuse ;  /* 0x0000000113139824 */ /* 0x100fe200078e0a00 */
[----:B------:R-:W-:Y:S01]  /*3ea0*/  STL [R1+0x11c], R11 ;  /* 0x00011c0b01007387 */ /* 0x000fe20000100800 */
[----:B------:R-:W-:Y:S01]  /*3eb0*/  @!P6 IMAD.MOV R5, RZ, RZ, -R5 ;  /* 0x000000ffff05e224 */ /* 0x000fe200078e0a05 */
[C---:B------:R-:W-:Y:S01]  /*3ec0*/  ISETP.GT.U32.AND P6, PT, R0.reuse, R14, PT ;  /* 0x0000000e0000720c */ /* 0x040fe20003fc4070 */
[C---:B------:R-:W-:Y:S01]  /*3ed0*/  VIADD R4, R29.reuse, 0x42 ;  /* 0x000000421d047836 */ /* 0x040fe20000000000 */
[----:B------:R-:W-:Y:S01]  /*3ee0*/  ISETP.GT.U32.AND P1, PT, R0, R19, PT ;  /* 0x000000130000720c */ /* 0x000fe20003f24070 */
[C---:B------:R-:W-:Y:S01]  /*3ef0*/  VIADD R6, R29.reuse, 0x41 ;  /* 0x000000411d067836 */ /* 0x040fe20000000000 */
[----:B------:R0:W-:Y:S01]  /*3f00*/  STL [R1+0x118], R5 ;  /* 0x0001180501007387 */ /* 0x0001e20000100800 */
[----:B------:R-:W-:Y:S01]  /*3f10*/  VIADD R8, R29, 0x40 ;  /* 0x000000401d087836 */ /* 0x000fe20000000000 */
[----:B------:R-:W-:Y:S01]  /*3f20*/  IABS R12, R4 ;  /* 0x00000004000c7213 */ /* 0x000fe20000000000 */
[--C-:B------:R-:W-:Y:S01]  /*3f30*/  @!P5 IMAD.IADD R10, R10, 0x1, -R0.reuse ;  /* 0x000000010a0ad824 */ /* 0x100fe200078e0a00 */
[----:B------:R-:W-:Y:S01]  /*3f40*/  IABS R3, R6 ;  /* 0x0000000600037213 */ /* 0x000fe20000000000 */
[----:B------:R-:W-:Y:S01]  /*3f50*/  @!P0 IMAD.IADD R9, R9, 0x1, -R0 ;  /* 0x0000000109098824 */ /* 0x000fe200078e0a00 */
[----:B------:R-:W-:Y:S01]  /*3f60*/  ISETP.GE.AND P0, PT, R7, RZ, PT ;  /* 0x000000ff0700720c */ /* 0x000fe20003f06270 */
[----:B------:R-:W-:Y:S01]  /*3f70*/  IMAD.HI.U32 R7, R2, R12, RZ ;  /* 0x0000000c02077227 */ /* 0x000fe200078e00ff */
[----:B------:R-:W-:-:S02]  /*3f80*/  ISETP.GT.U32.AND P5, PT, R0, R10, PT ;  /* 0x0000000a0000720c */ /* 0x000fc40003fa4070 */
[----:B------:R-:W-:Y:S01]  /*3f90*/  IABS R13, R8 ;  /* 0x00000008000d7213 */ /* 0x000fe20000000000 */
[--C-:B------:R-:W-:Y:S02]  /*3fa0*/  @!P6 IMAD.IADD R14, R14, 0x1, -R0.reuse ;  /* 0x000000010e0ee824 */ /* 0x100fe400078e0a00 */
[----:B------:R-:W-:Y:S01]  /*3fb0*/  @!P1 IMAD.IADD R19, R19, 0x1, -R0 ;  /* 0x0000000113139824 */ /* 0x000fe200078e0a00 */
[----:B------:R-:W-:Y:S01]  /*3fc0*/  ISETP.GE.AND P1, PT, R4, RZ, PT ;  /* 0x000000ff0400720c */ /* 0x000fe20003f26270 */
[----:B------:R-:W-:Y:S01]  /*3fd0*/  IMAD.HI.U32 R4, R2, R3, RZ ;  /* 0x0000000302047227 */ /* 0x000fe200078e00ff */
[----:B------:R-:W-:-:S03]  /*3fe0*/  ISETP.GT.U32.AND P6, PT, R0, R14, PT ;  /* 0x0000000e0000720c */ /* 0x000fc60003fc4070 */
[----:B------:R-:W-:Y:S02]  /*3ff0*/  IMAD.MOV R7, RZ, RZ, -R7 ;  /* 0x000000ffff077224 */ /* 0x000fe400078e0a07 */
[----:B------:R-:W-:Y:S02]  /*4000*/  IMAD.MOV R4, RZ, RZ, -R4 ;  /* 0x000000ffff047224 */ /* 0x000fe400078e0a04 */
[C---:B------:R-:W-:Y:S02]  /*4010*/  IMAD R12, R0.reuse, R7, R12 ;  /* 0x00000007000c7224 */ /* 0x040fe400078e020c */
[----:B------:R-:W-:Y:S02]  /*4020*/  IMAD R3, R0, R4, R3 ;  /* 0x0000000400037224 */ /* 0x000fe400078e0203 */
[--C-:B------:R-:W-:Y:S01]  /*4030*/  @!P5 IMAD.IADD R10, R10, 0x1, -R0.reuse ;  /* 0x000000010a0ad824 */ /* 0x100fe200078e0a00 */
[----:B------:R-:W-:Y:S01]  /*4040*/  ISETP.GT.U32.AND P5, PT, R0, R12, PT ;  /* 0x0000000c0000720c */ /* 0x000fe20003fa4070 */
[----:B------:R-:W-:Y:S01]  /*4050*/  @!P6 IMAD.IADD R14, R14, 0x1, -R0 ;  /* 0x000000010e0ee824 */ /* 0x000fe200078e0a00 */
[----:B------:R-:W-:Y:S01]  /*4060*/  ISETP.GT.U32.AND P6, PT, R0, R3, PT ;  /* 0x000000030000720c */ /* 0x000fe20003fc4070 */
[----:B0-----:R-:W-:-:S02]  /*4070*/  IMAD.MOV.U32 R5, RZ, RZ, R9 ;  /* 0x000000ffff057224 */ /* 0x001fc400078e0009 */
[----:B------:R-:W-:Y:S02]  /*4080*/  VIADD R7, R29, 0x3f ;  /* 0x0000003f1d077836 */ /* 0x000fe40000000000 */
[----:B------:R-:W-:Y:S01]  /*4090*/  @!P2 IMAD.MOV R5, RZ, RZ, -R5 ;  /* 0x000000ffff05a224 */ /* 0x000fe200078e0a05 */
[----:B------:R-:W-:Y:S01]  /*40a0*/  ISETP.GE.AND P2, PT, R6, RZ, PT ;  /* 0x000000ff0600720c */ /* 0x000fe20003f46270 */
[----:B------:R-:W-:Y:S01]  /*40b0*/  IMAD.HI.U32 R4, R2, R13, RZ ;  /* 0x0000000d02047227 */ /* 0x000fe200078e00ff */
[----:B------:R-:W-:Y:S02]  /*40c0*/  IABS R17, R7 ;  /* 0x0000000700117213 */ /* 0x000fe40000000000 */
[----:B------:R0:W-:Y:S01]  /*40d0*/  STL [R1+0x114], R5 ;  /* 0x0001140501007387 */ /* 0x0001e20000100800 */
[--C-:B------:R-:W-:Y:S02]  /*40e0*/  @!P5 IMAD.IADD R12, R12, 0x1, -R0.reuse ;  /* 0x000000010c0cd824 */ /* 0x100fe400078e0a00 */
[----:B------:R-:W-:-:S02]  /*40f0*/  @!P6 IMAD.IADD R3, R3, 0x1, -R0 ;  /* 0x000000010303e824 */ /* 0x000fc400078e0a00 */
[----:B------:R-:W-:Y:S01]  /*4100*/  IMAD.MOV R4, RZ, RZ, -R4 ;  /* 0x000000ffff047224 */ /* 0x000fe200078e0a04 */
[----:B------:R-:W-:Y:S01]  /*4110*/  ISETP.GT.U32.AND P6, PT, R0, R12, PT ;  /* 0x0000000c0000720c */ /* 0x000fe20003fc4070 */
[----:B------:R-:W-:-:S04]  /*4120*/  IMAD.HI.U32 R20, R2, R17, RZ ;  /* 0x0000001102147227 */ /* 0x000fc800078e00ff */
[----:B0-----:R-:W-:Y:S02]  /*4130*/  IMAD.MOV.U32 R5, RZ, RZ, R19 ;  /* 0x000000ffff057224 */ /* 0x001fe400078e0013 */
[C---:B------:R-:W-:Y:S02]  /*4140*/  VIADD R9, R29.reuse, 0x3e ;  /* 0x0000003e1d097836 */ /* 0x040fe40000000000 */
[----:B------:R-:W-:Y:S01]  /*4150*/  @!P3 IMAD.MOV R5, RZ, RZ, -R5 ;  /* 0x000000ffff05b224 */ /* 0x000fe200078e0a05 */
[----:B------:R-:W-:Y:S01]  /*4160*/  ISETP.GE.AND P3, PT, R8, RZ, PT ;  /* 0x000000ff0800720c */ /* 0x000fe20003f66270 */
[C---:B------:R-:W-:Y:S01]  /*4170*/  IMAD R13, R0.reuse, R4, R13 ;  /* 0x00000004000d7224 */ /* 0x040fe200078e020d */
[----:B------:R-:W-:Y:S01]  /*4180*/  IABS R18, R9 ;  /* 0x0000000900127213 */ /* 0x000fe20000000000 */
[----:B------:R-:W-:Y:S01]  /*4190*/  VIADD R6, R29, 0x3d ;  /* 0x0000003d1d067836 */ /* 0x000fe20000000000 */
[----:B------:R0:W-:Y:S01]  /*41a0*/  STL [R1+0x110], R5 ;  /* 0x0001100501007387 */ /* 0x0001e20000100800 */
[----:B------:R-:W-:Y:S01]  /*41b0*/  IMAD.MOV R20, RZ, RZ, -R20 ;  /* 0x000000ffff147224 */ /* 0x000fe200078e0a14 */
[----:B------:R-:W-:Y:S01]  /*41c0*/  ISETP.GT.U32.AND P5, PT, R0, R13, PT ;  /* 0x0000000d0000720c */ /* 0x000fe20003fa4070 */
[----:B------:R-:W-:Y:S01]  /*41d0*/  IMAD.HI.U32 R16, R2, R18, RZ ;  /* 0x0000001202107227 */ /* 0x000fe200078e00ff */
[----:B------:R-:W-:-:S03]  /*41e0*/  IABS R15, R6 ;  /* 0x00000006000f7213 */ /* 0x000fc60000000000 */
[----:B------:R-:W-:Y:S02]  /*41f0*/  IMAD R17, R0, R20, R17 ;  /* 0x0000001400117224 */ /* 0x000fe400078e0211 */
[----:B------:R-:W-:Y:S02]  /*4200*/  @!P6 IMAD.IADD R12, R12, 0x1, -R0 ;  /* 0x000000010c0ce824 */ /* 0x000fe400078e0a00 */
[----:B0-----:R-:W-:Y:S01]  /*4210*/  IMAD.MOV.U32 R5, RZ, RZ, R10 ;  /* 0x000000ffff057224 */ /* 0x001fe200078e000a */
[----:B------:R-:W-:Y:S01]  /*4220*/  ISETP.GT.U32.AND P6, PT, R0, R17, PT ;  /* 0x000000110000720c */ /* 0x000fe20003fc4070 */
[----:B------:R-:W-:-:S04]  /*4230*/  IMAD.HI.U32 R10, R2, R15, RZ ;  /* 0x0000000f020a7227 */ /* 0x000fc800078e00ff */
[----:B------:R-:W-:Y:S01]  /*4240*/  @!P4 IMAD.MOV R5, RZ, RZ, -R5 ;  /* 0x000000ffff05c224 */ /* 0x000fe200078e0a05 */
[C---:B------:R-:W-:Y:S01]  /*4250*/  ISETP.GT.U32.AND P4, PT, R0.reuse, R3, PT ;  /* 0x000000030000720c */ /* 0x040fe20003f84070 */
[----:B------:R-:W-:Y:S02]  /*4260*/  IMAD.MOV R16, RZ, RZ, -R16 ;  /* 0x000000ffff107224 */ /* 0x000fe400078e0a10 */
[----:B------:R-:W-:Y:S01]  /*4270*/  IMAD.MOV R10, RZ, RZ, -R10 ;  /* 0x000000ffff0a7224 */ /* 0x000fe200078e0a0a */
[----:B------:R0:W-:Y:S01]  /*4280*/  STL [R1+0x108], R5 ;  /* 0x0001080501007387 */ /* 0x0001e20000100800 */
[----:B------:R-:W-:Y:S02]  /*4290*/  IMAD.MOV.U32 R11, RZ, RZ, R14 ;  /* 0x000000ffff0b7224 */ /* 0x000fe400078e000e */
[----:B------:R-:W-:Y:S02]  /*42a0*/  IMAD R18, R0, R16, R18 ;  /* 0x0000001000127224 */ /* 0x000fe400078e0212 */
[----:B------:R-:W-:-:S02]  /*42b0*/  @!P5 IMAD.IADD R13, R13, 0x1, -R0 ;  /* 0x000000010d0dd824 */ /* 0x000fc400078e0a00 */
[C---:B------:R-:W-:Y:S02]  /*42c0*/  IMAD R15, R0.reuse, R10, R15 ;  /* 0x0000000a000f7224 */ /* 0x040fe400078e020f */
[----:B------:R-:W-:Y:S01]  /*42d0*/  @!P0 IMAD.MOV R11, RZ, RZ, -R11 ;  /* 0x000000ffff0b8224 */ /* 0x000fe200078e0a0b */
[C---:B------:R-:W-:Y:S01]  /*42e0*/  ISETP.GT.U32.AND P5, PT, R0.reuse, R13, PT ;  /* 0x0000000d0000720c */ /* 0x040fe20003fa4070 */
[----:B0-----:R-:W-:Y:S01]  /*42f0*/  IMAD.MOV.U32 R5, RZ, RZ, R12 ;  /* 0x000000ffff057224 */ /* 0x001fe200078e000c */
[----:B------:R-:W-:Y:S01]  /*4300*/  ISETP.GE.AND P0, PT, R7, RZ, PT ;  /* 0x000000ff0700720c */ /* 0x000fe20003f06270 */
[----:B------:R-:W-:Y:S01]  /*4310*/  VIADD R4, R29, 0x3c ;  /* 0x0000003c1d047836 */ /* 0x000fe20000000000 */
[----:B------:R-:W-:Y:S01]  /*4320*/  STL [R1+0x104], R11 ;  /* 0x0001040b01007387 */ /* 0x000fe20000100800 */
[----:B------:R-:W-:Y:S01]  /*4330*/  @!P1 IMAD.MOV R5, RZ, RZ, -R5 ;  /* 0x000000ffff059224 */ /* 0x000fe200078e0a05 */
[C---:B------:R-:W-:Y:S01]  /*4340*/  ISETP.GT.U32.AND P1, PT, R0.reuse, R18, PT ;  /* 0x000000120000720c */ /* 0x040fe20003f24070 */
[--C-:B------:R-:W-:Y:S01]  /*4350*/  @!P4 IMAD.IADD R3, R3, 0x1, -R0.reuse ;  /* 0x000000010303c824 */ /* 0x100fe200078e0a00 */
[----:B------:R-:W-:Y:S01]  /*4360*/  IABS R8, R4 ;  /* 0x0000000400087213 */ /* 0x000fe20000000000 */
[----:B------:R-:W-:Y:S01]  /*4370*/  @!P6 IMAD.IADD R17, R17, 0x1, -R0 ;  /* 0x000000011111e824 */ /* 0x000fe200078e0a00 */
[----:B------:R-:W-:Y:S01]  /*4380*/  ISETP.GT.U32.AND P6, PT, R0, R15, PT ;  /* 0x0000000f0000720c */ /* 0x000fe20003fc4070 */
[----:B------:R0:W-:Y:S01]  /*4390*/  STL [R1+0x100], R5 ;  /* 0x0001000501007387 */ /* 0x0001e20000100800 */
[----:B------:R-:W-:Y:S01]  /*43a0*/  VIADD R16, R29, 0x3b ;  /* 0x0000003b1d107836 */ /* 0x000fe20000000000 */
[----:B------:R-:W-:Y:S01]  /*43b0*/  ISETP.GE.AND P4, PT, R9, RZ, PT ;  /* 0x000000ff0900720c */ /* 0x000fe20003f86270 */
[----:B------:R-:W-:-:S04]  /*43c0*/  IMAD.HI.U32 R14, R2, R8, RZ ;  /* 0x00000008020e7227 */ /* 0x000fc800078e00ff */
[--C-:B------:R-:W-:Y:S01]  /*43d0*/  @!P5 IMAD.IADD R13, R13, 0x1, -R0.reuse ;  /* 0x000000010d0dd824 */ /* 0x100fe200078e0a00 */
[----:B------:R-:W-:Y:S01]  /*43e0*/  ISETP.GE.AND P5, PT, R6, RZ, PT ;  /* 0x000000ff0600720c */ /* 0x000fe20003fa6270 */
[----:B------:R-:W-:Y:S01]  /*43f0*/  @!P1 IMAD.IADD R18, R18, 0x1, -R0 ;  /* 0x0000000112129824 */ /* 0x000fe200078e0a00 */
[----:B------:R-:W-:Y:S01]  /*4400*/  IABS R6, R16 ;  /* 0x0000001000067213 */ /* 0x000fe20000000000 */
[----:B0-----:R-:W-:Y:S02]  /*4410*/  IMAD.MOV.U32 R5, RZ, RZ, R3 ;  /* 0x000000ffff057224 */ /* 0x001fe400078e0003 */
[----:B------:R-:W-:Y:S01]  /*4420*/  IMAD.MOV R14, RZ, RZ, -R14 ;  /* 0x000000ffff0e7224 */ /* 0x000fe200078e0a0e */
[C---:B------:R-:W-:Y:S01]  /*4430*/  ISETP.GT.U32.AND P1, PT, R0.reuse, R18, PT ;  /* 0x000000120000720c */ /* 0x040fe20003f24070 */
[----:B------:R-:W-:Y:S01]  /*4440*/  @!P2 IMAD.MOV R5, RZ, RZ, -R5 ;  /* 0x000000ffff05a224 */ /* 0x000fe200078e0a05 */
[----:B------:R-:W-:Y:S01]  /*4450*/  ISETP.GT.U32.AND P2, PT, R0, R17, PT ;  /* 0x000000110000720c */ /* 0x000fe20003f44070 */
[----:B------:R-:W-:-:S02]  /*4460*/  @!P6 IMAD.IADD R15, R15, 0x1, -R0 ;  /* 0x000000010f0fe824 */ /* 0x000fc400078e0a00 */
[----:B------:R-:W-:Y:S01]  /*4470*/  IMAD R8, R0, R14, R8 ;  /* 0x0000000e00087224 */ /* 0x000fe200078e0208 */
[----:B------:R0:W-:Y:S01]  /*4480*/  STL [R1+0xfc], R5 ;  /* 0x0000fc0501007387 */ /* 0x0001e20000100800 */
[----:B------:R-:W-:Y:S01]  /*4490*/  IMAD.HI.U32 R9, R2, R6, RZ ;  /* 0x0000000602097227 */ /* 0x000fe200078e00ff */
[----:B------:R-:W-:-:S03]  /*44a0*/  ISETP.GT.U32.AND P6, PT, R0, R15, PT ;  /* 0x0000000f0000720c */ /* 0x000fc60003fc4070 */
[----:B------:R-:W-:Y:S02]  /*44b0*/  VIADD R3, R29, 0x39 ;  /* 0x000000391d037836 */ /* 0x000fe40000000000 */
[----:B------:R-:W-:Y:S02]  /*44c0*/  IMAD.MOV R9, RZ, RZ, -R9 ;  /* 0x000000ffff097224 */ /* 0x000fe400078e0a09 */
[----:B------:R-:W-:Y:S01]  /*44d0*/  @!P2 IMAD.IADD R17, R17, 0x1, -R0 ;  /* 0x000000011111a824 */ /* 0x000fe200078e0a00 */
[C---:B------:R-:W-:Y:S01]  /*44e0*/  ISETP.GT.U32.AND P2, PT, R0.reuse, R8, PT ;  /* 0x000000080000720c */ /* 0x040fe20003f44070 */
[C---:B------:R-:W-:Y:S01]  /*44f0*/  VIADD R7, R29.reuse, 0x3a ;  /* 0x0000003a1d077836 */ /* 0x040fe20000000000 */
[----:B------:R-:W-:Y:S01]  /*4500*/  IABS R14, R3 ;  /* 0x00000003000e7213 */ /* 0x000fe20000000000 */
[----:B------:R-:W-:Y:S02]  /*4510*/  IMAD R6, R0, R9, R6 ;  /* 0x0000000900067224 */ /* 0x000fe400078e0206 */
[----:B------:R-:W-:Y:S01]  /*4520*/  @!P1 IMAD.IADD R18, R18, 0x1, -R0 ;  /* 0x0000000112129824 */ /* 0x000fe200078e0a00 */
[----:B------:R-:W-:Y:S01]  /*4530*/  IABS R19, R7 ;  /* 0x0000000700137213 */ /* 0x000fe20000000000 */
[----:B------:R-:W-:Y:S01]  /*4540*/  IMAD.MOV.U32 R11, RZ, RZ, R13 ;  /* 0x000000ffff0b7224 */ /* 0x000fe200078e000d */
[----:B------:R-:W-:Y:S01]  /*4550*/  ISETP.GE.AND P1, PT, R4, RZ, PT ;  /* 0x000000ff0400720c */ /* 0x000fe20003f26270 */
[----:B------:R-:W-:-:S02]  /*4560*/  VIADD R12, R29, 0x38 ;  /* 0x000000381d0c7836 */ /* 0x000fc40000000000 */
[----:B------:R-:W-:-:S03]  /*4570*/  IMAD.HI.U32 R4, R2, R14, RZ ;  /* 0x0000000e02047227 */ /* 0x000fc600078e00ff */
[----:B------:R-:W-:Y:S01]  /*4580*/  IABS R10, R12 ;  /* 0x0000000c000a7213 */ /* 0x000fe20000000000 */
[----:B------:R-:W-:Y:S01]  /*4590*/  @!P6 IMAD.IADD R15, R15, 0x1, -R0 ;  /* 0x000000010f0fe824 */ /* 0x000fe200078e0a00 */
[----:B------:R-:W-:Y:S01]  /*45a0*/  ISETP.GT.U32.AND P6, PT, R0, R6, PT ;  /* 0x000000060000720c */ /* 0x000fe20003fc4070 */
[----:B------:R-:W-:Y:S02]  /*45b0*/  @!P3 IMAD.MOV R11, RZ, RZ, -R11 ;  /* 0x000000ffff0bb224 */ /* 0x000fe400078e0a0b */
[----:B------:R-:W-:-:S03]  /*45c0*/  IMAD.HI.U32 R20, R2, R19, RZ ;  /* 0x0000001302147227 */ /* 0x000fc600078e00ff */
[----:B------:R1:W-:Y:S01]  /*45d0*/  STL [R1+0xf8], R11 ;  /* 0x0000f80b01007387 */ /* 0x0003e20000100800 */
[----:B------:R-:W-:Y:S02]  /*45e0*/  IMAD.MOV R4, RZ, RZ, -R4 ;  /* 0x000000ffff047224 */ /* 0x000fe400078e0a04 */
[----:B------:R-:W-:Y:S01]  /*45f0*/  @!P2 IMAD.IADD R8, R8, 0x1, -R0 ;  /* 0x000000010808a824 */ /* 0x000fe200078e0a00 */
[----:B------:R-:W-:Y:S01]  /*4600*/  ISETP.GE.AND P2, PT, R16, RZ, PT ;  /* 0x000000ff1000720c */ /* 0x000fe20003f46270 */
[----:B0-----:R-:W-:Y:S02]  /*4610*/  IMAD.MOV.U32 R5, RZ, RZ, R17 ;  /* 0x000000ffff057224 */ /* 0x001fe400078e0011 */
[----:B------:R-:W-:Y:S01]  /*4620*/  IMAD.MOV R20, RZ, RZ, -R20 ;  /* 0x000000ffff147224 */ /* 0x000fe200078e0a14 */
[C---:B------:R-:W-:Y:S01]  /*4630*/  ISETP.GT.U32.AND P3, PT, R0.reuse, R8, PT ;  /* 0x000000080000720c */ /* 0x040fe20003f64070 */
[----:B------:R-:W-:Y:S02]  /*4640*/  IMAD R14, R0, R4, R14 ;  /* 0x00000004000e7224 */ /* 0x000fe400078e020e */
[----:B-1----:R-:W-:-:S02]  /*4650*/  IMAD.MOV.U32 R11, RZ, RZ, R18 ;  /* 0x000000ffff0b7224 */ /* 0x002fc400078e0012 */
[----:B------:R-:W-:-:S04]  /*4660*/  IMAD.HI.U32 R9, R2, R10, RZ ;  /* 0x0000000a02097227 */ /* 0x000fc800078e00ff */
[----:B------:R-:W-:Y:S02]  /*4670*/  @!P0 IMAD.MOV R5, RZ, RZ, -R5 ;  /* 0x000000ffff058224 */ /* 0x000fe400078e0a05 */
[C---:B------:R-:W-:Y:S02]  /*4680*/  IMAD R16, R0.reuse, R20, R19 ;  /* 0x0000001400107224 */ /* 0x040fe400078e0213 */
[----:B------:R-:W-:Y:S01]  /*4690*/  @!P4 IMAD.MOV R11, RZ, RZ, -R11 ;  /* 0x000000ffff0bc224 */ /* 0x000fe200078e0a0b */
[----:B------:R-:W-:Y:S01]  /*46a0*/  ISETP.GT.U32.AND P4, PT, R0, R14, PT ;  /* 0x0000000e0000720c */ /* 0x000fe20003f84070 */
[----:B------:R-:W-:Y:S01]  /*46b0*/  IMAD.MOV R9, RZ, RZ, -R9 ;  /* 0x000000ffff097224 */ /* 0x000fe200078e0a09 */
[----:B------:R0:W-:Y:S01]  /*46c0*/  STL [R1+0xf4], R5 ;  /* 0x0000f40501007387 */ /* 0x0001e20000100800 */
[----:B------:R-:W-:Y:S01]  /*46d0*/  @!P6 IMAD.IADD R6, R6, 0x1, -R0 ;  /* 0x000000010606e824 */ /* 0x000fe200078e0a00 */
[C---:B------:R-:W-:Y:S01]  /*46e0*/  ISETP.GT.U32.AND P6, PT, R0.reuse, R16, PT ;  /* 0x000000100000720c */ /* 0x040fe20003fc4070 */
[C---:B------:R-:W-:Y:S01]  /*46f0*/  IMAD R10, R0.reuse, R9, R10 ;  /* 0x00000009000a7224 */ /* 0x040fe200078e020a */
[----:B------:R-:W-:Y:S01]  /*4700*/  STL [R1+0xec], R11 ;  /* 0x0000ec0b01007387 */ /* 0x000fe20000100800 */
[C---:B------:R-:W-:Y:S01]  /*4710*/  VIADD R4, R29.reuse, 0x37 ;  /* 0x000000371d047836 */ /* 0x040fe20000000000 */
[----:B------:R-:W-:Y:S01]  /*4720*/  ISETP.GT.U32.AND P0, PT, R0, R6, PT ;  /* 0x000000060000720c */ /* 0x000fe20003f04070 */
[----:B------:R-:W-:-:S02]  /*4730*/  VIADD R9, R29, 0x36 ;  /* 0x000000361d097836 */ /* 0x000fc40000000000 */
[--C-:B------:R-:W-:Y:S01]  /*4740*/  @!P3 IMAD.IADD R8, R8, 0x1, -R0.reuse ;  /* 0x000000010808b824 */ /* 0x100fe200078e0a00 */
[----:B------:R-:W-:Y:S01]  /*4750*/  IABS R13, R4 ;  /* 0x00000004000d7213 */ /* 0x000fe20000000000 */
[----:B0-----:R-:W-:Y:S01]  /*4760*/  IMAD.MOV.U32 R5, RZ, RZ, R15 ;  /* 0x000000ffff057224 */ /* 0x001fe200078e000f */
[----:B------:R-:W-:Y:S01]  /*4770*/  IABS R17, R9 ;  /* 0x0000000900117213 */ /* 0x000fe20000000000 */
[----:B------:R-:W-:Y:S01]  /*4780*/  @!P4 IMAD.IADD R14, R14, 0x1, -R0 ;  /* 0x000000010e0ec824 */ /* 0x000fe200078e0a00 */
[----:B------:R-:W-:Y:S01]  /*4790*/  ISETP.GT.U32.AND P3, PT, R0, R10, PT ;  /* 0x0000000a0000720c */ /* 0x000fe20003f64070 */
[----:B------:R-:W-:Y:S01]  /*47a0*/  @!P5 IMAD.MOV R5, RZ, RZ, -R5 ;  /* 0x000000ffff05d224 */ /* 0x000fe200078e0a05 */
[----:B------:R-:W-:Y:S01]  /*47b0*/  ISETP.GE.AND P5, PT, R7, RZ, PT ;  /* 0x000000ff0700720c */ /* 0x000fe20003fa6270 */
[----:B------:R-:W-:-:S03]  /*47c0*/  IMAD.HI.U32 R15, R2, R13, RZ ;  /* 0x0000000d020f7227 */ /* 0x000fc600078e00ff */
[----:B------:R0:W-:Y:S01]  /*47d0*/  STL [R1+0xe8], R5 ;  /* 0x0000e80501007387 */ /* 0x0001e20000100800 */
[----:B------:R-:W-:Y:S02]  /*47e0*/  IMAD.MOV.U32 R7, RZ, RZ, R17 ;  /* 0x000000ffff077224 */ /* 0x000fe400078e0011 */
[--C-:B------:R-:W-:Y:S01]  /*47f0*/  @!P6 IMAD.IADD R16, R16, 0x1, -R0.reuse ;  /* 0x000000011010e824 */ /* 0x100fe200078e0a00 */
[----:B------:R-:W-:Y:S01]  /*4800*/  ISETP.GE.AND P6, PT, R12, RZ, PT ;  /* 0x000000ff0c00720c */ /* 0x000fe20003fc6270 */
[----:B------:R-:W-:Y:S02]  /*4810*/  IMAD.MOV R15, RZ, RZ, -R15 ;  /* 0x000000ffff0f7224 */ /* 0x000fe400078e0a0f */
[----:B------:R-:W-:Y:S01]  /*4820*/  @!P0 IMAD.IADD R6, R6, 0x1, -R0 ;  /* 0x0000000106068824 */ /* 0x000fe200078e0a00 */
[----:B------:R-:W-:Y:S01]  /*4830*/  ISETP.GE.AND P0, PT, R3, RZ, PT ;  /* 0x000000ff0300720c */ /* 0x000fe20003f06270 */
[----:B------:R-:W-:Y:S01]  /*4840*/  IMAD.HI.U32 R12, R2, R7, RZ ;  /* 0x00000007020c7227 */ /* 0x000fe200078e00ff */
[----:B------:R-:W-:-:S03]  /*4850*/  ISETP.GT.U32.AND P4, PT, R0, R16, PT ;  /* 0x000000100000720c */ /* 0x000fc60003f84070 */
[----:B0-----:R-:W-:Y:S02]  /*4860*/  IMAD.MOV.U32 R5, RZ, RZ, R8 ;  /* 0x000000ffff057224 */ /* 0x001fe400078e0008 */
[C---:B------:R-:W-:Y:S02]  /*4870*/  IMAD R3, R0.reuse, R15, R13 ;  /* 0x0000000f00037224 */ /* 0x040fe400078e020d */
[----:B------:R-:W-:Y:S01]  /*4880*/  @!P1 IMAD.MOV R5, RZ, RZ, -R5 ;  /* 0x000000ffff059224 */ /* 0x000fe200078e0a05 */
[----:B------:R-:W-:Y:S01]  /*4890*/  ISETP.GT.U32.AND P1, PT, R0, R14, PT ;  /* 0x0000000e0000720c */ /* 0x000fe20003f24070 */
[----:B------:R-:W-:Y:S02]  /*48a0*/  IMAD.MOV R8, RZ, RZ, -R12 ;  /* 0x000000ffff087224 */ /* 0x000fe400078e0a0c */
[----:B------:R-:W-:Y:S01]  /*48b0*/  @!P3 IMAD.IADD R10, R10, 0x1, -R0 ;  /* 0x000000010a0ab824 */ /* 0x000fe200078e0a00 */
[----:B------:R0:W-:Y:S01]  /*48c0*/  STL [R1+0xe4], R5 ;  /* 0x0000e40501007387 */ /* 0x0001e20000100800 */
[----:B------:R-:W-:-:S02]  /*48d0*/  IMAD R7, R0, R8, R7 ;  /* 0x0000000800077224 */ /* 0x000fc400078e0207 */
[C---:B------:R-:W-:Y:S01]  /*48e0*/  VIADD R12, R29.reuse, 0x35 ;  /* 0x000000351d0c7836 */ /* 0x040fe20000000000 */
[----:B------:R-:W-:Y:S01]  /*48f0*/  ISETP.GT.U32.AND P3, PT, R0, R10, PT ;  /* 0x0000000a0000720c */ /* 0x000fe20003f64070 */
[----:B------:R-:W-:Y:S02]  /*4900*/  VIADD R8, R29, 0x34 ;  /* 0x000000341d087836 */ /* 0x000fe40000000000 */
[--C-:B------:R-:W-:Y:S01]  /*4910*/  @!P4 IMAD.IADD R16, R16, 0x1, -R0.reuse ;  /* 0x000000011010c824 */ /* 0x100fe200078e0a00 */
[----:B------:R-:W-:Y:S01]  /*4920*/  ISETP.GE.AND P4, PT, R4, RZ, PT ;  /* 0x000000ff0400720c */ /* 0x000fe20003f86270 */
[----:B------:R-:W-:Y:S01]  /*4930*/  @!P1 IMAD.IADD R14, R14, 0x1, -R0 ;  /* 0x000000010e0e9824 */ /* 0x000fe200078e0a00 */
[C---:B------:R-:W-:Y:S01]  /*4940*/  ISETP.GT.U32.AND P1, PT, R0.reuse, R7, PT ;  /* 0x000000070000720c */ /* 0x040fe20003f24070 */
[----:B0-----:R-:W-:Y:S01]  /*4950*/  IMAD.MOV.U32 R5, RZ, RZ, R6 ;  /* 0x000000ffff057224 */ /* 0x001fe200078e0006 */
[----:B------:R-:W-:Y:S01]  /*4960*/  IABS R6, R12 ;  /* 0x0000000c00067213 */ /* 0x000fe20000000000 */
[----:B------:R-:W-:Y:S01]  /*4970*/  IMAD.MOV.U32 R11, RZ, RZ, R14 ;  /* 0x000000ffff0b7224 */ /* 0x000fe200078e000e */
[----:B------:R-:W-:Y:S01]  /*4980*/  IABS R4, R8 ;  /* 0x0000000800047213 */ /* 0x000fe20000000000 */
[----:B------:R-:W-:Y:S01]  /*4990*/  @!P2 IMAD.MOV R5, RZ, RZ, -R5 ;  /* 0x000000ffff05a224 */ /* 0x000fe200078e0a05 */
[----:B------:R-:W-:Y:S01]  /*49a0*/  ISETP.GT.U32.AND P2, PT, R0, R3, PT ;  /* 0x000000030000720c */ /* 0x000fe20003f44070 */
[----:B------:R-:W-:-:S03]  /*49b0*/  IMAD.HI.U32 R15, R2, R6, RZ ;  /* 0x00000006020f7227 */ /* 0x000fc600078e00ff */
[----:B------:R0:W-:Y:S01]  /*49c0*/  STL [R1+0xc8], R5 ;  /* 0x0000c80501007387 */ /* 0x0001e20000100800 */
[----:B------:R-:W-:-:S04]  /*49d0*/  IMAD.HI.U32 R13, R2, R4, RZ ;  /* 0x00000004020d7227 */ /* 0x000fc800078e00ff */
[--C-:B------:R-:W-:Y:S02]  /*49e0*/  @!P1 IMAD.IADD R7, R7, 0x1, -R0.reuse ;  /* 0x0000000107079824 */ /* 0x100fe400078e0a00 */
[--C-:B------:R-:W-:Y:S01]  /*49f0*/  @!P3 IMAD.IADD R10, R10, 0x1, -R0.reuse ;  /* 0x000000010a0ab824 */ /* 0x100fe200078e0a00 */
[----:B------:R-:W-:Y:S01]  /*4a00*/  ISETP.GE.AND P3, PT, R9, RZ, PT ;  /* 0x000000ff0900720c */ /* 0x000fe20003f66270 */
[----:B------:R-:W-:Y:S01]  /*4a10*/  @!P2 IMAD.IADD R3, R3, 0x1, -R0 ;  /* 0x000000010303a824 */ /* 0x000fe200078e0a00 */
[----:B------:R-:W-:Y:S01]  /*4a20*/  ISETP.GE.AND P2, PT, R12, RZ, PT ;  /* 0x000000ff0c00720c */ /* 0x000fe20003f46270 */
[----:B0-----:R-:W-:Y:S02]  /*4a30*/  IMAD.MOV.U32 R5, RZ, RZ, R16 ;  /* 0x000000ffff057224 */ /* 0x001fe400078e0010 */
[----:B------:R-:W-:Y:S01]  /*4a40*/  IMAD.MOV R15, RZ, RZ, -R15 ;  /* 0x000000ffff0f7224 */ /* 0x000fe200078e0a0f */
[C---:B------:R-:W-:Y:S01]  /*4a50*/  ISETP.GT.U32.AND P1, PT, R0.reuse, R3, PT ;  /* 0x000000030000720c */ /* 0x040fe20003f24070 */
[----:B------:R-:W-:Y:S01]  /*4a60*/  @!P5 IMAD.MOV R5, RZ, RZ, -R5 ;  /* 0x000000ffff05d224 */ /* 0x000fe200078e0a05 */
[----:B------:R-:W-:Y:S01]  /*4a70*/  ISETP.GT.U32.AND P5, PT, R0, R7, PT ;  /* 0x000000070000720c */ /* 0x000fe20003fa4070 */
[----:B------:R-:W-:-:S02]  /*4a80*/  IMAD.MOV R13, RZ, RZ, -R13 ;  /* 0x000000ffff0d7224 */ /* 0x000fc400078e0a0d */
[C---:B------:R-:W-:Y:S01]  /*4a90*/  IMAD R6, R0.reuse, R15, R6 ;  /* 0x0000000f00067224 */ /* 0x040fe200078e0206 */
[----:B------:R0:W-:Y:S01]  /*4aa0*/  STL [R1+0xc4], R5 ;  /* 0x0000c40501007387 */ /* 0x0001e20000100800 */
[----:B------:R-:W-:Y:S02]  /*4ab0*/  VIADD R9, R29, 0x33 ;  /* 0x000000331d097836 */ /* 0x000fe40000000000 */
[C---:B------:R-:W-:Y:S02]  /*4ac0*/  IMAD R4, R0.reuse, R13, R4 ;  /* 0x0000000d00047224 */ /* 0x040fe400078e0204 */
[----:B------:R-:W-:Y:S01]  /*4ad0*/  @!P0 IMAD.MOV R11, RZ, RZ, -R11 ;  /* 0x000000ffff0b8224 */ /* 0x000fe200078e0a0b */
[C---:B------:R-:W-:Y:S01]  /*4ae0*/  ISETP.GT.U32.AND P0, PT, R0.reuse, R6, PT ;  /* 0x000000060000720c */ /* 0x040fe20003f04070 */
[--C-:B------:R-:W-:Y:S01]  /*4af0*/  @!P1 IMAD.IADD R3, R3, 0x1, -R0.reuse ;  /* 0x0000000103039824 */ /* 0x100fe200078e0a00 */
[----:B------:R-:W-:Y:S01]  /*4b00*/  IABS R12, R9 ;  /* 0x00000009000c7213 */ /* 0x000fe20000000000 */
[----:B------:R-:W-:Y:S01]  /*4b10*/  @!P5 IMAD.IADD R7, R7, 0x1, -R0 ;  /* 0x000000010707d824 */ /* 0x000fe200078e0a00 */
[----:B------:R-:W-:Y:S01]  /*4b20*/  ISETP.GT.U32.AND P1, PT, R0, R4, PT ;  /* 0x000000040000720c */ /* 0x000fe20003f24070 */
[----:B0-----:R-:W-:Y:S01]  /*4b30*/  IMAD.MOV.U32 R5, RZ, RZ, R10 ;  /* 0x000000ffff057224 */ /* 0x001fe200078e000a */
[----:B------:R-:W-:Y:S01]  /*4b40*/  STL [R1+0xc0], R11 ;  /* 0x0000c00b01007387 */ /* 0x000fe20000100800 */
[----:B------:R-:W-:Y:S01]  /*4b50*/  IMAD.HI.U32 R10, R2, R12, RZ ;  /* 0x0000000c020a7227 */ /* 0x000fe200078e00ff */
[----:B------:R-:W-:-:S03]  /*4b60*/  ISETP.GE.AND P5, PT, R9, RZ, PT ;  /* 0x000000ff0900720c */ /* 0x000fc60003fa6270 */
[----:B------:R-:W-:Y:S01]  /*4b70*/  @!P6 IMAD.MOV R5, RZ, RZ, -R5 ;  /* 0x000000ffff05e224 */ /* 0x000fe200078e0a05 */
[----:B------:R-:W-:Y:S01]  /*4b80*/  ISETP.GE.AND P6, PT, R8, RZ, PT ;  /* 0x000000ff0800720c */ /* 0x000fe20003fc6270 */
[----:B------:R-:W-:Y:S02]  /*4b90*/  IMAD.MOV R10, RZ, RZ, -R10 ;  /* 0x000000ffff0a7224 */ /* 0x000fe400078e0a0a */
[----:B------:R-:W-:Y:S01]  /*4ba0*/  @!P0 IMAD.IADD R6, R6, 0x1, -R0 ;  /* 0x0000000106068824 */ /* 0x000fe200078e0a00 */
[----:B------:R0:W-:Y:S01]  /*4bb0*/  STL [R1+0xbc], R5 ;  /* 0x0000bc0501007387 */ /* 0x0001e20000100800 */
[----:B------:R-:W-:Y:S02]  /*4bc0*/  IMAD R12, R0, R10, R12 ;  /* 0x0000000a000c7224 */ /* 0x000fe400078e020c */
[----:B------:R-:W-:Y:S01]  /*4bd0*/  @!P1 IMAD.IADD R4, R4, 0x1, -R0 ;  /* 0x0000000104049824 */ /* 0x000fe200078e0a00 */
[----:B------:R-:W-:Y:S01]  /*4be0*/  ISETP.GT.U32.AND P0, PT, R0, R6, PT ;  /* 0x000000060000720c */ /* 0x000fe20003f04070 */
[----:B------:R-:W-:-:S02]  /*4bf0*/  VIADD R9, R29, 0x32 ;  /* 0x000000321d097836 */ /* 0x000fc40000000000 */
[C---:B------:R-:W-:Y:S01]  /*4c00*/  VIADD R10, R29.reuse, 0x31 ;  /* 0x000000311d0a7836 */ /* 0x040fe20000000000 */
[----:B------:R-:W-:Y:S01]  /*4c10*/  ISETP.GT.U32.AND P1, PT, R0, R4, PT ;  /* 0x000000040000720c */ /* 0x000fe20003f24070 */
[C---:B------:R-:W-:Y:S02]  /*4c20*/  VIADD R18, R29.reuse, 0x2f ;  /* 0x0000002f1d127836 */ /* 0x040fe40000000000 */
[----:B0-----:R-:W-:Y:S01]  /*4c30*/  IMAD.MOV.U32 R5, RZ, RZ, R3 ;  /* 0x000000ffff057224 */ /* 0x001fe200078e0003 */
[----:B------:R-:W-:Y:S01]  /*4c40*/  IABS R20, R10 ;  /* 0x0000000a00147213 */ /* 0x000fe20000000000 */
[----:B------:R-:W-:Y:S02]  /*4c50*/  VIADD R3, R29, 0x30 ;  /* 0x000000301d037836 */ /* 0x000fe40000000000 */
[----:B------:R-:W-:Y:S01]  /*4c60*/  @!P4 IMAD.MOV R5, RZ, RZ, -R5 ;  /* 0x000000ffff05c224 */ /* 0x000fe200078e0a05 */
[----:B------:R-:W-:Y:S01]  /*4c70*/  ISETP.GE.AND P4, PT, R9, RZ, PT ;  /* 0x000000ff0900720c */ /* 0x000fe20003f86270 */
[----:B------:R-:W-:Y:S01]  /*4c80*/  @!P0 IMAD.IADD R6, R6, 0x1, -R0 ;  /* 0x0000000106068824 */ /* 0x000fe200078e0a00 */
[----:B------:R-:W-:Y:S01]  /*4c90*/  IABS R9, R9 ;  /* 0x0000000900097213 */ /* 0x000fe20000000000 */
[----:B------:R-:W-:Y:S01]  /*4ca0*/  IMAD.HI.U32 R8, R2, R20, RZ ;  /* 0x0000001402087227 */ /* 0x000fe200078e00ff */
[----:B------:R0:W-:Y:S01]  /*4cb0*/  STL [R1+0xb8], R5 ;  /* 0x0000b80501007387 */ /* 0x0001e20000100800 */
[----:B------:R-:W-:-:S02]  /*4cc0*/  ISETP.GE.AND P0, PT, R10, RZ, PT ;  /* 0x000000ff0a00720c */ /* 0x000fc40003f06270 */
[----:B------:R-:W-:Y:S01]  /*4cd0*/  IMAD.HI.U32 R13, R2, R9, RZ ;  /* 0x00000009020d7227 */ /* 0x000fe200078e00ff */
[----:B------:R-:W-:-:S03]  /*4ce0*/  IABS R19, R3 ;  /* 0x0000000300137213 */ /* 0x000fc60000000000 */
[----:B------:R-:W-:Y:S02]  /*4cf0*/  IMAD.MOV R10, RZ, RZ, -R13 ;  /* 0x000000ffff0a7224 */ /* 0x000fe400078e0a0d */
[----:B------:R-:W-:Y:S01]  /*4d00*/  @!P1 IMAD.IADD R4, R4, 0x1, -R0 ;  /* 0x0000000104049824 */ /* 0x000fe200078e0a00 */
[----:B------:R-:W-:Y:S01]  /*4d10*/  ISETP.GE.AND P1, PT, R3, RZ, PT ;  /* 0x000000ff0300720c */ /* 0x000fe20003f26270 */
[----:B0-----:R-:W-:Y:S02]  /*4d20*/  IMAD.MOV.U32 R5, RZ, RZ, R7 ;  /* 0x000000ffff057224 */ /* 0x001fe400078e0007 */
[C---:B------:R-:W-:Y:S02]  /*4d30*/  IMAD R3, R0.reuse, R10, R9 ;  /* 0x0000000a00037224 */ /* 0x040fe400078e0209 */
[----:B------:R-:W-:Y:S01]  /*4d40*/  @!P3 IMAD.MOV R5, RZ, RZ, -R5 ;  /* 0x000000ffff05b224 */ /* 0x000fe200078e0a05 */
[----:B------:R-:W-:Y:S01]  /*4d50*/  ISETP.GT.U32.AND P3, PT, R0, R12, PT ;  /* 0x0000000c0000720c */ /* 0x000fe20003f64070 */
[----:B------:R-:W-:-:S02]  /*4d60*/  IMAD.MOV R8, RZ, RZ, -R8 ;  /* 0x000000ffff087224 */ /* 0x000fc400078e0a08 */
[----:B------:R-:W-:Y:S01]  /*4d70*/  IMAD.MOV.U32 R11, RZ, RZ, R6 ;  /* 0x000000ffff0b7224 */ /* 0x000fe200078e0006 */
[----:B------:R0:W-:Y:S01]  /*4d80*/  STL [R1+0xb4], R5 ;  /* 0x0000b40501007387 */ /* 0x0001e20000100800 */
[----:B------:R-:W-:Y:S02]  /*4d90*/  IMAD R20, R0, R8, R20 ;  /* 0x0000000800147224 */ /* 0x000fe400078e0214 */
[----:B------:R-:W-:Y:S01]  /*4da0*/  @!P2 IMAD.MOV R11, RZ, RZ, -R11 ;  /* 0x000000ffff0ba224 */ /* 0x000fe200078e0a0b */
[----:B------:R-:W-:Y:S01]  /*4db0*/  ISETP.GE.AND P2, PT, R18, RZ, PT ;  /* 0x000000ff1200720c */ /* 0x000fe20003f46270 */
[----:B------:R-:W-:Y:S01]  /*4dc0*/  IMAD.HI.U32 R7, R2, R19, RZ ;  /* 0x0000001302077227 */ /* 0x000fe200078e00ff */
[----:B------:R-:W-:Y:S02]  /*4dd0*/  IABS R18, R18 ;  /* 0x0000001200127213 */ /* 0x000fe40000000000 */
[----:B------:R-:W-:Y:S01]  /*4de0*/  STL [R1+0xb0], R11 ;  /* 0x0000b00b01007387 */ /* 0x000fe20000100800 */
[----:B------:R-:W-:-:S02]  /*4df0*/  @!P3 IMAD.IADD R12, R12, 0x1, -R0 ;  /* 0x000000010c0cb824 */ /* 0x000fc400078e0a00 */
[----:B0-----:R-:W-:Y:S02]  /*4e00*/  IMAD.MOV.U32 R5, RZ, RZ, R4 ;  /* 0x000000ffff057224 */ /* 0x001fe400078e0004 */
[----:B------:R-:W-:Y:S01]  /*4e10*/  IMAD.MOV R7, RZ, RZ, -R7 ;  /* 0x000000ffff077224 */ /* 0x000fe200078e0a07 */
[C---:B------:R-:W-:Y:S01]  /*4e20*/  ISETP.GT.U32.AND P3, PT, R0.reuse, R12, PT ;  /* 0x0000000c0000720c */ /* 0x040fe20003f64070 */
[----:B------:R-:W-:Y:S01]  /*4e30*/  @!P6 IMAD.MOV R5, RZ, RZ, -R5 ;  /* 0x000000ffff05e224 */ /* 0x000fe200078e0a05 */
[----:B------:R-:W-:Y:S01]  /*4e40*/  ISETP.GT.U32.AND P6, PT, R0, R3, PT ;  /* 0x000000030000720c */ /* 0x000fe20003fc4070 */
[----:B------:R-:W-:Y:S02]  /*4e50*/  VIADD R21, R29, 0x2e ;  /* 0x0000002e1d157836 */ /* 0x000fe40000000000 */
[----:B------:R-:W-:Y:S01]  /*4e60*/  IMAD.HI.U32 R10, R2, R18, RZ ;  /* 0x00000012020a7227 */ /* 0x000fe200078e00ff */
[----:B------:R0:W-:Y:S02]  /*4e70*/  STL [R1+0xac], R5 ;  /* 0x0000ac0501007387 */ /* 0x0001e40000100800 */
[----:B------:R-:W-:Y:S01]  /*4e80*/  IABS R17, R21 ;  /* 0x0000001500117213 */ /* 0x000fe20000000000 */
[----:B------:R-:W-:-:S02]  /*4e90*/  IMAD R19, R0, R7, R19 ;  /* 0x0000000700137224 */ /* 0x000fc400078e0213 */
[----:B------:R-:W-:Y:S02]  /*4ea0*/  VIADD R14, R29, 0x2d ;  /* 0x0000002d1d0e7836 */ /* 0x000fe40000000000 */
[--C-:B------:R-:W-:Y:S01]  /*4eb0*/  @!P3 IMAD.IADD R12, R12, 0x1, -R0.reuse ;  /* 0x000000010c0cb824 */ /* 0x100fe200078e0a00 */
[C---:B------:R-:W-:Y:S01]  /*4ec0*/  ISETP.GT.U32.AND P3, PT, R0.reuse, R20, PT ;  /* 0x000000140000720c */ /* 0x040fe20003f64070 */
[----:B------:R-:W-:Y:S01]  /*4ed0*/  @!P6 IMAD.IADD R3, R3, 0x1, -R0 ;  /* 0x000000010303e824 */ /* 0x000fe200078e0a00 */
[----:B------:R-:W-:Y:S01]  /*4ee0*/  IABS R16, R14 ;  /* 0x0000000e00107213 */ /* 0x000fe20000000000 */
[----:B0-----:R-:W-:Y:S02]  /*4ef0*/  IMAD.MOV.U32 R5, RZ, RZ, R12 ;  /* 0x000000ffff057224 */ /* 0x001fe400078e000c */
[----:B------:R-:W-:Y:S01]  /*4f00*/  IMAD.MOV R10, RZ, RZ, -R10 ;  /* 0x000000ffff0a7224 */ /* 0x000fe200078e0a0a */
[C---:B------:R-:W-:Y:S01]  /*4f10*/  ISETP.GT.U32.AND P6, PT, R0.reuse, R3, PT ;  /* 0x000000030000720c */ /* 0x040fe20003fc4070 */
[----:B------:R-:W-:Y:S01]  /*4f20*/  @!P5 IMAD.MOV R5, RZ, RZ, -R5 ;  /* 0x000000ffff05d224 */ /* 0x000fe200078e0a05 */
[C---:B------:R-:W-:Y:S01]  /*4f30*/  ISETP.GT.U32.AND P5, PT, R0.reuse, R19, PT ;  /* 0x000000130000720c */ /* 0x040fe20003fa4070 */
[----:B------:R-:W-:-:S02]  /*4f40*/  IMAD R18, R0, R10, R18 ;  /* 0x0000000a00127224 */ /* 0x000fc400078e0212 */
[----:B------:R-:W-:Y:S01]  /*4f50*/  IMAD.HI.U32 R7, R2, R17, RZ ;  /* 0x0000001102077227 */ /* 0x000fe200078e00ff */
[----:B------:R0:W-:Y:S03]  /*4f60*/  STL [R1+0xa8], R5 ;  /* 0x0000a80501007387 */ /* 0x0001e60000100800 */
[----:B------:R-:W-:Y:S02]  /*4f70*/  @!P3 IMAD.IADD R20, R20, 0x1, -R0 ;  /* 0x000000011414b824 */ /* 0x000fe400078e0a00 */
[----:B------:R-:W-:-:S03]  /*4f80*/  IMAD.HI.U32 R6, R2, R16, RZ ;  /* 0x0000001002067227 */ /* 0x000fc600078e00ff */
[C---:B------:R-:W-:Y:S01]  /*4f90*/  ISETP.GT.U32.AND P3, PT, R0.reuse, R20, PT ;  /* 0x000000140000720c */ /* 0x040fe20003f64070 */
[----:B------:R-:W-:Y:S01]  /*4fa0*/  @!P6 IMAD.IADD R3, R3, 0x1, -R0 ;  /* 0x000000010303e824 */ /* 0x000fe200078e0a00 */
[C---:B------:R-:W-:Y:S01]  /*4fb0*/  ISETP.GT.U32.AND P6, PT, R0.reuse, R18, PT ;  /* 0x000000120000720c */ /* 0x040fe20003fc4070 */
[----:B------:R-:W-:Y:S02]  /*4fc0*/  IMAD.MOV R7, RZ, RZ, -R7 ;  /* 0x000000ffff077224 */ /* 0x000fe400078e0a07 */
[----:B------:R-:W-:Y:S02]  /*4fd0*/  VIADD R15, R29, 0x2c ;  /* 0x0000002c1d0f7836 */ /* 0x000fe40000000000 */
[----:B------:R-:W-:Y:S02]  /*4fe0*/  IMAD R17, R0, R7, R17 ;  /* 0x0000000700117224 */ /* 0x000fe400078e0211 */
[----:B------:R-:W-:Y:S01]  /*4ff0*/  IMAD.MOV R10, RZ, RZ, -R6 ;  /* 0x000000ffff0a7224 */ /* 0x000fe200078e0a06 */
[----:B------:R-:W-:Y:S01]  /*5000*/  IABS R8, R15 ;  /* 0x0000000f00087213 */ /* 0x000fe20000000000 */
[----:B------:R-:W-:-:S02]  /*5010*/  @!P5 IMAD.IADD R19, R19, 0x1, -R0 ;  /* 0x000000011313d824 */ /* 0x000fc400078e0a00 */
[----:B------:R-:W-:Y:S02]  /*5020*/  IMAD R16, R0, R10, R16 ;  /* 0x0000000a00107224 */ /* 0x000fe400078e0210 */
[--C-:B------:R-:W-:Y:S01]  /*5030*/  @!P3 IMAD.IADD R20, R20, 0x1, -R0.reuse ;  /* 0x000000011414b824 */ /* 0x100fe200078e0a00 */
[----:B------:R-:W-:Y:S01]  /*5040*/  ISETP.GT.U32.AND P3, PT, R0, R17, PT ;  /* 0x000000110000720c */ /* 0x000fe20003f64070 */
[----:B------:R-:W-:Y:S01]  /*5050*/  @!P6 IMAD.IADD R18, R18, 0x1, -R0 ;  /* 0x000000011212e824 */ /* 0x000fe200078e0a00 */
[----:B------:R-:W-:Y:S01]  /*5060*/  ISETP.GT.U32.AND P5, PT, R0, R16, PT ;  /* 0x000000100000720c */ /* 0x000fe20003fa4070 */
[----:B------:R-:W-:Y:S01]  /*5070*/  IMAD.HI.U32 R7, R2, R8, RZ ;  /* 0x0000000802077227 */ /* 0x000fe200078e00ff */
[----:B------:R-:W-:-:S03]  /*5080*/  ISETP.GT.U32.AND P6, PT, R0, R19, PT ;  /* 0x000000130000720c */ /* 0x000fc60003fc4070 */
[----:B------:R-:W-:Y:S02]  /*5090*/  IMAD.MOV R7, RZ, RZ, -R7 ;  /* 0x000000ffff077224 */ /* 0x000fe400078e0a07 */
[----:B------:R-:W-:Y:S02]  /*50a0*/  VIADD R9, R29, 0x2b ;  /* 0x0000002b1d097836 */ /* 0x000fe40000000000 */
[----:B0-----:R-:W-:Y:S02]  /*50b0*/  IMAD.MOV.U32 R5, RZ, RZ, R3 ;  /* 0x000000ffff057224 */ /* 0x001fe400078e0003 */
[C---:B------:R-:W-:Y:S01]  /*50c0*/  IMAD R8, R0.reuse, R7, R8 ;  /* 0x0000000700087224 */ /* 0x040fe200078e0208 */
[----:B------:R-:W-:Y:S01]  /*50d0*/  IABS R4, R9 ;  /* 0x0000000900047213 */ /* 0x000fe20000000000 */
[----:B------:R-:W-:Y:S01]  /*50e0*/  @!P3 IMAD.IADD R17, R17, 0x1, -R0 ;  /* 0x000000011111b824 */ /* 0x000fe200078e0a00 */
[----:B------:R-:W-:Y:S01]  /*50f0*/  ISETP.GT.U32.AND P3, PT, R0, R18, PT ;  /* 0x000000120000720c */ /* 0x000fe20003f64070 */
[----:B------:R-:W-:-:S02]  /*5100*/  @!P4 IMAD.MOV R5, RZ, RZ, -R5 ;  /* 0x000000ffff05c224 */ /* 0x000fc400078e0a05 */
[--C-:B------:R-:W-:Y:S01]  /*5110*/  @!P5 IMAD.IADD R16, R16, 0x1, -R0.reuse ;  /* 0x000000011010d824 */ /* 0x100fe200078e0a00 */
[C---:B------:R-:W-:Y:S01]  /*5120*/  ISETP.GT.U32.AND P5, PT, R0.reuse, R17, PT ;  /* 0x000000110000720c */ /* 0x040fe20003fa4070 */
[----:B------:R-:W-:Y:S01]  /*5130*/  @!P6 IMAD.IADD R19, R19, 0x1, -R0 ;  /* 0x000000011313e824 */ /* 0x000fe200078e0a00 */
[----:B------:R-:W-:Y:S01]  /*5140*/  ISETP.GT.U32.AND P6, PT, R0, R8, PT ;  /* 0x000000080000720c */ /* 0x000fe20003fc4070 */
[----:B------:R0:W-:Y:S01]  /*5150*/  STL [R1+0xa4], R5 ;  /* 0x0000a40501007387 */ /* 0x0001e20000100800 */
[----:B------:R-:W-:Y:S01]  /*5160*/  IMAD.HI.U32 R6, R2, R4, RZ ;  /* 0x0000000402067227 */ /* 0x000fe200078e00ff */
[----:B------:R-:W-:-:S03]  /*5170*/  ISETP.GT.U32.AND P4, PT, R0, R16, PT ;  /* 0x000000100000720c */ /* 0x000fc60003f84070 */
[C---:B------:R-:W-:Y:S02]  /*5180*/  VIADD R13, R29.reuse, 0x28 ;  /* 0x000000281d0d7836 */ /* 0x040fe40000000000 */
[----:B------:R-:W-:Y:S02]  /*5190*/  IMAD.MOV R6, RZ, RZ, -R6 ;  /* 0x000000ffff067224 */ /* 0x000fe400078e0a06 */
[----:B------:R-:W-:Y:S01]  /*51a0*/  VIADD R10, R29, 0x2a ;  /* 0x0000002a1d0a7836 */ /* 0x000fe20000000000 */
[----:B------:R-:W-:Y:S01]  /*51b0*/  IABS R3, R13 ;  /* 0x0000000d00037213 */ /* 0x000fe20000000000 */
[----:B0-----:R-:W-:Y:S02]  /*51c0*/  IMAD.MOV.U32 R5, RZ, RZ, R20 ;  /* 0x000000ffff057224 */ /* 0x001fe400078e0014 */
[----:B------:R-:W-:Y:S02]  /*51d0*/  @!P3 IMAD.IADD R18, R18, 0x1, -R0 ;  /* 0x000000011212b824 */ /* 0x000fe400078e0a00 */
[----:B------:R-:W-:-:S02]  /*51e0*/  @!P0 IMAD.MOV R5, RZ, RZ, -R5 ;  /* 0x000000ffff058224 */ /* 0x000fc400078e0a05 */
[----:B------:R-:W-:Y:S01]  /*51f0*/  IMAD R4, R0, R6, R4 ;  /* 0x0000000600047224 */ /* 0x000fe200078e0204 */
[----:B------:R-:W-:Y:S01]  /*5200*/  IABS R6, R10 ;  /* 0x0000000a00067213 */ /* 0x000fe20000000000 */
[----:B------:R-:W-:Y:S01]  /*5210*/  IMAD.MOV.U32 R11, RZ, RZ, R19 ;  /* 0x000000ffff0b7224 */ /* 0x000fe200078e0013 */
[----:B------:R0:W-:Y:S01]  /*5220*/  STL [R1+0xa0], R5 ;  /* 0x0000a00501007387 */ /* 0x0001e20000100800 */
[--C-:B------:R-:W-:Y:S01]  /*5230*/  @!P5 IMAD.IADD R17, R17, 0x1, -R0.reuse ;  /* 0x000000011111d824 */ /* 0x100fe200078e0a00 */
[----:B------:R-:W-:Y:S01]  /*5240*/  ISETP.GE.AND P5, PT, R21, RZ, PT ;  /* 0x000000ff1500720c */ /* 0x000fe20003fa6270 */
[----:B------:R-:W-:Y:S01]  /*5250*/  @!P6 IMAD.IADD R8, R8, 0x1, -R0 ;  /* 0x000000010808e824 */ /* 0x000fe200078e0a00 */
[----:B------:R-:W-:Y:S01]  /*5260*/  ISETP.GE.AND P6, PT, R14, RZ, PT ;  /* 0x000000ff0e00720c */ /* 0x000fe20003fc6270 */
[----:B------:R-:W-:Y:S01]  /*5270*/  IMAD.HI.U32 R21, R2, R3, RZ ;  /* 0x0000000302157227 */ /* 0x000fe200078e00ff */
[C---:B------:R-:W-:Y:S02]  /*5280*/  ISETP.GT.U32.AND P3, PT, R0.reuse, R4, PT ;  /* 0x000000040000720c */ /* 0x040fe40003f64070 */
[----:B------:R-:W-:Y:S01]  /*5290*/  ISETP.GT.U32.AND P0, PT, R0, R8, PT ;  /* 0x000000080000720c */ /* 0x000fe20003f04070 */
[----:B------:R-:W-:-:S02]  /*52a0*/  @!P1 IMAD.MOV R11, RZ, RZ, -R11 ;  /* 0x000000ffff0b9224 */ /* 0x000fc400078e0a0b */
[----:B0-----:R-:W-:Y:S02]  /*52b0*/  IMAD.MOV.U32 R5, RZ, RZ, R18 ;  /* 0x000000ffff057224 */ /* 0x001fe400078e0012 */
[----:B------:R-:W-:Y:S01]  /*52c0*/  IMAD.HI.U32 R22, R2, R6, RZ ;  /* 0x0000000602167227 */ /* 0x000fe200078e00ff */
[----:B------:R0:W-:Y:S03]  /*52d0*/  STL [R1+0x9c], R11 ;  /* 0x00009c0b01007387 */ /* 0x0001e60000100800 */
[----:B------:R-:W-:Y:S02]  /*52e0*/  @!P2 IMAD.MOV R5, RZ, RZ, -R5 ;  /* 0x000000ffff05a224 */ /* 0x000fe400078e0a05 */
[----:B------:R-:W-:Y:S02]  /*52f0*/  @!P4 IMAD.IADD R16, R16, 0x1, -R0 ;  /* 0x000000011010c824 */ /* 0x000fe400078e0a00 */
[----:B------:R-:W-:Y:S01]  /*5300*/  IMAD.MOV R21, RZ, RZ, -R21 ;  /* 0x000000ffff157224 */ /* 0x000fe200078e0a15 */
[----:B------:R1:W-:Y:S01]  /*5310*/  STL [R1+0x98], R5 ;  /* 0x0000980501007387 */ /* 0x0003e20000100800 */
[----:B------:R-:W-:-:S02]  /*5320*/  VIADD R12, R29, 0x29 ;  /* 0x000000291d0c7836 */ /* 0x000fc40000000000 */
[----:B------:R-:W-:Y:S02]  /*5330*/  IMAD.MOV R22, RZ, RZ, -R22 ;  /* 0x000000ffff167224 */ /* 0x000fe400078e0a16 */
[C---:B------:R-:W-:Y:S01]  /*5340*/  IMAD R3, R0.reuse, R21, R3 ;  /* 0x0000001500037224 */ /* 0x040fe200078e0203 */
[----:B------:R-:W-:Y:S01]  /*5350*/  IABS R7, R12 ;  /* 0x0000000c00077213 */ /* 0x000fe20000000000 */
[C---:B------:R-:W-:Y:S02]  /*5360*/  IMAD R6, R0.reuse, R22, R6 ;  /* 0x0000001600067224 */ /* 0x040fe400078e0206 */
[----:B0-----:R-:W-:Y:S02]  /*5370*/  IMAD.MOV.U32 R11, RZ, RZ, R17 ;  /* 0x000000ffff0b7224 */ /* 0x001fe400078e0011 */
[----:B-1----:R-:W-:Y:S01]  /*5380*/  IMAD.MOV.U32 R5, RZ, RZ, R16 ;  /* 0x000000ffff057224 */ /* 0x002fe200078e0010 */
[----:B------:R-:W-:Y:S01]  /*5390*/  ISETP.GT.U32.AND P4, PT, R0, R6, PT ;  /* 0x000000060000720c */ /* 0x000fe20003f84070 */
[----:B------:R-:W-:-:S04]  /*53a0*/  IMAD.HI.U32 R22, R2, R7, RZ ;  /* 0x0000000702167227 */ /* 0x000fc800078e00ff */
[----:B------:R-:W-:Y:S01]  /*53b0*/  @!P6 IMAD.MOV R5, RZ, RZ, -R5 ;  /* 0x000000ffff05e224 */ /* 0x000fe200078e0a05 */
[----:B------:R-:W-:Y:S01]  /*53c0*/  ISETP.GT.U32.AND P6, PT, R0, R3, PT ;  /* 0x000000030000720c */ /* 0x000fe20003fc4070 */
[----:B------:R-:W-:Y:S01]  /*53d0*/  @!P3 IMAD.IADD R4, R4, 0x1, -R0 ;  /* 0x000000010404b824 */ /* 0x000fe200078e0a00 */
[----:B------:R-:W-:Y:S01]  /*53e0*/  ISETP.GE.AND P3, PT, R15, RZ, PT ;  /* 0x000000ff0f00720c */ /* 0x000fe20003f66270 */
[----:B------:R-:W-:Y:S01]  /*53f0*/  @!P5 IMAD.MOV R11, RZ, RZ, -R11 ;  /* 0x000000ffff0bd224 */ /* 0x000fe200078e0a0b */
[----:B------:R-:W-:Y:S01]  /*5400*/  ISETP.GE.AND P5, PT, R9, RZ, PT ;  /* 0x000000ff0900720c */ /* 0x000fe20003fa6270 */
[----:B------:R-:W-:Y:S01]  /*5410*/  IMAD.MOV R22, RZ, RZ, -R22 ;  /* 0x000000ffff167224 */ /* 0x000fe200078e0a16 */
[----:B------:R-:W-:Y:S01]  /*5420*/  ISETP.GT.U32.AND P1, PT, R0, R4, PT ;  /* 0x000000040000720c */ /* 0x000fe20003f24070 */
[----:B------:R-:W-:Y:S01]  /*5430*/  VIADD R14, R29, 0x27 ;  /* 0x000000271d0e7836 */ /* 0x000fe20000000000 */
[----:B------:R-:W-:Y:S01]  /*5440*/  STL [R1+0x94], R11 ;  /* 0x0000940b01007387 */ /* 0x000fe20000100800 */
[--C-:B------:R-:W-:Y:S01]  /*5450*/  @!P0 IMAD.IADD R8, R8, 0x1, -R0.reuse ;  /* 0x0000000108088824 */ /* 0x100fe200078e0a00 */
[----:B------:R-:W-:Y:S01]  /*5460*/  ISETP.GE.AND P0, PT, R10, RZ, PT ;  /* 0x000000ff0a00720c */ /* 0x000fe20003f06270 */
[----:B------:R-:W-:Y:S01]  /*5470*/  IMAD R7, R0, R22, R7 ;  /* 0x0000001600077224 */ /* 0x000fe200078e0207 */
[----:B------:R0:W-:Y:S01]  /*5480*/  STL [R1+0x90], R5 ;  /* 0x0000900501007387 */ /* 0x0001e20000100800 */
[--C-:B------:R-:W-:Y:S01]  /*5490*/  @!P6 IMAD.IADD R3, R3, 0x1, -R0.reuse ;  /* 0x000000010303e824 */ /* 0x100fe200078e0a00 */
[----:B------:R-:W-:Y:S01]  /*54a0*/  IABS R15, R14 ;  /* 0x0000000e000f7213 */ /* 0x000fe20000000000 */
[----:B------:R-:W-:Y:S01]  /*54b0*/  @!P4 IMAD.IADD R6, R6, 0x1, -R0 ;  /* 0x000000010606c824 */ /* 0x000fe200078e0a00 */
[----:B------:R-:W-:Y:S01]  /*54c0*/  ISETP.GT.U32.AND P4, PT, R0, R7, PT ;  /* 0x000000070000720c */ /* 0x000fe20003f84070 */
[----:B------:R-:W-:-:S02]  /*54d0*/  VIADD R10, R29, 0x25 ;  /* 0x000000251d0a7836 */ /* 0x000fc40000000000 */
[----:B------:R-:W-:Y:S01]  /*54e0*/  IMAD.HI.U32 R9, R2, R15, RZ ;  /* 0x0000000f02097227 */ /* 0x000fe200078e00ff */
[C---:B------:R-:W-:Y:S02]  /*54f0*/  ISETP.GT.U32.AND P2, PT, R0.reuse, R6, PT ;  /* 0x000000060000720c */ /* 0x040fe40003f44070 */
[----:B------:R-:W-:Y:S01]  /*5500*/  IABS R18, R10 ;  /* 0x0000000a00127213 */ /* 0x000fe20000000000 */
[----:B0-----:R-:W-:Y:S02]  /*5510*/  IMAD.MOV.U32 R5, RZ, RZ, R8 ;  /* 0x000000ffff057224 */ /* 0x001fe400078e0008 */
[----:B------:R-:W-:Y:S02]  /*5520*/  IMAD.MOV R9, RZ, RZ, -R9 ;  /* 0x000000ffff097224 */ /* 0x000fe400078e0a09 */
[----:B------:R-:W-:Y:S01]  /*5530*/  @!P3 IMAD.MOV R5, RZ, RZ, -R5 ;  /* 0x000000ffff05b224 */ /* 0x000fe200078e0a05 */
[C---:B------:R-:W-:Y:S01]  /*5540*/  ISETP.GT.U32.AND P3, PT, R0.reuse, R3, PT ;  /* 0x000000030000720c */ /* 0x040fe20003f64070 */
[----:B------:R-:W-:-:S02]  /*5550*/  IMAD R15, R0, R9, R15 ;  /* 0x00000009000f7224 */ /* 0x000fc400078e020f */
[--C-:B------:R-:W-:Y:S01]  /*5560*/  @!P4 IMAD.IADD R7, R7, 0x1, -R0.reuse ;  /* 0x000000010707c824 */ /* 0x100fe200078e0a00 */
[----:B------:R0:W-:Y:S01]  /*5570*/  STL [R1+0x8c], R5 ;  /* 0x00008c0501007387 */ /* 0x0001e20000100800 */
[--C-:B------:R-:W-:Y:S01]  /*5580*/  @!P2 IMAD.IADD R6, R6, 0x1, -R0.reuse ;  /* 0x000000010606a824 */ /* 0x100fe200078e0a00 */
[----:B------:R-:W-:Y:S01]  /*5590*/  ISETP.GE.AND P4, PT, R14, RZ, PT ;  /* 0x000000ff0e00720c */ /* 0x000fe20003f86270 */
[C---:B------:R-:W-:Y:S01]  /*55a0*/  VIADD R9, R29.reuse, 0x26 ;  /* 0x000000261d097836 */ /* 0x040fe20000000000 */
[----:B------:R-:W-:Y:S01]  /*55b0*/  ISETP.GT.U32.AND P6, PT, R0, R7, PT ;  /* 0x000000070000720c */ /* 0x000fe20003fc4070 */
[--C-:B------:R-:W-:Y:S01]  /*55c0*/  @!P1 IMAD.IADD R4, R4, 0x1, -R0.reuse ;  /* 0x0000000104049824 */ /* 0x100fe200078e0a00 */
[----:B------:R-:W-:Y:S01]  /*55d0*/  ISETP.GE.AND P1, PT, R12, RZ, PT ;  /* 0x000000ff0c00720c */ /* 0x000fe20003f26270 */
[----:B------:R-:W-:Y:S01]  /*55e0*/  VIADD R8, R29, 0x24 ;  /* 0x000000241d087836 */ /* 0x000fe20000000000 */
[----:B------:R-:W-:Y:S01]  /*55f0*/  IABS R16, R9 ;  /* 0x0000000900107213 */ /* 0x000fe20000000000 */
[----:B------:R-:W-:Y:S01]  /*5600*/  @!P3 IMAD.IADD R3, R3, 0x1, -R0 ;  /* 0x000000010303b824 */ /* 0x000fe200078e0a00 */
[----:B------:R-:W-:Y:S01]  /*5610*/  ISETP.GT.U32.AND P3, PT, R0, R15, PT ;  /* 0x0000000f0000720c */ /* 0x000fe20003f64070 */
[----:B0-----:R-:W-:Y:S01]  /*5620*/  IMAD.MOV.U32 R5, RZ, RZ, R6 ;  /* 0x000000ffff057224 */ /* 0x001fe200078e0006 */
[----:B------:R-:W-:Y:S01]  /*5630*/  IABS R17, R8 ;  /* 0x0000000800117213 */ /* 0x000fe20000000000 */
[----:B------:R-:W-:Y:S01]  /*5640*/  IMAD.MOV.U32 R11, RZ, RZ, R4 ;  /* 0x000000ffff0b7224 */ /* 0x000fe200078e0004 */
[----:B------:R-:W-:Y:S01]  /*5650*/  ISETP.GE.AND P2, PT, R13, RZ, PT ;  /* 0x000000ff0d00720c */ /* 0x000fe20003f46270 */
[----:B------:R-:W-:Y:S01]  /*5660*/  @!P0 IMAD.MOV R5, RZ, RZ, -R5 ;  /* 0x000000ffff058224 */ /* 0x000fe200078e0a05 */
[----:B------:R-:W-:Y:S01]  /*5670*/  ISETP.GE.AND P0, PT, R10, RZ, PT ;  /* 0x000000ff0a00720c */ /* 0x000fe20003f06270 */
[----:B------:R-:W-:-:S04]  /*5680*/  IMAD.HI.U32 R10, R2, R16, RZ ;  /* 0x00000010020a7227 */ /* 0x000fc800078e00ff */
[----:B------:R-:W-:Y:S01]  /*5690*/  @!P5 IMAD.MOV R11, RZ, RZ, -R11 ;  /* 0x000000ffff0bd224 */ /* 0x000fe200078e0a0b */
[----:B------:R-:W-:Y:S01]  /*56a0*/  ISETP.GE.AND P5, PT, R9, RZ, PT ;  /* 0x000000ff0900720c */ /* 0x000fe20003fa6270 */
[--C-:B------:R-:W-:Y:S02]  /*56b0*/  @!P3 IMAD.IADD R15, R15, 0x1, -R0.reuse ;  /* 0x000000010f0fb824 */ /* 0x100fe400078e0a00 */
[----:B------:R-:W-:Y:S01]  /*56c0*/  VIADD R4, R29, 0x23 ;  /* 0x000000231d047836 */ /* 0x000fe20000000000 */
[----:B------:R0:W-:Y:S01]  /*56d0*/  STL [R1+0x88], R11 ;  /* 0x0000880b01007387 */ /* 0x0001e20000100800 */
[----:B------:R-:W-:Y:S01]  /*56e0*/  @!P6 IMAD.IADD R7, R7, 0x1, -R0 ;  /* 0x000000010707e824 */ /* 0x000fe200078e0a00 */
[----:B------:R-:W-:Y:S01]  /*56f0*/  ISETP.GE.AND P6, PT, R8, RZ, PT ;  /* 0x000000ff0800720c */ /* 0x000fe20003fc6270 */
[----:B------:R-:W-:Y:S01]  /*5700*/  IMAD.MOV R10, RZ, RZ, -R10 ;  /* 0x000000ffff0a7224 */ /* 0x000fe200078e0a0a */
[----:B------:R-:W-:Y:S01]  /*5710*/  ISETP.GT.U32.AND P3, PT, R0, R15, PT ;  /* 0x0000000f0000720c */ /* 0x000fe20003f64070 */
[C---:B------:R-:W-:Y:S01]  /*5720*/  IMAD.HI.U32 R6, R2.reuse, R18, RZ ;  /* 0x0000001202067227 */ /* 0x040fe200078e00ff */
[----:B------:R-:W-:Y:S01]  /*5730*/  IABS R14, R4 ;  /* 0x00000004000e7213 */ /* 0x000fe20000000000 */
[----:B------:R1:W-:Y:S02]  /*5740*/  STL [R1+0x84], R5 ;  /* 0x0000840501007387 */ /* 0x0003e40000100800 */
[----:B------:R-:W-:-:S04]  /*5750*/  IMAD.HI.U32 R8, R2, R17, RZ ;  /* 0x0000001102087227 */ /* 0x000fc800078e00ff */
[C---:B------:R-:W-:Y:S02]  /*5760*/  IMAD R16, R0.reuse, R10, R16 ;  /* 0x0000000a00107224 */ /* 0x040fe400078e0210 */
[----:B0-----:R-:W-:Y:S02]  /*5770*/  IMAD.MOV.U32 R11, RZ, RZ, R7 ;  /* 0x000000ffff0b7224 */ /* 0x001fe400078e0007 */
[----:B------:R-:W-:Y:S02]  /*5780*/  IMAD.MOV R6, RZ, RZ, -R6 ;  /* 0x000000ffff067224 */ /* 0x000fe400078e0a06 */
[----:B------:R-:W-:Y:S02]  /*5790*/  IMAD.MOV R8, RZ, RZ, -R8 ;  /* 0x000000ffff087224 */ /* 0x000fe400078e0a08 */
[----:B------:R-:W-:Y:S01]  /*57a0*/  @!P1 IMAD.MOV R11, RZ, RZ, -R11 ;  /* 0x000000ffff0b9224 */ /* 0x000fe200078e0a0b */
[C---:B------:R-:W-:Y:S01]  /*57b0*/  ISETP.GT.U32.AND P1, PT, R0.reuse, R16, PT ;  /* 0x000000100000720c */ /* 0x040fe20003f24070 */
[----:B------:R-:W-:-:S02]  /*57c0*/  IMAD R18, R0, R6, R18 ;  /* 0x0000000600127224 */ /* 0x000fc400078e0212 */
[----:B------:R-:W-:Y:S01]  /*57d0*/  IMAD.HI.U32 R6, R2, R14, RZ ;  /* 0x0000000e02067227 */ /* 0x000fe200078e00ff */
[----:B------:R-:W-:Y:S03]  /*57e0*/  STL [R1+0x80], R11 ;  /* 0x0000800b01007387 */ /* 0x000fe60000100800 */
[C---:B------:R-:W-:Y:S02]  /*57f0*/  IMAD R17, R0.reuse, R8, R17 ;  /* 0x0000000800117224 */ /* 0x040fe400078e0211 */
[----:B------:R-:W-:Y:S02]  /*5800*/  IMAD.MOV R6, RZ, RZ, -R6 ;  /* 0x000000ffff067224 */ /* 0x000fe400078e0a06 */
[----:B-1----:R-:W-:Y:S02]  /*5810*/  IMAD.MOV.U32 R5, RZ, RZ, R3 ;  /* 0x000000ffff057224 */ /* 0x002fe400078e0003 */
[----:B------:R-:W-:Y:S01]  /*5820*/  @!P3 IMAD.IADD R15, R15, 0x1, -R0 ;  /* 0x000000010f0fb824 */ /* 0x000fe200078e0a00 */
[C---:B------:R-:W-:Y:S01]  /*5830*/  ISETP.GT.U32.AND P3, PT, R0.reuse, R17, PT ;  /* 0x000000110000720c */ /* 0x040fe20003f64070 */
[----:B------:R-:W-:Y:S01]  /*5840*/  @!P2 IMAD.MOV R5, RZ, RZ, -R5 ;  /* 0x000000ffff05a224 */ /* 0x000fe200078e0a05 */
[C---:B------:R-:W-:Y:S01]  /*5850*/  ISETP.GT.U32.AND P2, PT, R0.reuse, R18, PT ;  /* 0x000000120000720c */ /* 0x040fe20003f44070 */
[----:B------:R-:W-:-:S02]  /*5860*/  IMAD R14, R0, R6, R14 ;  /* 0x00000006000e7224 */ /* 0x000fc400078e020e */
[C---:B------:R-:W-:Y:S01]  /*5870*/  VIADD R9, R29.reuse, 0x22 ;  /* 0x000000221d097836 */ /* 0x040fe20000000000 */
[----:B------:R0:W-:Y:S01]  /*5880*/  STL [R1+0x7c], R5 ;  /* 0x00007c0501007387 */ /* 0x0001e20000100800 */
[--C-:B------:R-:W-:Y:S01]  /*5890*/  @!P1 IMAD.IADD R16, R16, 0x1, -R0.reuse ;  /* 0x0000000110109824 */ /* 0x100fe200078e0a00 */
[----:B------:R-:W-:Y:S01]  /*58a0*/  ISETP.GT.U32.AND P1, PT, R0, R14, PT ;  /* 0x0000000e0000720c */ /* 0x000fe20003f24070 */
[C---:B------:R-:W-:Y:S01]  /*58b0*/  VIADD R3, R29.reuse, 0x21 ;  /* 0x000000211d037836 */ /* 0x040fe20000000000 */
[----:B------:R-:W-:Y:S01]  /*58c0*/  IABS R13, R9 ;  /* 0x00000009000d7213 */ /* 0x000fe20000000000 */
[----:B------:R-:W-:Y:S02]  /*58d0*/  VIADD R10, R29, 0x20 ;  /* 0x000000201d0a7836 */ /* 0x000fe40000000000 */
[----:B------:R-:W-:Y:S01]  /*58e0*/  @!P3 IMAD.IADD R17, R17, 0x1, -R0 ;  /* 0x000000011111b824 */ /* 0x000fe200078e0a00 */
[----:B------:R-:W-:Y:S01]  /*58f0*/  IABS R6, R3 ;  /* 0x0000000300067213 */ /* 0x000fe20000000000 */
[----:B------:R-:W-:Y:S01]  /*5900*/  IMAD.HI.U32 R7, R2, R13, RZ ;  /* 0x0000000d02077227 */ /* 0x000fe200078e00ff */
[----:B------:R-:W-:-:S02]  /*5910*/  IABS R8, R10 ;  /* 0x0000000a00087213 */ /* 0x000fc40000000000 */
[----:B------:R-:W-:Y:S01]  /*5920*/  ISETP.GT.U32.AND P3, PT, R0, R17, PT ;  /* 0x000000110000720c */ /* 0x000fe20003f64070 */
[--C-:B------:R-:W-:Y:S01]  /*5930*/  @!P2 IMAD.IADD R18, R18, 0x1, -R0.reuse ;  /* 0x000000011212a824 */ /* 0x100fe200078e0a00 */
[C---:B------:R-:W-:Y:S01]  /*5940*/  ISETP.GT.U32.AND P2, PT, R0.reuse, R16, PT ;  /* 0x000000100000720c */ /* 0x040fe20003f44070 */
[----:B0-----:R-:W-:Y:S02]  /*5950*/  IMAD.MOV.U32 R5, RZ, RZ, R15 ;  /* 0x000000ffff057224 */ /* 0x001fe400078e000f */
[----:B------:R-:W-:Y:S02]  /*5960*/  IMAD.MOV R7, RZ, RZ, -R7 ;  /* 0x000000ffff077224 */ /* 0x000fe400078e0a07 */
[----:B------:R-:W-:Y:S01]  /*5970*/  @!P4 IMAD.MOV R5, RZ, RZ, -R5 ;  /* 0x000000ffff05c224 */ /* 0x000fe200078e0a05 */
[----:B------:R-:W-:Y:S01]  /*5980*/  ISETP.GT.U32.AND P4, PT, R0, R18, PT ;  /* 0x000000120000720c */ /* 0x000fe20003f84070 */
[----:B------:R-:W-:Y:S02]  /*5990*/  @!P1 IMAD.IADD R14, R14, 0x1, -R0 ;  /* 0x000000010e0e9824 */ /* 0x000fe400078e0a00 */
[----:B------:R-:W-:Y:S01]  /*59a0*/  IMAD R13, R0, R7, R13 ;  /* 0x00000007000d7224 */ /* 0x000fe200078e020d */
[----:B------:R0:W-:Y:S01]  /*59b0*/  STL [R1+0x78], R5 ;  /* 0x0000780501007387 */ /* 0x0001e20000100800 */
[----:B------:R-:W-:Y:S01]  /*59c0*/  IMAD.HI.U32 R7, R2, R6, RZ ;  /* 0x0000000602077227 */ /* 0x000fe200078e00ff */
[----:B------:R-:W-:-:S03]  /*59d0*/  ISETP.GT.U32.AND P1, PT, R0, R14, PT ;  /* 0x0000000e0000720c */ /* 0x000fc60003f24070 */
[----:B------:R-:W-:Y:S02]  /*59e0*/  IMAD.MOV R7, RZ, RZ, -R7 ;  /* 0x000000ffff077224 */ /* 0x000fe400078e0a07 */
[----:B------:R-:W-:-:S04]  /*59f0*/  IMAD.HI.U32 R15, R2, R8, RZ ;  /* 0x00000008020f7227 */ /* 0x000fc800078e00ff */
[----:B------:R-:W-:Y:S02]  /*5a00*/  IMAD R6, R0, R7, R6 ;  /* 0x0000000700067224 */ /* 0x000fe400078e0206 */
[----:B------:R-:W-:Y:S02]  /*5a10*/  IMAD.MOV R15, RZ, RZ, -R15 ;  /* 0x000000ffff0f7224 */ /* 0x000fe400078e0a0f */
[--C-:B------:R-:W-:Y:S01]  /*5a20*/  @!P3 IMAD.IADD R17, R17, 0x1, -R0.reuse ;  /* 0x000000011111b824 */ /* 0x100fe200078e0a00 */
[----:B------:R-:W-:Y:S01]  /*5a30*/  ISETP.GE.AND P3, PT, R4, RZ, PT ;  /* 0x000000ff0400720c */ /* 0x000fe20003f66270 */
[--C-:B------:R-:W-:Y:S01]  /*5a40*/  @!P2 IMAD.IADD R16, R16, 0x1, -R0.reuse ;  /* 0x000000011010a824 */ /* 0x100fe200078e0a00 */
[----:B------:R-:W-:Y:S01]  /*5a50*/  ISETP.GT.U32.AND P2, PT, R0, R13, PT ;  /* 0x0000000d0000720c */ /* 0x000fe20003f44070 */
[----:B------:R-:W-:Y:S01]  /*5a60*/  @!P4 IMAD.IADD R18, R18, 0x1, -R0 ;  /* 0x000000011212c824 */ /* 0x000fe200078e0a00 */
[C---:B------:R-:W-:Y:S01]  /*5a70*/  ISETP.GT.U32.AND P4, PT, R0.reuse, R6, PT ;  /* 0x000000060000720c */ /* 0x040fe20003f84070 */
[----:B------:R-:W-:-:S02]  /*5a80*/  IMAD R4, R0, R15, R8 ;  /* 0x0000000f00047224 */ /* 0x000fc400078e0208 */
[----:B------:R-:W-:Y:S02]  /*5a90*/  @!P1 IMAD.IADD R14, R14, 0x1, -R0 ;  /* 0x000000010e0e9824 */ /* 0x000fe400078e0a00 */
[----:B------:R-:W-:Y:S01]  /*5aa0*/  VIADD R7, R29, 0x1e ;  /* 0x0000001e1d077836 */ /* 0x000fe20000000000 */
[----:B------:R-:W-:Y:S01]  /*5ab0*/  ISETP.GT.U32.AND P1, PT, R0, R4, PT ;  /* 0x000000040000720c */ /* 0x000fe20003f24070 */
[----:B------:R-:W-:Y:S02]  /*5ac0*/  IMAD.MOV.U32 R11, RZ, RZ, R16 ;  /* 0x000000ffff0b7224 */ /* 0x000fe400078e0010 */
[----:B0-----:R-:W-:Y:S01]  /*5ad0*/  IMAD.MOV.U32 R5, RZ, RZ, R18 ;  /* 0x000000ffff057224 */ /* 0x001fe200078e0012 */
[----:B------:R-:W-:Y:S01]  /*5ae0*/  IABS R15, R7 ;  /* 0x00000007000f7213 */ /* 0x000fe20000000000 */
[--C-:B------:R-:W-:Y:S01]  /*5af0*/  @!P2 IMAD.IADD R13, R13, 0x1, -R0.reuse ;  /* 0x000000010d0da824 */ /* 0x100fe200078e0a00 */
[----:B------:R-:W-:Y:S01]  /*5b00*/  ISETP.GE.AND P2, PT, R9, RZ, PT ;  /* 0x000000ff0900720c */ /* 0x000fe20003f46270 */
[----:B------:R-:W-:Y:S01]  /*5b10*/  @!P4 IMAD.IADD R6, R6, 0x1, -R0 ;  /* 0x000000010606c824 */ /* 0x000fe200078e0a00 */
[----:B------:R-:W-:Y:S01]  /*5b20*/  ISETP.GE.AND P4, PT, R3, RZ, PT ;  /* 0x000000ff0300720c */ /* 0x000fe20003f86270 */
[----:B------:R-:W-:-:S02]  /*5b30*/  @!P5 IMAD.MOV R11, RZ, RZ, -R11 ;  /* 0x000000ffff0bd224 */ /* 0x000fc400078e0a0b */
[----:B------:R-:W-:Y:S01]  /*5b40*/  @!P0 IMAD.MOV R5, RZ, RZ, -R5 ;  /* 0x000000ffff058224 */ /* 0x000fe200078e0a05 */
[----:B------:R-:W-:Y:S01]  /*5b50*/  ISETP.GT.U32.AND P0, PT, R0, R6, PT ;  /* 0x000000060000720c */ /* 0x000fe20003f04070 */
[----:B------:R-:W-:Y:S01]  /*5b60*/  @!P1 IMAD.IADD R4, R4, 0x1, -R0 ;  /* 0x0000000104049824 */ /* 0x000fe200078e0a00 */
[----:B------:R-:W-:Y:S01]  /*5b70*/  ISETP.GT.U32.AND P1, PT, R0, R13, PT ;  /* 0x0000000d0000720c */ /* 0x000fe20003f24070 */
[C---:B------:R-:W-:Y:S01]  /*5b80*/  VIADD R12, R29.reuse, 0x1f ;  /* 0x0000001f1d0c7836 */ /* 0x040fe20000000000 */
[----:B------:R0:W-:Y:S01]  /*5b90*/  STL [R1+0x74], R11 ;  /* 0x0000740b01007387 */ /* 0x0001e20000100800 */
[----:B------:R-:W-:Y:S01]  /*5ba0*/  IMAD.HI.U32 R16, R2, R15, RZ ;  /* 0x0000000f02107227 */ /* 0x000fe200078e00ff */
[----:B------:R-:W-:Y:S02]  /*5bb0*/  ISETP.GT.U32.AND P5, PT, R0, R4, PT ;  /* 0x000000040000720c */ /* 0x000fe40003fa4070 */
[----:B------:R1:W-:Y:S01]  /*5bc0*/  STL [R1+0x70], R5 ;  /* 0x0000700501007387 */ /* 0x0003e20000100800 */
[----:B------:R-:W-:Y:S01]  /*5bd0*/  IMAD.MOV R16, RZ, RZ, -R16 ;  /* 0x000000ffff107224 */ /* 0x000fe200078e0a10 */
[----:B------:R-:W-:Y:S01]  /*5be0*/  IABS R19, R12 ;  /* 0x0000000c00137213 */ /* 0x000fe20000000000 */
[----:B------:R-:W-:-:S02]  /*5bf0*/  VIADD R8, R29, 0x1d ;  /* 0x0000001d1d087836 */ /* 0x000fc40000000000 */
[----:B------:R-:W-:Y:S02]  /*5c00*/  @!P0 IMAD.IADD R6, R6, 0x1, -R0 ;  /* 0x0000000106068824 */ /* 0x000fe400078e0a00 */
[----:B0-----:R-:W-:Y:S01]  /*5c10*/  IMAD.MOV.U32 R11, RZ, RZ, R17 ;  /* 0x000000ffff0b7224 */ /* 0x001fe200078e0011 */
[----:B------:R-:W-:Y:S01]  /*5c20*/  IABS R9, R8 ;  /* 0x0000000800097213 */ /* 0x000fe20000000000 */
[----:B------:R-:W-:-:S04]  /*5c30*/  IMAD.HI.U32 R20, R2, R19, RZ ;  /* 0x0000001302147227 */ /* 0x000fc800078e00ff */
[----:B-1----:R-:W-:Y:S02]  /*5c40*/  IMAD.MOV.U32 R5, RZ, RZ, R14 ;  /* 0x000000ffff057224 */ /* 0x002fe400078e000e */
[----:B------:R-:W-:Y:S02]  /*5c50*/  @!P6 IMAD.MOV R11, RZ, RZ, -R11 ;  /* 0x000000ffff0be224 */ /* 0x000fe400078e0a0b */
[----:B------:R-:W-:Y:S01]  /*5c60*/  @!P3 IMAD.MOV R5, RZ, RZ, -R5 ;  /* 0x000000ffff05b224 */ /* 0x000fe200078e0a05 */
[----:B------:R-:W-:Y:S01]  /*5c70*/  ISETP.GE.AND P3, PT, R10, RZ, PT ;  /* 0x000000ff0a00720c */ /* 0x000fe20003f66270 */
[----:B------:R-:W-:Y:S01]  /*5c80*/  IMAD R10, R0, R16, R15 ;  /* 0x00000010000a7224 */ /* 0x000fe200078e020f */
[----:B------:R-:W-:Y:S01]  /*5c90*/  STL [R1+0x3c], R11 ;  /* 0x00003c0b01007387 */ /* 0x000fe20000100800 */
[----:B------:R-:W-:Y:S01]  /*5ca0*/  @!P1 IMAD.IADD R13, R13, 0x1, -R0 ;  /* 0x000000010d0d9824 */ /* 0x000fe200078e0a00 */
[----:B------:R-:W-:Y:S01]  /*5cb0*/  ISETP.GE.AND P1, PT, R12, RZ, PT ;  /* 0x000000ff0c00720c */ /* 0x000fe20003f26270 */
[----:B------:R-:W-:Y:S01]  /*5cc0*/  IMAD.MOV R20, RZ, RZ, -R20 ;  /* 0x000000ffff147224 */ /* 0x000fe200078e0a14 */
[----:B------:R-:W-:Y:S01]  /*5cd0*/  ISETP.GT.U32.AND P0, PT, R0, R10, PT ;  /* 0x0000000a0000720c */ /* 0x000fe20003f04070 */
[----:B------:R0:W-:Y:S01]  /*5ce0*/  STL [R1+0x38], R5 ;  /* 0x0000380501007387 */ /* 0x0001e20000100800 */
[----:B------:R-:W-:-:S04]  /*5cf0*/  IMAD.HI.U32 R14, R2, R9, RZ ;  /* 0x00000009020e7227 */ /* 0x000fc800078e00ff */
[----:B------:R-:W-:Y:S02]  /*5d00*/  IMAD R3, R0, R20, R19 ;  /* 0x0000001400037224 */ /* 0x000fe400078e0213 */
[----:B------:R-:W-:Y:S02]  /*5d10*/  IMAD.MOV R14, RZ, RZ, -R14 ;  /* 0x000000ffff0e7224 */ /* 0x000fe400078e0a0e */
[--C-:B------:R-:W-:Y:S01]  /*5d20*/  @!P5 IMAD.IADD R4, R4, 0x1, -R0.reuse ;  /* 0x000000010404d824 */ /* 0x100fe200078e0a00 */
[----:B------:R-:W-:Y:S01]  /*5d30*/  ISETP.GT.U32.AND P6, PT, R0, R3, PT ;  /* 0x000000030000720c */ /* 0x000fe20003fc4070 */
[----:B0-----:R-:W-:Y:S01]  /*5d40*/  IMAD.MOV.U32 R5, RZ, RZ, R13 ;  /* 0x000000ffff057224 */ /* 0x001fe200078e000d */
[----:B------:R-:W-:Y:S01]  /*5d50*/  ISETP.GE.AND P5, PT, R7, RZ, PT ;  /* 0x000000ff0700720c */ /* 0x000fe20003fa6270 */
[----:B------:R-:W-:Y:S02]  /*5d60*/  @!P0 IMAD.IADD R10, R10, 0x1, -R0 ;  /* 0x000000010a0a8824 */ /* 0x000fe400078e0a00 */
[----:B------:R-:W-:Y:S01]  /*5d70*/  @!P2 IMAD.MOV R5, RZ, RZ, -R5 ;  /* 0x000000ffff05a224 */ /* 0x000fe200078e0a05 */
[----:B------:R-:W-:Y:S01]  /*5d80*/  ISETP.GE.AND P2, PT, R8, RZ, PT ;  /* 0x000000ff0800720c */ /* 0x000fe20003f46270 */
[----:B------:R-:W-:-:S02]  /*5d90*/  VIADD R8, R29, 0x1c ;  /* 0x0000001c1d087836 */ /* 0x000fc40000000000 */
[----:B------:R-:W-:Y:S01]  /*5da0*/  IMAD R9, R0, R14, R9 ;  /* 0x0000000e00097224 */ /* 0x000fe200078e0209 */
[----:B------:R0:W-:Y:S01]  /*5db0*/  STL [R1+0x30], R5 ;  /* 0x0000300501007387 */ /* 0x0001e20000100800 */
[----:B------:R-:W-:Y:S01]  /*5dc0*/  @!P3 IMAD.MOV R4, RZ, RZ, -R4 ;  /* 0x000000ffff04b224 */ /* 0x000fe200078e0a04 */
[----:B------:R-:W-:Y:S01]  /*5dd0*/  ISETP.GE.AND P0, PT, R8, RZ, PT ;  /* 0x000000ff0800720c */ /* 0x000fe20003f06270 */
[----:B------:R-:W-:Y:S01]  /*5de0*/  @!P6 IMAD.IADD R3, R3, 0x1, -R0 ;  /* 0x000000010303e824 */ /* 0x000fe200078e0a00 */
[----:B------:R-:W-:Y:S01]  /*5df0*/  IABS R8, R8 ;  /* 0x0000000800087213 */ /* 0x000fe20000000000 */
[C---:B------:R-:W-:Y:S02]  /*5e00*/  VIADD R7, R29.reuse, 0x1b ;  /* 0x0000001b1d077836 */ /* 0x040fe40000000000 */
[----:B------:R-:W-:Y:S01]  /*5e10*/  VIADD R13, R29, 0x19 ;  /* 0x000000191d0d7836 */ /* 0x000fe20000000000 */
[----:B------:R-:W-:Y:S01]  /*5e20*/  ISETP.GT.U32.AND P6, PT, R0, R3, PT ;  /* 0x000000030000720c */ /* 0x000fe20003fc4070 */
[----:B------:R-:W-:Y:S01]  /*5e30*/  IMAD.HI.U32 R15, R2, R8, RZ ;  /* 0x00000008020f7227 */ /* 0x000fe200078e00ff */
[----:B------:R-:W-:-:S02]  /*5e40*/  ISETP.GE.AND P3, PT, R7, RZ, PT ;  /* 0x000000ff0700720c */ /* 0x000fc40003f66270 */
[----:B------:R-:W-:Y:S01]  /*5e50*/  IABS R16, R13 ;  /* 0x0000000d00107213 */ /* 0x000fe20000000000 */
[----:B0-----:R-:W-:Y:S02]  /*5e60*/  IMAD.MOV.U32 R5, RZ, RZ, R6 ;  /* 0x000000ffff057224 */ /* 0x001fe400078e0006 */
[----:B------:R-:W-:Y:S02]  /*5e70*/  VIADD R6, R29, 0x1a ;  /* 0x0000001a1d067836 */ /* 0x000fe40000000000 */
[----:B------:R-:W-:Y:S01]  /*5e80*/  @!P4 IMAD.MOV R5, RZ, RZ, -R5 ;  /* 0x000000ffff05c224 */ /* 0x000fe200078e0a05 */
[----:B------:R-:W-:Y:S01]  /*5e90*/  ISETP.GT.U32.AND P4, PT, R0, R10, PT ;  /* 0x0000000a0000720c */ /* 0x000fe20003f84070 */
[----:B------:R-:W-:Y:S02]  /*5ea0*/  IMAD.MOV R15, RZ, RZ, -R15 ;  /* 0x000000ffff0f7224 */ /* 0x000fe400078e0a0f */
[----:B------:R-:W-:Y:S01]  /*5eb0*/  @!P6 IMAD.IADD R3, R3, 0x1, -R0 ;  /* 0x000000010303e824 */ /* 0x000fe200078e0a00 */
[----:B------:R0:W-:Y:S01]  /*5ec0*/  STL [R1+0x2c], R5 ;  /* 0x00002c0501007387 */ /* 0x0001e20000100800 */
[----:B------:R-:W-:Y:S01]  /*5ed0*/  ISETP.GE.AND P6, PT, R6, RZ, PT ;  /* 0x000000ff0600720c */ /* 0x000fe20003fc6270 */
[----:B------:R-:W-:-:S02]  /*5ee0*/  IMAD R8, R0, R15, R8 ;  /* 0x0000000f00087224 */ /* 0x000fc400078e0208 */
[----:B------:R1:W-:Y:S01]  /*5ef0*/  STL [R1+0x1c], R4 ;  /* 0x00001c0401007387 */ /* 0x0003e20000100800 */
[C---:B------:R-:W-:Y:S02]  /*5f00*/  VIADD R17, R29.reuse, 0x18 ;  /* 0x000000181d117836 */ /* 0x040fe40000000000 */
[C---:B------:R-:W-:Y:S02]  /*5f10*/  VIADD R18, R29.reuse, 0x17 ;  /* 0x000000171d127836 */ /* 0x040fe40000000000 */
[----:B------:R-:W-:Y:S01]  /*5f20*/  @!P4 IMAD.IADD R10, R10, 0x1, -R0 ;  /* 0x000000010a0ac824 */ /* 0x000fe200078e0a00 */
[C---:B------:R-:W-:Y:S01]  /*5f30*/  ISETP.GT.U32.AND P4, PT, R0.reuse, R9, PT ;  /* 0x000000090000720c */ /* 0x040fe20003f84070 */
[----:B0-----:R-:W-:Y:S02]  /*5f40*/  IMAD.MOV.U32 R5, RZ, RZ, R3 ;  /* 0x000000ffff057224 */ /* 0x001fe400078e0003 */
[----:B------:R-:W-:Y:S01]  /*5f50*/  @!P5 IMAD.MOV R10, RZ, RZ, -R10 ;  /* 0x000000ffff0ad224 */ /* 0x000fe200078e0a0a */
[----:B-1----:R-:W-:Y:S01]  /*5f60*/  IABS R4, R7 ;  /* 0x0000000700047213 */ /* 0x002fe20000000000 */
[----:B------:R-:W-:Y:S01]  /*5f70*/  @!P1 IMAD.MOV R5, RZ, RZ, -R5 ;  /* 0x000000ffff059224 */ /* 0x000fe200078e0a05 */
[----:B------:R-:W-:Y:S01]  /*5f80*/  IABS R7, R6 ;  /* 0x0000000600077213 */ /* 0x000fe20000000000 */
[----:B------:R-:W-:Y:S01]  /*5f90*/  VIADD R15, R29, 0x15 ;  /* 0x000000151d0f7836 */ /* 0x000fe20000000000 */
[----:B------:R-:W-:Y:S01]  /*5fa0*/  ISETP.GT.U32.AND P1, PT, R0, R8, PT ;  /* 0x000000080000720c */ /* 0x000fe20003f24070 */
[----:B------:R-:W-:Y:S01]  /*5fb0*/  IMAD.MOV.U32 R6, RZ, RZ, R4 ;  /* 0x000000ffff067224 */ /* 0x000fe200078e0004 */
[----:B------:R-:W-:Y:S01]  /*5fc0*/  IABS R4, R17 ;  /* 0x0000001100047213 */ /* 0x000fe20000000000 */
[C---:B------:R-:W-:Y:S01]  /*5fd0*/  IMAD.HI.U32 R12, R2.reuse, R7, RZ ;  /* 0x00000007020c7227 */ /* 0x040fe200078e00ff */
[----:B------:R0:W-:Y:S03]  /*5fe0*/  STL [R1+0xc], R5 ;  /* 0x00000c0501007387 */ /* 0x0001e60000100800 */
[----:B------:R-:W-:Y:S01]  /*5ff0*/  @!P4 IMAD.IADD R9, R9, 0x1, -R0 ;  /* 0x000000010909c824 */ /* 0x000fe200078e0a00 */
[----:B------:R-:W-:Y:S01]  /*6000*/  STL [R1+0x804], R10 ;  /* 0x0008040a01007387 */ /* 0x000fe20000100800 */
[----:B------:R-:W-:-:S03]  /*6010*/  IMAD.HI.U32 R14, R2, R6, RZ ;  /* 0x00000006020e7227 */ /* 0x000fc600078e00ff */
[C---:B------:R-:W-:Y:S01]  /*6020*/  ISETP.GT.U32.AND P4, PT, R0.reuse, R9, PT ;  /* 0x000000090000720c */ /* 0x040fe20003f84070 */
[----:B------:R-:W-:Y:S02]  /*6030*/  IMAD.MOV R12, RZ, RZ, -R12 ;  /* 0x000000ffff0c7224 */ /* 0x000fe400078e0a0c */
[----:B------:R-:W-:Y:S02]  /*6040*/  IMAD.MOV R14, RZ, RZ, -R14 ;  /* 0x000000ffff0e7224 */ /* 0x000fe400078e0a0e */
[C---:B------:R-:W-:Y:S02]  /*6050*/  IMAD R7, R0.reuse, R12, R7 ;  /* 0x0000000c00077224 */ /* 0x040fe400078e0207 */
[----:B------:R-:W-:Y:S01]  /*6060*/  IMAD R6, R0, R14, R6 ;  /* 0x0000000e00067224 */ /* 0x000fe200078e0206 */
[----:B------:R-:W-:Y:S01]  /*6070*/  IABS R14, R18 ;  /* 0x00000012000e7213 */ /* 0x000fe20000000000 */
[----:B------:R-:W-:-:S03]  /*6080*/  IMAD.HI.U32 R12, R2, R16, RZ ;  /* 0x00000010020c7227 */ /* 0x000fc600078e00ff */
[C---:B------:R-:W-:Y:S01]  /*6090*/  ISETP.GT.U32.AND P5, PT, R0.reuse, R6, PT ;  /* 0x000000060000720c */ /* 0x040fe20003fa4070 */
[----:B------:R-:W-:Y:S02]  /*60a0*/  IMAD.MOV R12, RZ, RZ, -R12 ;  /* 0x000000ffff0c7224 */ /* 0x000fe400078e0a0c */
[----:B------:R-:W-:Y:S01]  /*60b0*/  @!P4 IMAD.IADD R9, R9, 0x1, -R0 ;  /* 0x000000010909c824 */ /* 0x000fe200078e0a00 */
[C---:B------:R-:W-:Y:S01]  /*60c0*/  ISETP.GT.U32.AND P4, PT, R0.reuse, R7, PT ;  /* 0x000000070000720c */ /* 0x040fe20003f84070 */
[----:B------:R-:W-:Y:S02]  /*60d0*/  IMAD R16, R0, R12, R16 ;  /* 0x0000000c00107224 */ /* 0x000fe400078e0210 */
[----:B------:R-:W-:Y:S02]  /*60e0*/  @!P1 IMAD.IADD R8, R8, 0x1, -R0 ;  /* 0x0000000108089824 */ /* 0x000fe400078e0a00 */
[----:B------:R-:W-:Y:S01]  /*60f0*/  @!P2 IMAD.MOV R9, RZ, RZ, -R9 ;  /* 0x000000ffff09a224 */ /* 0x000fe200078e0a09 */
[----:B------:R-:W-:Y:S01]  /*6100*/  ISETP.GT.U32.AND P2, PT, R0, R16, PT ;  /* 0x000000100000720c */ /* 0x000fe20003f44070 */
[----:B------:R-:W-:Y:S01]  /*6110*/  IMAD.HI.U32 R3, R2, R4, RZ ;  /* 0x0000000402037227 */ /* 0x000fe200078e00ff */
[----:B------:R-:W-:-:S02]  /*6120*/  ISETP.GT.U32.AND P1, PT, R0, R8, PT ;  /* 0x000000080000720c */ /* 0x000fc40003f24070 */
[----:B------:R-:W-:Y:S01]  /*6130*/  STL [R1+0x808], R9 ;  /* 0x0008080901007387 */ /* 0x000fe20000100800 */
[----:B------:R-:W-:Y:S02]  /*6140*/  @!P5 IMAD.IADD R6, R6, 0x1, -R0 ;  /* 0x000000010606d824 */ /* 0x000fe400078e0a00 */
[----:B------:R-:W-:Y:S02]  /*6150*/  IMAD.MOV R3, RZ, RZ, -R3 ;  /* 0x000000ffff037224 */ /* 0x000fe400078e0a03 */
[----:B------:R-:W-:Y:S01]  /*6160*/  IMAD.HI.U32 R20, R2, R14, RZ ;  /* 0x0000000e02147227 */ /* 0x000fe200078e00ff */
[----:B------:R-:W-:-:S03]  /*6170*/  ISETP.GT.U32.AND P5, PT, R0, R6, PT ;  /* 0x000000060000720c */ /* 0x000fc60003fa4070 */
[--C-:B------:R-:W-:Y:S01]  /*6180*/  @!P2 IMAD.IADD R16, R16, 0x1, -R0.reuse ;  /* 0x000000011010a824 */ /* 0x100fe200078e0a00 */
[----:B------:R-:W-:Y:S01]  /*6190*/  ISETP.GE.AND P2, PT, R13, RZ, PT ;  /* 0x000000ff0d00720c */ /* 0x000fe20003f46270 */
[----:B------:R-:W-:Y:S02]  /*61a0*/  @!P1 IMAD.IADD R8, R8, 0x1, -R0 ;  /* 0x0000000108089824 */ /* 0x000fe400078e0a00 */
[C---:B------:R-:W-:Y:S01]  /*61b0*/  IMAD R4, R0.reuse, R3, R4 ;  /* 0x0000000300047224 */ /* 0x040fe200078e0204 */
[----:B------:R-:W-:Y:S01]  /*61c0*/  IABS R3, R15 ;  /* 0x0000000f00037213 */ /* 0x000fe20000000000 */
[----:B------:R-:W-:Y:S02]  /*61d0*/  IMAD.MOV R20, RZ, RZ, -R20 ;  /* 0x000000ffff147224 */ /* 0x000fe400078e0a14 */
[----:B------:R-:W-:Y:S01]  /*61e0*/  @!P0 IMAD.MOV R8, RZ, RZ, -R8 ;  /* 0x000000ffff088224 */ /* 0x000fe200078e0a08 */
[C---:B------:R-:W-:Y:S01]  /*61f0*/  ISETP.GT.U32.AND P0, PT, R0.reuse, R16, PT ;  /* 0x000000100000720c */ /* 0x040fe20003f04070 */
[C---:B------:R-:W-:Y:S01]  /*6200*/  IMAD R14, R0.reuse, R20, R14 ;  /* 0x00000014000e7224 */ /* 0x040fe200078e020e */
[----:B------:R-:W-:Y:S01]  /*6210*/  ISETP.GT.U32.AND P1, PT, R0, R4, PT ;  /* 0x000000040000720c */ /* 0x000fe20003f24070 */
[--C-:B------:R-:W-:Y:S01]  /*6220*/  @!P5 IMAD.IADD R6, R6, 0x1, -R0.reuse ;  /* 0x000000010606d824 */ /* 0x100fe200078e0a00 */
[----:B------:R-:W-:Y:S01]  /*6230*/  STL [R1+0x80c], R8 ;  /* 0x00080c0801007387 */ /* 0x000fe20000100800 */
[----:B------:R-:W-:Y:S01]  /*6240*/  @!P4 IMAD.IADD R7, R7, 0x1, -R0 ;  /* 0x000000010707c824 */ /* 0x000fe200078e0a00 */
[----:B------:R-:W-:Y:S01]  /*6250*/  ISETP.GT.U32.AND P5, PT, R0, R14, PT ;  /* 0x0000000e0000720c */ /* 0x000fe20003fa4070 */
[----:B------:R-:W-:-:S03]  /*6260*/  IMAD.HI.U32 R21, R2, R3, RZ ;  /* 0x0000000302157227 */ /* 0x000fc600078e00ff */
[----:B------:R-:W-:Y:S01]  /*6270*/  ISETP.GT.U32.AND P4, PT, R0, R7, PT ;  /* 0x000000070000720c */ /* 0x000fe20003f84070 */
[----:B------:R-:W-:Y:S02]  /*6280*/  VIADD R12, R29, 0x16 ;  /* 0x000000161d0c7836 */ /* 0x000fe40000000000 */
[----:B------:R-:W-:Y:S02]  /*6290*/  IMAD.MOV R21, RZ, RZ, -R21 ;  /* 0x000000ffff157224 */ /* 0x000fe400078e0a15 */
[--C-:B------:R-:W-:Y:S01]  /*62a0*/  @!P0 IMAD.IADD R16, R16, 0x1, -R0.reuse ;  /* 0x0000000110108824 */ /* 0x100fe200078e0a00 */
[----:B------:R-:W-:Y:S01]  /*62b0*/  IABS R19, R12 ;  /* 0x0000000c00137213 */ /* 0x000fe20000000000 */
[----:B------:R-:W-:Y:S01]  /*62c0*/  @!P1 IMAD.IADD R4, R4, 0x1, -R0 ;  /* 0x0000000104049824 */ /* 0x000fe200078e0a00 */
[----:B------:R-:W-:Y:S01]  /*62d0*/  ISETP.GE.AND P1, PT, R18, RZ, PT ;  /* 0x000000ff1200720c */ /* 0x000fe20003f26270 */
[----:B------:R-:W-:Y:S02]  /*62e0*/  IMAD R3, R0, R21, R3 ;  /* 0x0000001500037224 */ /* 0x000fe400078e0203 */
[----:B0-----:R-:W-:-:S02]  /*62f0*/  IMAD.MOV.U32 R5, RZ, RZ, R16 ;  /* 0x000000ffff057224 */ /* 0x001fc400078e0010 */
[----:B------:R-:W-:Y:S01]  /*6300*/  @!P5 IMAD.IADD R14, R14, 0x1, -R0 ;  /* 0x000000010e0ed824 */ /* 0x000fe200078e0a00 */
[C---:B------:R-:W-:Y:S01]  /*6310*/  ISETP.GT.U32.AND P5, PT, R0.reuse, R4, PT ;  /* 0x000000040000720c */ /* 0x040fe20003fa4070 */
[----:B------:R-:W-:Y:S01]  /*6320*/  @!P2 IMAD.MOV R5, RZ, RZ, -R5 ;  /* 0x000000ffff05a224 */ /* 0x000fe200078e0a05 */
[----:B------:R-:W-:Y:S01]  /*6330*/  ISETP.GT.U32.AND P2, PT, R0, R3, PT ;  /* 0x000000030000720c */ /* 0x000fe20003f44070 */
[----:B------:R-:W-:-:S04]  /*6340*/  IMAD.HI.U32 R20, R2, R19, RZ ;  /* 0x0000001302147227 */ /* 0x000fc800078e00ff */
[----:B------:R-:W-:Y:S02]  /*6350*/  IMAD.MOV R20, RZ, RZ, -R20 ;  /* 0x000000ffff147224 */ /* 0x000fe400078e0a14 */
[----:B------:R-:W-:Y:S01]  /*6360*/  @!P4 IMAD.IADD R7, R7, 0x1, -R0 ;  /* 0x000000010707c824 */ /* 0x000fe200078e0a00 */
[----:B------:R-:W-:Y:S01]  /*6370*/  ISETP.GE.AND P4, PT, R17, RZ, PT ;  /* 0x000000ff1100720c */ /* 0x000fe20003f86270 */
[----:B------:R-:W-:Y:S01]  /*6380*/  @!P3 IMAD.MOV R6, RZ, RZ, -R6 ;  /* 0x000000ffff06b224 */ /* 0x000fe200078e0a06 */
[C---:B------:R-:W-:Y:S01]  /*6390*/  ISETP.GT.U32.AND P3, PT, R0.reuse, R14, PT ;  /* 0x0000000e0000720c */ /* 0x040fe20003f64070 */
[----:B------:R-:W-:Y:S02]  /*63a0*/  IMAD R13, R0, R20, R19 ;  /* 0x00000014000d7224 */ /* 0x000fe400078e0213 */
[----:B------:R-:W-:Y:S01]  /*63b0*/  @!P6 IMAD.MOV R7, RZ, RZ, -R7 ;  /* 0x000000ffff07e224 */ /* 0x000fe200078e0a07 */
[----:B------:R-:W-:Y:S01]  /*63c0*/  STL [R1+0x810], R6 ;  /* 0x0008100601007387 */ /* 0x000fe20000100800 */
[--C-:B------:R-:W-:Y:S01]  /*63d0*/  @!P5 IMAD.IADD R4, R4, 0x1, -R0.reuse ;  /* 0x000000010404d824 */ /* 0x100fe200078e0a00 */
[C---:B------:R-:W-:Y:S01]  /*63e0*/  ISETP.GT.U32.AND P0, PT, R0.reuse, R13, PT ;  /* 0x0000000d0000720c */ /* 0x040fe20003f04070 */
[--C-:B------:R-:W-:Y:S01]  /*63f0*/  @!P2 IMAD.IADD R3, R3, 0x1, -R0.reuse ;  /* 0x000000010303a824 */ /* 0x100fe200078e0a00 */
[----:B------:R-:W-:Y:S01]  /*6400*/  STL [R1+0x814], R7 ;  /* 0x0008140701007387 */ /* 0x000fe20000100800 */
[----:B------:R-:W-:Y:S01]  /*6410*/  VIADD R17, R29, 0x13 ;  /* 0x000000131d117836 */ /* 0x000fe20000000000 */
[----:B------:R-:W-:Y:S01]  /*6420*/  ISETP.GE.AND P5, PT, R15, RZ, PT ;  /* 0x000000ff0f00720c */ /* 0x000fe20003fa6270 */
[C---:B------:R-:W-:Y:S01]  /*6430*/  VIADD R18, R29.reuse, 0x14 ;  /* 0x000000141d127836 */ /* 0x040fe20000000000 */
[----:B------:R0:W-:Y:S01]  /*6440*/  STL [R1+0x4c], R5 ;  /* 0x00004c0501007387 */ /* 0x0001e20000100800 */
[----:B------:R-:W-:Y:S01]  /*6450*/  ISETP.GT.U32.AND P2, PT, R0, R3, PT ;  /* 0x000000030000720c */ /* 0x000fe20003f44070 */
[--C-:B------:R-:W-:Y:S01]  /*6460*/  @!P3 IMAD.IADD R14, R14, 0x1, -R0.reuse ;  /* 0x000000010e0eb824 */ /* 0x100fe200078e0a00 */
[----:B------:R-:W-:Y:S01]  /*6470*/  IABS R20, R17 ;  /* 0x0000001100147213 */ /* 0x000fe20000000000 */
[C---:B------:R-:W-:Y:S01]  /*6480*/  VIADD R16, R29.reuse, 0x11 ;  /* 0x000000111d107836 */ /* 0x040fe20000000000 */
[----:B------:R-:W-:Y:S01]  /*6490*/  IABS R19, R18 ;  /* 0x0000001200137213 */ /* 0x000fe20000000000 */
[----:B------:R-:W-:Y:S01]  /*64a0*/  VIADD R21, R29, 0xf ;  /* 0x0000000f1d157836 */ /* 0x000fe20000000000 */
[----:B------:R-:W-:Y:S01]  /*64b0*/  ISETP.GE.AND P6, PT, R12, RZ, PT ;  /* 0x000000ff0c00720c */ /* 0x000fe20003fc6270 */
[----:B------:R-:W-:Y:S01]  /*64c0*/  @!P0 IMAD.IADD R13, R13, 0x1, -R0 ;  /* 0x000000010d0d8824 */ /* 0x000fe200078e0a00 */
[----:B------:R-:W-:Y:S01]  /*64d0*/  ISETP.GE.AND P3, PT, R18, RZ, PT ;  /* 0x000000ff1200720c */ /* 0x000fe20003f66270 */
[----:B0-----:R-:W-:Y:S01]  /*64e0*/  IMAD.MOV.U32 R5, RZ, RZ, R4 ;  /* 0x000000ffff057224 */ /* 0x001fe200078e0004 */
[----:B------:R-:W-:Y:S01]  /*64f0*/  ISETP.GE.AND P0, PT, R17, RZ, PT ;  /* 0x000000ff1100720c */ /* 0x000fe20003f06270 */
[----:B------:R-:W-:Y:S01]  /*6500*/  IMAD.HI.U32 R15, R2, R20, RZ ;  /* 0x00000014020f7227 */ /* 0x000fe200078e00ff */
[----:B------:R-:W-:-:S03]  /*6510*/  IABS R17, R25 ;  /* 0x0000001900117213 */ /* 0x000fc60000000000 */
[----:B------:R-:W-:Y:S01]  /*6520*/  @!P4 IMAD.MOV R5, RZ, RZ, -R5 ;  /* 0x000000ffff05c224 */ /* 0x000fe200078e0a05 */
[----:B------:R-:W-:Y:S01]  /*6530*/  ISETP.GT.U32.AND P4, PT, R0, R13, PT ;  /* 0x0000000d0000720c */ /* 0x000fe20003f84070 */
[----:B------:R-:W-:-:S03]  /*6540*/  IMAD.HI.U32 R12, R2, R19, RZ ;  /* 0x00000013020c7227 */ /* 0x000fc600078e00ff */
[----:B------:R0:W-:Y:S01]  /*6550*/  STL [R1+0x50], R5 ;  /* 0x0000500501007387 */ /* 0x0001e20000100800 */
[----:B------:R-:W-:Y:S02]  /*6560*/  IMAD.MOV R15, RZ, RZ, -R15 ;  /* 0x000000ffff0f7224 */ /* 0x000fe400078e0a0f */
[----:B------:R-:W-:Y:S01]  /*6570*/  @!P2 IMAD.IADD R3, R3, 0x1, -R0 ;  /* 0x000000010303a824 */ /* 0x000fe200078e0a00 */
[----:B------:R-:W-:Y:S01]  /*6580*/  ISETP.GE.AND P2, PT, R16, RZ, PT ;  /* 0x000000ff1000720c */ /* 0x000fe20003f46270 */
[----:B------:R-:W-:Y:S01]  /*6590*/  IMAD.MOV R12, RZ, RZ, -R12 ;  /* 0x000000ffff0c7224 */ /* 0x000fe200078e0a0c */
[----:B------:R-:W-:Y:S01]  /*65a0*/  IABS R16, R16 ;  /* 0x0000001000107213 */ /* 0x000fe20000000000 */
[C---:B------:R-:W-:Y:S02]  /*65b0*/  IMAD R20, R0.reuse, R15, R20 ;  /* 0x0000000f00147224 */ /* 0x040fe400078e0214 */
[----:B------:R-:W-:Y:S02]  /*65c0*/  IMAD R4, R0, R12, R19 ;  /* 0x0000000c00047224 */ /* 0x000fe400078e0213 */
[----:B0-----:R-:W-:Y:S01]  /*65d0*/  IMAD.MOV.U32 R5, RZ, RZ, R14 ;  /* 0x000000ffff057224 */ /* 0x001fe200078e000e */
[----:B------:R-:W-:Y:S01]  /*65e0*/  IABS R14, R21 ;  /* 0x00000015000e7213 */ /* 0x000fe20000000000 */
[----:B------:R-:W-:-:S02]  /*65f0*/  VIADD R12, R29, 0x12 ;  /* 0x000000121d0c7836 */ /* 0x000fc40000000000 */
[----:B------:R-:W-:Y:S02]  /*6600*/  @!P1 IMAD.MOV R5, RZ, RZ, -R5 ;  /* 0x000000ffff059224 */ /* 0x000fe400078e0a05 */
[----:B------:R-:W-:Y:S01]  /*6610*/  @!P4 IMAD.IADD R13, R13, 0x1, -R0 ;  /* 0x000000010d0dc824 */ /* 0x000fe200078e0a00 */
[----:B------:R-:W-:Y:S01]  /*6620*/  ISETP.GE.AND P1, PT, R12, RZ, PT ;  /* 0x000000ff0c00720c */ /* 0x000fe20003f26270 */
[----:B------:R-:W-:Y:S01]  /*6630*/  VIADD R18, R29, 0x10 ;  /* 0x000000101d127836 */ /* 0x000fe20000000000 */
[----:B------:R0:W-:Y:S01]  /*6640*/  STL [R1+0x58], R5 ;  /* 0x0000580501007387 */ /* 0x0001e20000100800 */
[----:B------:R-:W-:Y:S01]  /*6650*/  IABS R12, R12 ;  /* 0x0000000c000c7213 */ /* 0x000fe20000000000 */
[----:B------:R-:W-:Y:S01]  /*6660*/  IMAD.MOV.U32 R6, RZ, RZ, R13 ;  /* 0x000000ffff067224 */ /* 0x000fe200078e000d */
[----:B------:R-:W-:Y:S01]  /*6670*/  ISETP.GT.U32.AND P4, PT, R0, R4, PT ;  /* 0x000000040000720c */ /* 0x000fe20003f84070 */
[----:B------:R-:W-:-:S04]  /*6680*/  IMAD.HI.U32 R15, R2, R14, RZ ;  /* 0x0000000e020f7227 */ /* 0x000fc800078e00ff */
[----:B------:R-:W-:-:S04]  /*6690*/  IMAD.HI.U32 R13, R2, R12, RZ ;  /* 0x0000000c020d7227 */ /* 0x000fc800078e00ff */
[----:B0-----:R-:W-:Y:S02]  /*66a0*/  IMAD.MOV.U32 R5, RZ, RZ, R3 ;  /* 0x000000ffff057224 */ /* 0x001fe400078e0003 */
[----:B------:R-:W-:Y:S01]  /*66b0*/  @!P6 IMAD.MOV R6, RZ, RZ, -R6 ;  /* 0x000000ffff06e224 */ /* 0x000fe200078e0a06 */
[----:B------:R-:W-:Y:S01]  /*66c0*/  ISETP.GE.AND P6, PT, R18, RZ, PT ;  /* 0x000000ff1200720c */ /* 0x000fe20003fc6270 */
[----:B------:R-:W-:Y:S01]  /*66d0*/  @!P5 IMAD.MOV R5, RZ, RZ, -R5 ;  /* 0x000000ffff05d224 */ /* 0x000fe200078e0a05 */
[----:B------:R-:W-:Y:S01]  /*66e0*/  ISETP.GT.U32.AND P5, PT, R0, R20, PT ;  /* 0x000000140000720c */ /* 0x000fe20003fa4070 */
[----:B------:R-:W-:Y:S01]  /*66f0*/  IMAD.MOV R13, RZ, RZ, -R13 ;  /* 0x000000ffff0d7224 */ /* 0x000fe200078e0a0d */
[----:B------:R-:W-:Y:S01]  /*6700*/  IABS R18, R18 ;  /* 0x0000001200127213 */ /* 0x000fe20000000000 */
[----:B------:R-:W-:Y:S01]  /*6710*/  @!P4 IMAD.IADD R4, R4, 0x1, -R0 ;  /* 0x000000010404c824 */ /* 0x000fe200078e0a00 */
[----:B------:R-:W-:Y:S01]  /*6720*/  STL [R1+0x60], R6 ;  /* 0x0000600601007387 */ /* 0x000fe20000100800 */
[----:B------:R-:W-:-:S02]  /*6730*/  IMAD R12, R0, R13, R12 ;  /* 0x0000000d000c7224 */ /* 0x000fc400078e020c */
[----:B------:R-:W-:Y:S01]  /*6740*/  IMAD.HI.U32 R13, R2, R18, RZ ;  /* 0x00000012020d7227 */ /* 0x000fe200078e00ff */
[----:B------:R-:W-:Y:S01]  /*6750*/  ISETP.GT.U32.AND P4, PT, R0, R4, PT ;  /* 0x000000040000720c */ /* 0x000fe20003f84070 */
[----:B------:R0:W-:Y:S02]  /*6760*/  STL [R1+0x64], R5 ;  /* 0x0000640501007387 */ /* 0x0001e40000100800 */
[----:B------:R-:W-:Y:S02]  /*6770*/  IMAD.MOV R13, RZ, RZ, -R13 ;  /* 0x000000ffff0d7224 */ /* 0x000fe400078e0a0d */
[----:B------:R-:W-:Y:S02]  /*6780*/  @!P5 IMAD.IADD R20, R20, 0x1, -R0 ;  /* 0x000000011414d824 */ /* 0x000fe400078e0a00 */
[----:B------:R-:W-:-:S03]  /*6790*/  IMAD.HI.U32 R3, R2, R16, RZ ;  /* 0x0000001002037227 */ /* 0x000fc600078e00ff */
[C---:B------:R-:W-:Y:S01]  /*67a0*/  ISETP.GT.U32.AND P5, PT, R0.reuse, R20, PT ;  /* 0x000000140000720c */ /* 0x040fe20003fa4070 */
[----:B------:R-:W-:Y:S02]  /*67b0*/  IMAD R18, R0, R13, R18 ;  /* 0x0000000d00127224 */ /* 0x000fe400078e0212 */
[----:B------:R-:W-:Y:S02]  /*67c0*/  IMAD.MOV R3, RZ, RZ, -R3 ;  /* 0x000000ffff037224 */ /* 0x000fe400078e0a03 */
[----:B------:R-:W-:Y:S01]  /*67d0*/  @!P4 IMAD.IADD R4, R4, 0x1, -R0 ;  /* 0x000000010404c824 */ /* 0x000fe200078e0a00 */
[C---:B------:R-:W-:Y:S01]  /*67e0*/  ISETP.GT.U32.AND P4, PT, R0.reuse, R12, PT ;  /* 0x0000000c0000720c */ /* 0x040fe20003f84070 */
[----:B------:R-:W-:Y:S02]  /*67f0*/  IMAD R16, R0, R3, R16 ;  /* 0x0000000300107224 */ /* 0x000fe400078e0210 */
[----:B------:R-:W-:-:S04]  /*6800*/  IMAD.HI.U32 R3, R2, R17, RZ ;  /* 0x0000001102037227 */ /* 0x000fc800078e00ff */
[----:B------:R-:W-:Y:S01]  /*6810*/  @!P5 IMAD.IADD R20, R20, 0x1, -R0 ;  /* 0x000000011414d824 */ /* 0x000fe200078e0a00 */
[C---:B------:R-:W-:Y:S01]  /*6820*/  ISETP.GT.U32.AND P5, PT, R0.reuse, R18, PT ;  /* 0x000000120000720c */ /* 0x040fe20003fa4070 */
[----:B------:R-:W-:Y:S02]  /*6830*/  IMAD.MOV R13, RZ, RZ, -R3 ;  /* 0x000000ffff0d7224 */ /* 0x000fe400078e0a03 */
[----:B------:R-:W-:Y:S02]  /*6840*/  VIADD R3, R29, 0xd ;  /* 0x0000000d1d037836 */ /* 0x000fe40000000000 */
[----:B0-----:R-:W-:Y:S02]  /*6850*/  IMAD.MOV.U32 R5, RZ, RZ, R4 ;  /* 0x000000ffff057224 */ /* 0x001fe400078e0004 */
[----:B------:R-:W-:Y:S01]  /*6860*/  IMAD R17, R0, R13, R17 ;  /* 0x0000000d00117224 */ /* 0x000fe200078e0211 */
[----:B------:R-:W-:Y:S01]  /*6870*/  IABS R13, R3 ;  /* 0x00000003000d7213 */ /* 0x000fe20000000000 */
[----:B------:R-:W-:-:S02]  /*6880*/  IMAD.MOV R4, RZ, RZ, -R15 ;  /* 0x000000ffff047224 */ /* 0x000fc400078e0a0f */
        /* <DEDUP_REMOVED lines=8> */
[--C-:B------:R-:W-:Y:S02]  /*6910*/  @!P4 IMAD.IADD R12, R12, 0x1, -R0.reuse ;  /* 0x000000010c0cc824 */ /* 0x100fe400078e0a00 */
[C---:B------:R-:W-:Y:S02]  /*6920*/  IMAD R13, R0.reuse, R4, R13 ;  /* 0x00000004000d7224 */ /* 0x040fe400078e020d */
[C---:B0-----:R-:W-:Y:S01]  /*6930*/  VIADD R5, R29.reuse, 0xa ;  /* 0x0000000a1d057836 */ /* 0x041fe20000000000 */
[----:B------:R-:W-:Y:S01]  /*6940*/  ISETP.GT.U32.AND P4, PT, R0, R12, PT ;  /* 0x0000000c0000720c */ /* 0x000fe20003f84070 */
[C---:B------:R-:W-:Y:S02]  /*6950*/  VIADD R7, R29.reuse, 0xc ;  /* 0x0000000c1d077836 */ /* 0x040fe40000000000 */
[----:B------:R-:W-:Y:S01]  /*6960*/  @!P5 IMAD.IADD R18, R18, 0x1, -R0 ;  /* 0x000000011212d824 */ /* 0x000fe200078e0a00 */
[----:B------:R-:W-:Y:S01]  /*6970*/  ISETP.GT.U32.AND P5, PT, R0, R13, PT ;  /* 0x0000000d0000720c */ /* 0x000fe20003fa4070 */
[----:B------:R-:W-:Y:S01]  /*6980*/  @!P0 IMAD.MOV R20, RZ, RZ, -R20 ;  /* 0x000000ffff148224 */ /* 0x000fe200078e0a14 */
[----:B------:R-:W-:Y:S01]  /*6990*/  IABS R15, R5 ;  /* 0x00000005000f7213 */ /* 0x000fe20000000000 */
[C---:B------:R-:W-:Y:S01]  /*69a0*/  VIADD R6, R29.reuse, 0xb ;  /* 0x0000000b1d067836 */ /* 0x040fe20000000000 */
[----:B------:R-:W-:Y:S01]  /*69b0*/  IABS R23, R7 ;  /* 0x0000000700177213 */ /* 0x000fe20000000000 */
[----:B------:R-:W-:Y:S01]  /*69c0*/  STL [R1+0x6c], R7 ;  /* 0x00006c0701007387 */ /* 0x000fe20000100800 */
[----:B------:R-:W-:-:S02]  /*69d0*/  VIADD R11, R29, 0x8 ;  /* 0x000000081d0b7836 */ /* 0x000fc40000000000 */
[C---:B------:R-:W-:Y:S01]  /*69e0*/  IMAD.HI.U32 R4, R2.reuse, R15, RZ ;  /* 0x0000000f02047227 */ /* 0x040fe200078e00ff */
[----:B------:R0:W-:Y:S01]  /*69f0*/  STL [R1+0x68], R6 ;  /* 0x0000680601007387 */ /* 0x0001e20000100800 */
[----:B------:R-:W-:Y:S02]  /*6a00*/  IABS R22, R6 ;  /* 0x0000000600167213 */ /* 0x000fe40000000000 */
[----:B------:R-:W-:Y:S01]  /*6a10*/  IMAD.HI.U32 R24, R2, R23, RZ ;  /* 0x0000001702187227 */ /* 0x000fe200078e00ff */
[----:B------:R-:W-:Y:S01]  /*6a20*/  STL [R1+0x5c], R5 ;  /* 0x00005c0501007387 */ /* 0x000fe20000100800 */
[----:B------:R-:W-:Y:S02]  /*6a30*/  IABS R26, R11 ;  /* 0x0000000b001a7213 */ /* 0x000fe40000000000 */
[--C-:B------:R-:W-:Y:S02]  /*6a40*/  @!P5 IMAD.IADD R13, R13, 0x1, -R0.reuse ;  /* 0x000000010d0dd824 */ /* 0x100fe400078e0a00 */
[----:B------:R-:W-:Y:S01]  /*6a50*/  @!P4 IMAD.IADD R12, R12, 0x1, -R0 ;  /* 0x000000010c0cc824 */ /* 0x000fe200078e0a00 */
[C---:B------:R-:W-:Y:S01]  /*6a60*/  ISETP.GT.U32.AND P4, PT, R0.reuse, R14, PT ;  /* 0x0000000e0000720c */ /* 0x040fe20003f84070 */
[----:B------:R-:W-:Y:S01]  /*6a70*/  IMAD.MOV R4, RZ, RZ, -R4 ;  /* 0x000000ffff047224 */ /* 0x000fe200078e0a04 */
[----:B------:R-:W-:Y:S01]  /*6a80*/  ISETP.GT.U32.AND P0, PT, R0, R13, PT ;  /* 0x0000000d0000720c */ /* 0x000fe20003f04070 */
[----:B------:R-:W-:Y:S01]  /*6a90*/  IMAD.MOV R24, RZ, RZ, -R24 ;  /* 0x000000ffff187224 */ /* 0x000fe200078e0a18 */
[----:B------:R-:W-:Y:S01]  /*6aa0*/  STL [R1+0x870], R12 ;  /* 0x0008700c01007387 */ /* 0x000fe20000100800 */
[----:B0-----:R-:W-:-:S02]  /*6ab0*/  VIADD R6, R29, 0x9 ;  /* 0x000000091d067836 */ /* 0x001fc40000000000 */
[C---:B------:R-:W-:Y:S01]  /*6ac0*/  IMAD R15, R0.reuse, R4, R15 ;  /* 0x00000004000f7224 */ /* 0x040fe200078e020f */
[----:B------:R-:W-:Y:S01]  /*6ad0*/  STL [R1+0x86c], R18 ;  /* 0x00086c1201007387 */ /* 0x000fe20000100800 */
[----:B------:R-:W-:Y:S01]  /*6ae0*/  IMAD R23, R0, R24, R23 ;  /* 0x0000001800177224 */ /* 0x000fe200078e0217 */
[----:B------:R-:W-:Y:S01]  /*6af0*/  IABS R24, R6 ;  /* 0x0000000600187213 */ /* 0x000fe20000000000 */
[----:B------:R-:W-:Y:S01]  /*6b00*/  IMAD.HI.U32 R27, R2, R26, RZ ;  /* 0x0000001a021b7227 */ /* 0x000fe200078e00ff */
[----:B------:R-:W-:Y:S03]  /*6b10*/  STL [R1+0x44], R6 ;  /* 0x0000440601007387 */ /* 0x000fe60000100800 */
[----:B------:R-:W-:Y:S01]  /*6b20*/  @!P0 IMAD.IADD R13, R13, 0x1, -R0 ;  /* 0x000000010d0d8824 */ /* 0x000fe200078e0a00 */
[----:B------:R0:W-:Y:S01]  /*6b30*/  STL [R1+0x818], R20 ;  /* 0x0008181401007387 */ /* 0x0001e20000100800 */
[----:B------:R-:W-:Y:S01]  /*6b40*/  ISETP.GT.U32.AND P0, PT, R0, R15, PT ;  /* 0x0000000f0000720c */ /* 0x000fe20003f04070 */
[----:B------:R-:W-:-:S02]  /*6b50*/  IMAD.HI.U32 R4, R2, R24, RZ ;  /* 0x0000001802047227 */ /* 0x000fc400078e00ff */
[----:B------:R1:W-:Y:S02]  /*6b60*/  STL [R1+0x868], R11 ;  /* 0x0008680b01007387 */ /* 0x0003e40000100800 */
[----:B------:R-:W-:Y:S01]  /*6b70*/  @!P4 IMAD.IADD R14, R14, 0x1, -R0 ;  /* 0x000000010e0ec824 */ /* 0x000fe200078e0a00 */
[----:B------:R-:W-:Y:S01]  /*6b80*/  ISETP.GE.AND P4, PT, R21, RZ, PT ;  /* 0x000000ff1500720c */ /* 0x000fe20003f86270 */
[----:B------:R-:W-:Y:S02]  /*6b90*/  IMAD.MOV R4, RZ, RZ, -R4 ;  /* 0x000000ffff047224 */ /* 0x000fe400078e0a04 */
[C---:B0-----:R-:W-:Y:S02]  /*6ba0*/  VIADD R20, R29.reuse, 0x6 ;  /* 0x000000061d147836 */ /* 0x041fe40000000000 */
[----:B------:R-:W-:Y:S02]  /*6bb0*/  IMAD R4, R0, R4, R24 ;  /* 0x0000000400047224 */ /* 0x000fe400078e0218 */
[----:B------:R-:W-:Y:S01]  /*6bc0*/  IMAD.MOV R27, RZ, RZ, -R27 ;  /* 0x000000ffff1b7224 */ /* 0x000fe200078e0a1b */
[----:B------:R-:W-:Y:S01]  /*6bd0*/  IABS R21, R20 ;  /* 0x0000001400157213 */ /* 0x000fe20000000000 */
[----:B------:R-:W-:-:S02]  /*6be0*/  VIADD R10, R29, 0x5 ;  /* 0x000000051d0a7836 */ /* 0x000fc40000000000 */
[----:B------:R-:W-:Y:S01]  /*6bf0*/  @!P0 IMAD.IADD R15, R15, 0x1, -R0 ;  /* 0x000000010f0f8824 */ /* 0x000fe200078e0a00 */
[----:B------:R-:W-:Y:S01]  /*6c00*/  ISETP.GE.AND P0, PT, R3, RZ, PT ;  /* 0x000000ff0300720c */ /* 0x000fe20003f06270 */
[----:B------:R-:W-:-:S04]  /*6c10*/  IMAD.HI.U32 R24, R2, R21, RZ ;  /* 0x0000001502187227 */ /* 0x000fc800078e00ff */
[----:B------:R-:W-:Y:S02]  /*6c20*/  IMAD.MOV R24, RZ, RZ, -R24 ;  /* 0x000000ffff187224 */ /* 0x000fe400078e0a18 */
[C---:B------:R-:W-:Y:S01]  /*6c30*/  IMAD R3, R0.reuse, R27, R26 ;  /* 0x0000001b00037224 */ /* 0x040fe200078e021a */
[----:B------:R-:W-:Y:S01]  /*6c40*/  IABS R27, R10 ;  /* 0x0000000a001b7213 */ /* 0x000fe20000000000 */
[C---:B------:R-:W-:Y:S02]  /*6c50*/  VIADD R8, R29.reuse, 0x3 ;  /* 0x000000031d087836 */ /* 0x040fe40000000000 */
[----:B------:R-:W-:Y:S02]  /*6c60*/  IMAD R21, R0, R24, R21 ;  /* 0x0000001800157224 */ /* 0x000fe400078e0215 */
[C---:B------:R-:W-:Y:S01]  /*6c70*/  VIADD R5, R29.reuse, 0x7 ;  /* 0x000000071d057836 */ /* 0x040fe20000000000 */
[----:B------:R-:W-:Y:S01]  /*6c80*/  IABS R24, R8 ;  /* 0x0000000800187213 */ /* 0x000fe20000000000 */
[----:B------:R-:W-:-:S02]  /*6c90*/  VIADD R9, R29, 0x4 ;  /* 0x000000041d097836 */ /* 0x000fc40000000000 */
[C---:B------:R-:W-:Y:S02]  /*6ca0*/  VIADD R7, R29.reuse, 0x2 ;  /* 0x000000021d077836 */ /* 0x040fe40000000000 */
[----:B------:R-:W-:Y:S02]  /*6cb0*/  VIADD R6, R29, 0x1 ;  /* 0x000000011d067836 */ /* 0x000fe40000000000 */
[----:B------:R-:W-:-:S03]  /*6cc0*/  IMAD.HI.U32 R29, R2, R27, RZ ;  /* 0x0000001b021d7227 */ /* 0x000fc600078e00ff */
[----:B------:R-:W-:Y:S01]  /*6cd0*/  IABS R26, R6 ;  /* 0x00000006001a7213 */ /* 0x000fe20000000000 */
[----:B------:R-:W-:-:S04]  /*6ce0*/  IMAD.HI.U32 R18, R2, R24, RZ ;  /* 0x0000001802127227 */ /* 0x000fc800078e00ff */
[----:B------:R-:W-:Y:S02]  /*6cf0*/  IMAD.MOV R12, RZ, RZ, -R29 ;  /* 0x000000ffff0c7224 */ /* 0x000fe400078e0a1d */
[----:B------:R-:W-:Y:S02]  /*6d00*/  IMAD.MOV R18, RZ, RZ, -R18 ;  /* 0x000000ffff127224 */ /* 0x000fe400078e0a12 */
[C---:B------:R-:W-:Y:S02]  /*6d10*/  IMAD R27, R0.reuse, R12, R27 ;  /* 0x0000000c001b7224 */ /* 0x040fe400078e021b */
[----:B------:R-:W2:Y:S01]  /*6d20*/  LDL.LU R12, [R1+0x870] ;  /* 0x00087000010c7983 */ /* 0x000ea20000300800 */
[----:B------:R-:W-:Y:S02]  /*6d30*/  IMAD R24, R0, R18, R24 ;  /* 0x0000001200187224 */ /* 0x000fe400078e0218 */
[----:B------:R-:W-:Y:S01]  /*6d40*/  @!P3 IMAD.IADD R16, R16, 0x1, -R0 ;  /* 0x000000011010b824 */ /* 0x000fe200078e0a00 */
[----:B------:R-:W3:Y:S01]  /*6d50*/  LDL.LU R18, [R1+0x86c] ;  /* 0x00086c0001127983 */ /* 0x000ee20000300800 */
[----:B------:R-:W-:-:S03]  /*6d60*/  IMAD.HI.U32 R19, R2, R22, RZ ;  /* 0x0000001602137227 */ /* 0x000fc600078e00ff */
[----:B------:R-:W-:Y:S01]  /*6d70*/  ISETP.GT.U32.AND P3, PT, R0, R16, PT ;  /* 0x000000100000720c */ /* 0x000fe20003f64070 */
[----:B------:R-:W-:-:S04]  /*6d80*/  IMAD.MOV R19, RZ, RZ, -R19 ;  /* 0x000000ffff137224 */ /* 0x000fc800078e0a13 */
[----:B------:R-:W-:Y:S01]  /*6d90*/  IMAD R22, R0, R19, R22 ;  /* 0x0000001300167224 */ /* 0x000fe200078e0216 */
[----:B------:R-:W-:-:S05]  /*6da0*/  IABS R19, R5 ;  /* 0x0000000500137213 */ /* 0x000fca0000000000 */
[----:B------:R-:W-:-:S04]  /*6db0*/  IMAD.HI.U32 R28, R2, R19, RZ ;  /* 0x00000013021c7227 */ /* 0x000fc800078e00ff */
[----:B------:R-:W-:Y:S01]  /*6dc0*/  @!P3 IMAD.IADD R16, R16, 0x1, -R0 ;  /* 0x000000011010b824 */ /* 0x000fe200078e0a00 */
[----:B------:R-:W-:-:S13]  /*6dd0*/  ISETP.GT.U32.AND P3, PT, R0, R17, PT ;  /* 0x000000110000720c */ /* 0x000fda0003f64070 */
[----:B------:R-:W-:Y:S01]  /*6de0*/  @!P3 IMAD.IADD R17, R17, 0x1, -R0 ;  /* 0x000000011111b824 */ /* 0x000fe200078e0a00 */
[----:B------:R-:W-:Y:S01]  /*6df0*/  ISETP.GT.U32.AND P3, PT, R0, R14, PT ;  /* 0x0000000e0000720c */ /* 0x000fe20003f64070 */
[----:B------:R-:W-:-:S03]  /*6e00*/  @!P2 IMAD.MOV R16, RZ, RZ, -R16 ;  /* 0x000000ffff10a224 */ /* 0x000fc600078e0a10 */
[----:B------:R-:W-:-:S09]  /*6e10*/  ISETP.GT.U32.AND P5, PT, R0, R17, PT ;  /* 0x000000110000720c */ /* 0x000fd20003fa4070 */
[----:B------:R-:W-:Y:S01]  /*6e20*/  @!P3 IMAD.IADD R14, R14, 0x1, -R0 ;  /* 0x000000010e0eb824 */ /* 0x000fe200078e0a00 */
[----:B------:R-:W-:-:S03]  /*6e30*/  ISETP.GT.U32.AND P3, PT, R0, R23, PT ;  /* 0x000000170000720c */ /* 0x000fc60003f64070 */
[----:B------:R-:W-:Y:S01]  /*6e40*/  @!P5 IMAD.IADD R17, R17, 0x1, -R0 ;  /* 0x000000011111d824 */ /* 0x000fe200078e0a00 */
[----:B------:R-:W-:-:S09]  /*6e50*/  ISETP.GT.U32.AND P5, PT, R0, R22, PT ;  /* 0x000000160000720c */ /* 0x000fd20003fa4070 */
[----:B------:R-:W-:Y:S01]  /*6e60*/  @!P3 IMAD.IADD R23, R23, 0x1, -R0 ;  /* 0x000000011717b824 */ /* 0x000fe200078e0a00 */
[----:B------:R-:W-:Y:S01]  /*6e70*/  ISETP.GE.AND P3, PT, R25, RZ, PT ;  /* 0x000000ff1900720c */ /* 0x000fe20003f66270 */
[----:B------:R-:W-:Y:S01]  /*6e80*/  IMAD.MOV R25, RZ, RZ, -R28 ;  /* 0x000000ffff197224 */ /* 0x000fe200078e0a1c */
[----:B------:R-:W-:Y:S01]  /*6e90*/  IABS R28, R9 ;  /* 0x00000009001c7213 */ /* 0x000fe20000000000 */
[----:B------:R-:W-:Y:S01]  /*6ea0*/  @!P5 IMAD.IADD R22, R22, 0x1, -R0 ;  /* 0x000000011616d824 */ /* 0x000fe200078e0a00 */
[C---:B------:R-:W-:Y:S01]  /*6eb0*/  ISETP.GT.U32.AND P5, PT, R0.reuse, R4, PT ;  /* 0x000000040000720c */ /* 0x040fe20003fa4070 */
[----:B------:R-:W-:Y:S01]  /*6ec0*/  IMAD R19, R0, R25, R19 ;  /* 0x0000001900137224 */ /* 0x000fe200078e0213 */
[----:B------:R-:W-:Y:S01]  /*6ed0*/  IABS R25, R7 ;  /* 0x0000000700197213 */ /* 0x000fe20000000000 */
[----:B------:R-:W-:-:S04]  /*6ee0*/  IMAD.HI.U32 R29, R2, R28, RZ ;  /* 0x0000001c021d7227 */ /* 0x000fc800078e00ff */
[----:B-1----:R-:W-:-:S04]  /*6ef0*/  IMAD.HI.U32 R11, R2, R25, RZ ;  /* 0x00000019020b7227 */ /* 0x002fc800078e00ff */
[----:B------:R-:W-:Y:S02]  /*6f00*/  IMAD.MOV R11, RZ, RZ, -R11 ;  /* 0x000000ffff0b7224 */ /* 0x000fe400078e0a0b */
[----:B------:R-:W-:Y:S02]  /*6f10*/  IMAD.MOV R29, RZ, RZ, -R29 ;  /* 0x000000ffff1d7224 */ /* 0x000fe400078e0a1d */
[C---:B------:R-:W-:Y:S02]  /*6f20*/  IMAD R25, R0.reuse, R11, R25 ;  /* 0x0000000b00197224 */ /* 0x040fe400078e0219 */
[----:B------:R-:W-:Y:S01]  /*6f30*/  IMAD R28, R0, R29, R28 ;  /* 0x0000001d001c7224 */ /* 0x000fe200078e021c */
[----:B------:R-:W4:Y:S01]  /*6f40*/  LDL.LU R11, [R1+0x868] ;  /* 0x00086800010b7983 */ /* 0x000f220000300800 */
[--C-:B------:R-:W-:Y:S01]  /*6f50*/  @!P5 IMAD.IADD R4, R4, 0x1, -R0.reuse ;  /* 0x000000010404d824 */ /* 0x100fe200078e0a00 */
[C---:B------:R-:W-:Y:S02]  /*6f60*/  ISETP.GT.U32.AND P5, PT, R0.reuse, R3, PT ;  /* 0x000000030000720c */ /* 0x040fe40003fa4070 */
[----:B------:R-:W5:Y:S11]  /*6f70*/  LDL.LU R29, [R1+0x44] ;  /* 0x00004400011d7983 */ /* 0x000f760000300800 */
[----:B------:R-:W-:Y:S01]  /*6f80*/  @!P5 IMAD.IADD R3, R3, 0x1, -R0 ;  /* 0x000000010303d824 */ /* 0x000fe200078e0a00 */
[----:B------:R-:W-:Y:S01]  /*6f90*/  ISETP.GT.U32.AND P5, PT, R0, R19, PT ;  /* 0x000000130000720c */ /* 0x000fe20003fa4070 */
[----:B--2---:R-:W-:-:S02]  /*6fa0*/  @!P1 IMAD.MOV R12, RZ, RZ, -R12 ;  /* 0x000000ffff0c9224 */ /* 0x004fc400078e0a0c */
[----:B---3--:R-:W-:-:S03]  /*6fb0*/  @!P6 IMAD.MOV R18, RZ, RZ, -R18 ;  /* 0x000000ffff12e224 */ /* 0x008fc600078e0a12 */
[----:B------:R0:W-:Y:S04]  /*6fc0*/  STL [R1+0x81c], R12 ;  /* 0x00081c0c01007387 */ /* 0x0001e80000100800 */
[----:B0-----:R-:W2:Y:S04]  /*6fd0*/  LDL.LU R12, [R1+0x5c] ;  /* 0x00005c00010c7983 */ /* 0x001ea80000300800 */
[----:B------:R0:W-:Y:S04]  /*6fe0*/  STL [R1+0x820], R16 ;  /* 0x0008201001007387 */ /* 0x0001e80000100800 */
[----:B0-----:R-:W3:Y:S04]  /*6ff0*/  LDL.LU R16, [R1+0x68] ;  /* 0x0000680001107983 */ /* 0x001ee80000300800 */
[----:B------:R0:W-:Y:S04]  /*7000*/  STL [R1+0x824], R18 ;  /* 0x0008241201007387 */ /* 0x0001e80000100800 */
[----:B0-----:R-:W3:Y:S01]  /*7010*/  LDL.LU R18, [R1+0x6c] ;  /* 0x00006c0001127983 */ /* 0x001ee20000300800 */
[C---:B------:R-:W-:Y:S01]  /*7020*/  ISETP.GT.U32.AND P1, PT, R0.reuse, R23, PT ;  /* 0x000000170000720c */ /* 0x040fe20003f24070 */
[----:B------:R-:W-:Y:S01]  /*7030*/  @!P5 IMAD.IADD R19, R19, 0x1, -R0 ;  /* 0x000000011313d824 */ /* 0x000fe200078e0a00 */
[C---:B------:R-:W-:Y:S01]  /*7040*/  ISETP.GT.U32.AND P2, PT, R0.reuse, R22, PT ;  /* 0x000000160000720c */ /* 0x040fe20003f44070 */
[----:B------:R-:W-:Y:S01]  /*7050*/  @!P4 IMAD.MOV R14, RZ, RZ, -R14 ;  /* 0x000000ffff0ec224 */ /* 0x000fe200078e0a0e */
[----:B------:R-:W-:-:S02]  /*7060*/  ISETP.GT.U32.AND P5, PT, R0, R15, PT ;  /* 0x0000000f0000720c */ /* 0x000fc40003fa4070 */
[C---:B------:R-:W-:Y:S01]  /*7070*/  ISETP.GT.U32.AND P4, PT, R0.reuse, R4, PT ;  /* 0x000000040000720c */ /* 0x040fe20003f84070 */
[----:B------:R-:W-:Y:S01]  /*7080*/  @!P3 IMAD.MOV R17, RZ, RZ, -R17 ;  /* 0x000000ffff11b224 */ /* 0x000fe200078e0a11 */
[C---:B------:R-:W-:Y:S01]  /*7090*/  ISETP.GT.U32.AND P3, PT, R0.reuse, R19, PT ;  /* 0x000000130000720c */ /* 0x040fe20003f64070 */
[----:B------:R-:W-:Y:S01]  /*70a0*/  @!P0 IMAD.MOV R13, RZ, RZ, -R13 ;  /* 0x000000ffff0d8224 */ /* 0x000fe200078e0a0d */
[----:B------:R-:W-:-:S03]  /*70b0*/  ISETP.GT.U32.AND P0, PT, R0, R21, PT ;  /* 0x000000150000720c */ /* 0x000fc60003f04070 */
[--C-:B------:R-:W-:Y:S01]  /*70c0*/  @!P1 IMAD.IADD R23, R23, 0x1, -R0.reuse ;  /* 0x0000000117179824 */ /* 0x100fe200078e0a00 */
[----:B------:R-:W-:Y:S01]  /*70d0*/  ISETP.GT.U32.AND P1, PT, R0, R27, PT ;  /* 0x0000001b0000720c */ /* 0x000fe20003f24070 */
[--C-:B------:R-:W-:Y:S01]  /*70e0*/  @!P2 IMAD.IADD R22, R22, 0x1, -R0.reuse ;  /* 0x000000011616a824 */ /* 0x100fe200078e0a00 */
[C---:B------:R-:W-:Y:S01]  /*70f0*/  ISETP.GT.U32.AND P2, PT, R0.reuse, R28, PT ;  /* 0x0000001c0000720c */ /* 0x040fe20003f44070 */
[--C-:B------:R-:W-:Y:S01]  /*7100*/  @!P5 IMAD.IADD R15, R15, 0x1, -R0.reuse ;  /* 0x000000010f0fd824 */ /* 0x100fe200078e0a00 */
[----:B------:R-:W-:Y:S01]  /*7110*/  ISETP.GT.U32.AND P5, PT, R0, R24, PT ;  /* 0x000000180000720c */ /* 0x000fe20003fa4070 */
[--C-:B------:R-:W-:Y:S01]  /*7120*/  @!P4 IMAD.IADD R4, R4, 0x1, -R0.reuse ;  /* 0x000000010404c824 */ /* 0x100fe200078e0a00 */
[C---:B------:R-:W-:Y:S01]  /*7130*/  ISETP.GT.U32.AND P4, PT, R0.reuse, R25, PT ;  /* 0x000000190000720c */ /* 0x040fe20003f84070 */
[--C-:B------:R-:W-:Y:S01]  /*7140*/  @!P3 IMAD.IADD R19, R19, 0x1, -R0.reuse ;  /* 0x000000011313b824 */ /* 0x100fe200078e0a00 */
[----:B------:R-:W-:Y:S01]  /*7150*/  ISETP.GT.U32.AND P6, PT, R0, R3, PT ;  /* 0x000000030000720c */ /* 0x000fe20003fc4070 */
[----:B------:R-:W-:-:S02]  /*7160*/  @!P0 IMAD.IADD R21, R21, 0x1, -R0 ;  /* 0x0000000115158824 */ /* 0x000fc400078e0a00 */
[----:B------:R-:W-:-:S04]  /*7170*/  IMAD.HI.U32 R2, R2, R26, RZ ;  /* 0x0000001a02027227 */ /* 0x000fc800078e00ff */
[--C-:B------:R-:W-:Y:S02]  /*7180*/  @!P1 IMAD.IADD R27, R27, 0x1, -R0.reuse ;  /* 0x000000011b1b9824 */ /* 0x100fe400078e0a00 */
[--C-:B------:R-:W-:Y:S02]  /*7190*/  @!P2 IMAD.IADD R28, R28, 0x1, -R0.reuse ;  /* 0x000000011c1ca824 */ /* 0x100fe400078e0a00 */
[--C-:B------:R-:W-:Y:S02]  /*71a0*/  @!P5 IMAD.IADD R24, R24, 0x1, -R0.reuse ;  /* 0x000000011818d824 */ /* 0x100fe400078e0a00 */
[----:B------:R-:W-:Y:S01]  /*71b0*/  @!P4 IMAD.IADD R25, R25, 0x1, -R0 ;  /* 0x000000011919c824 */ /* 0x000fe200078e0a00 */
[----:B------:R-:W-:Y:S01]  /*71c0*/  ISETP.GE.AND P4, PT, R5, RZ, PT ;  /* 0x000000ff0500720c */ /* 0x000fe20003f86270 */
[----:B------:R-:W-:Y:S01]  /*71d0*/  IMAD.MOV R2, RZ, RZ, -R2 ;  /* 0x000000ffff027224 */ /* 0x000fe200078e0a02 */
[----:B----4-:R-:W-:Y:S02]  /*71e0*/  ISETP.GE.AND P5, PT, R11, RZ, PT ;  /* 0x000000ff0b00720c */ /* 0x010fe40003fa6270 */
[----:B-----5:R-:W-:Y:S01]  /*71f0*/  ISETP.GE.AND P2, PT, R29, RZ, PT ;  /* 0x000000ff1d00720c */ /* 0x020fe20003f46270 */
[----:B------:R-:W-:Y:S01]  /*7200*/  IMAD R2, R0, R2, R26 ;  /* 0x0000000200027224 */ /* 0x000fe200078e021a */
[----:B------:R-:W-:Y:S01]  /*7210*/  STL [R1+0x828], R14 ;  /* 0x0008280e01007387 */ /* 0x000fe20000100800 */
[----:B------:R-:W-:-:S03]  /*7220*/  @!P6 IMAD.IADD R3, R3, 0x1, -R0 ;  /* 0x000000010303e824 */ /* 0x000fc600078e0a00 */
[----:B------:R-:W-:Y:S01]  /*7230*/  STL [R1+0x82c], R17 ;  /* 0x00082c1101007387 */ /* 0x000fe20000100800 */
[----:B------:R-:W-:-:S03]  /*7240*/  ISETP.GT.U32.AND P6, PT, R0, R2, PT ;  /* 0x000000020000720c */ /* 0x000fc60003fc4070 */
[----:B------:R-:W-:Y:S01]  /*7250*/  STL [R1+0x830], R13 ;  /* 0x0008300d01007387 */ /* 0x000fe20000100800 */
[----:B------:R-:W-:Y:S02]  /*7260*/  @!P5 IMAD.MOV R3, RZ, RZ, -R3 ;  /* 0x000000ffff03d224 */ /* 0x000fe400078e0a03 */
[----:B------:R-:W-:Y:S01]  /*7270*/  @!P2 IMAD.MOV R4, RZ, RZ, -R4 ;  /* 0x000000ffff04a224 */ /* 0x000fe200078e0a04 */
[----:B------:R-:W4:Y:S01]  /*7280*/  LDL.LU R11, [R1+0x864] ;  /* 0x00086400010b7983 */ /* 0x000f220000300800 */
[----:B------:R-:W-:Y:S01]  /*7290*/  ISETP.GT.U32.AND P2, PT, R0, R24, PT ;  /* 0x000000180000720c */ /* 0x000fe20003f44070 */
[----:B------:R-:W-:Y:S02]  /*72a0*/  @!P4 IMAD.MOV R19, RZ, RZ, -R19 ;  /* 0x000000ffff13c224 */ /* 0x000fe400078e0a13 */
[----:B------:R-:W5:Y:S01]  /*72b0*/  LDL.LU R5, [R1+0x860] ;  /* 0x0008600001057983 */ /* 0x000f620000300800 */
[----:B------:R-:W-:Y:S01]  /*72c0*/  ISETP.GE.AND P4, PT, R20, RZ, PT ;  /* 0x000000ff1400720c */ /* 0x000fe20003f86270 */
[----:B------:R-:W-:Y:S01]  /*72d0*/  @!P6 IMAD.IADD R2, R2, 0x1, -R0 ;  /* 0x000000010202e824 */ /* 0x000fe200078e0a00 */
[----:B------:R-:W-:-:S07]  /*72e0*/  ISETP.GT.U32.AND P6, PT, R0, R25, PT ;  /* 0x000000190000720c */ /* 0x000fce0003fc4070 */
[----:B------:R-:W-:Y:S01]  /*72f0*/  @!P2 IMAD.IADD R24, R24, 0x1, -R0 ;  /* 0x000000011818a824 */ /* 0x000fe200078e0a00 */
[----:B------:R-:W-:-:S05]  /*7300*/  ISETP.GE.AND P2, PT, R7, RZ, PT ;  /* 0x000000ff0700720c */ /* 0x000fca0003f46270 */
[----:B------:R-:W-:Y:S01]  /*7310*/  @!P6 IMAD.IADD R25, R25, 0x1, -R0 ;  /* 0x000000011919e824 */ /* 0x000fe200078e0a00 */
[----:B------:R-:W-:Y:S02]  /*7320*/  ISETP.GE.AND P6, PT, R6, RZ, PT ;  /* 0x000000ff0600720c */ /* 0x000fe40003fc6270 */
[----:B--2---:R-:W-:Y:S02]  /*7330*/  ISETP.GE.AND P1, PT, R12, RZ, PT ;  /* 0x000000ff0c00720c */ /* 0x004fe40003f26270 */
[----:B---3--:R-:W-:Y:S02]  /*7340*/  ISETP.GE.AND P0, PT, R16, RZ, PT ;  /* 0x000000ff1000720c */ /* 0x008fe40003f06270 */
[----:B------:R-:W-:-:S11]  /*7350*/  ISETP.GE.AND P3, PT, R18, RZ, PT ;  /* 0x000000ff1200720c */ /* 0x000fd60003f66270 */
[----:B------:R-:W-:Y:S02]  /*7360*/  @!P0 IMAD.MOV R22, RZ, RZ, -R22 ;  /* 0x000000ffff168224 */ /* 0x000fe400078e0a16 */
[----:B------:R-:W-:Y:S02]  /*7370*/  @!P1 IMAD.MOV R15, RZ, RZ, -R15 ;  /* 0x000000ffff0f9224 */ /* 0x000fe400078e0a0f */
[----:B------:R-:W-:-:S05]  /*7380*/  @!P3 IMAD.MOV R23, RZ, RZ, -R23 ;  /* 0x000000ffff17b224 */ /* 0x000fca00078e0a17 */
[----:B------:R-:W-:Y:S04]  /*7390*/  STL [R1+0x834], R23 ;  /* 0x0008341701007387 */ /* 0x000fe80000100800 */
[----:B------:R-:W-:Y:S04]  /*73a0*/  STL [R1+0x838], R22 ;  /* 0x0008381601007387 */ /* 0x000fe80000100800 */
[----:B------:R-:W-:Y:S04]  /*73b0*/  STL [R1+0x83c], R15 ;  /* 0x00083c0f01007387 */ /* 0x000fe80000100800 */
[----:B------:R-:W-:Y:S04]  /*73c0*/  STL [R1+0x840], R4 ;  /* 0x0008400401007387 */ /* 0x000fe80000100800 */
[----:B------:R4:W-:Y:S04]  /*73d0*/  STL [R1+0x844], R3 ;  /* 0x0008440301007387 */ /* 0x0009e80000100800 */
[----:B------:R-:W-:Y:S04]  /*73e0*/  STL [R1+0x848], R19 ;  /* 0x0008481301007387 */ /* 0x000fe80000100800 */
[----:B------:R-:W2:Y:S04]  /*73f0*/  LDL.LU R12, [R1+0xe0] ;  /* 0x0000e000010c7983 */ /* 0x000ea80000300800 */
[----:B------:R-:W3:Y:S01]  /*7400*/  LDL.LU R29, [R1+0xdc] ;  /* 0x0000dc00011d7983 */ /* 0x000ee20000300800 */
[----:B------:R-:W-:-:S03]  /*7410*/  ISETP.GT.U32.AND P1, PT, R0, R28, PT ;  /* 0x0000001c0000720c */ /* 0x000fc60003f24070 */
[----:B------:R-:W3:Y:S01]  /*7420*/  LDL.LU R20, [R1+0xd8] ;  /* 0x0000d80001147983 */ /* 0x000ee20000300800 */
[----:B------:R-:W-:-:S03]  /*7430*/  ISETP.GT.U32.AND P0, PT, R0, R27, PT ;  /* 0x0000001b0000720c */ /* 0x000fc60003f04070 */
[----:B------:R-:W3:Y:S01]  /*7440*/  LDL.LU R7, [R1+0xd4] ;  /* 0x0000d40001077983 */ /* 0x000ee20000300800 */
[----:B------:R-:W-:-:S03]  /*7450*/  ISETP.GT.U32.AND P3, PT, R0, R21, PT ;  /* 0x000000150000720c */ /* 0x000fc60003f64070 */
[----:B------:R-:W3:Y:S02]  /*7460*/  LDL.LU R6, [R1+0x1dc] ;  /* 0x0001dc0001067983 */ /* 0x000ee40000300800 */
[--C-:B------:R-:W-:Y:S01]  /*7470*/  @!P1 IMAD.IADD R28, R28, 0x1, -R0.reuse ;  /* 0x000000011c1c9824 */ /* 0x100fe200078e0a00 */
[----:B------:R-:W-:Y:S02]  /*7480*/  ISETP.GE.AND P1, PT, R8, RZ, PT ;  /* 0x000000ff0800720c */ /* 0x000fe40003f26270 */
[----:B------:R-:W3:Y:S01]  /*7490*/  LDL.LU R8, [R1+0xd0] ;  /* 0x0000d00001087983 */ /* 0x000ee20000300800 */
[--C-:B------:R-:W-:Y:S01]  /*74a0*/  @!P0 IMAD.IADD R27, R27, 0x1, -R0.reuse ;  /* 0x000000011b1b8824 */ /* 0x100fe200078e0a00 */
[----:B------:R-:W-:Y:S02]  /*74b0*/  ISETP.GE.AND P0, PT, R9, RZ, PT ;  /* 0x000000ff0900720c */ /* 0x000fe40003f06270 */
[----:B------:R-:W3:Y:S01]  /*74c0*/  LDL.LU R9, [R1+0xcc] ;  /* 0x0000cc0001097983 */ /* 0x000ee20000300800 */
[----:B------:R-:W-:Y:S01]  /*74d0*/  @!P3 IMAD.IADD R21, R21, 0x1, -R0 ;  /* 0x000000011515b824 */ /* 0x000fe200078e0a00 */
[----:B------:R-:W-:-:S02]  /*74e0*/  ISETP.GE.AND P3, PT, R10, RZ, PT ;  /* 0x000000ff0a00720c */ /* 0x000fc40003f66270 */
[----:B------:R-:W3:Y:S01]  /*74f0*/  LDL.LU R10, [R1+0x1d8] ;  /* 0x0001d800010a7983 */ /* 0x000ee20000300800 */
[----:B------:R-:W-:Y:S01]  /*7500*/  ISETP.GT.U32.AND P5, PT, R0, R2, PT ;  /* 0x000000020000720c */ /* 0x000fe20003fa4070 */
[----:B------:R-:W-:Y:S02]  /*7510*/  @!P4 IMAD.MOV R21, RZ, RZ, -R21 ;  /* 0x000000ffff15c224 */ /* 0x000fe400078e0a15 */
[----:B------:R-:W-:-:S03]  /*7520*/  @!P1 IMAD.MOV R24, RZ, RZ, -R24 ;  /* 0x000000ffff189224 */ /* 0x000fc600078e0a18 */
[----:B------:R-:W-:-:S04]  /*7530*/  @!P0 IMAD.MOV R28, RZ, RZ, -R28 ;  /* 0x000000ffff1c8224 */ /* 0x000fc800078e0a1c */
[----:B------:R-:W-:-:S03]  /*7540*/  @!P3 IMAD.MOV R27, RZ, RZ, -R27 ;  /* 0x000000ffff1bb224 */ /* 0x000fc600078e0a1b */
[----:B------:R-:W-:Y:S01]  /*7550*/  @!P5 IMAD.IADD R2, R2, 0x1, -R0 ;  /* 0x000000010202d824 */ /* 0x000fe200078e0a00 */
[----:B-----5:R-:W-:Y:S02]  /*7560*/  ISETP.NE.AND P5, PT, R5, RZ, PT ;  /* 0x000000ff0500720c */ /* 0x020fe40003fa5270 */
[----:B------:R-:W-:Y:S01]  /*7570*/  LOP3.LUT R5, RZ, R5, RZ, 0x33, !PT ;  /* 0x00000005ff057212 */ /* 0x000fe200078e33ff */
[----:B------:R-:W-:Y:S01]  /*7580*/  @!P2 IMAD.MOV R25, RZ, RZ, -R25 ;  /* 0x000000ffff19a224 */ /* 0x000fe200078e0a19 */
[----:B------:R-:W-:Y:S02]  /*7590*/  STL [R1+0x84c], R21 ;  /* 0x00084c1501007387 */ /* 0x000fe40000100800 */
[C---:B----4-:R-:W-:Y:S02]  /*75a0*/  SEL R3, R5.reuse, R11, !P5 ;  /* 0x0000000b05037207 */ /* 0x050fe40006800000 */
[----:B------:R-:W-:Y:S04]  /*75b0*/  STL [R1+0x850], R27 ;  /* 0x0008501b01007387 */ /* 0x000fe80000100800 */
[----:B------:R-:W-:Y:S04]  /*75c0*/  STL [R1+0x854], R28 ;  /* 0x0008541c01007387 */ /* 0x000fe80000100800 */
[----:B------:R-:W-:Y:S04]  /*75d0*/  STL [R1+0x858], R24 ;  /* 0x0008581801007387 */ /* 0x000fe80000100800 */
[----:B------:R-:W-:Y:S04]  /*75e0*/  STL [R1+0x85c], R25 ;  /* 0x00085c1901007387 */ /* 0x000fe80000100800 */
[----:B------:R0:W-:Y:S01]  /*75f0*/  STL [R1+0x1f8], R3 ;  /* 0x0001f80301007387 */ /* 0x0001e20000100800 */
[----:B--2---:R-:W-:-:S02]  /*7600*/  SEL R0, R5, R12, !P5 ;  /* 0x0000000c05007207 */ /* 0x004fc40006800000 */
[----:B---3--:R-:W-:-:S03]  /*7610*/  SEL R4, R5, R29, !P5 ;  /* 0x0000001d05047207 */ /* 0x008fc60006800000 */
[----:B------:R1:W-:Y:S01]  /*7620*/  STL [R1+0x18], R0 ;  /* 0x0000180001007387 */ /* 0x0003e20000100800 */
[----:B0-----:R-:W-:-:S03]  /*7630*/  SEL R3, R5, R20, !P5 ;  /* 0x0000001405037207 */ /* 0x001fc60006800000 */
[----:B------:R-:W-:Y:S04]  /*7640*/  STL [R1+0x14], R4 ;  /* 0x0000140401007387 */ /* 0x000fe80000100800 */
[----:B------:R-:W2:Y:S01]  /*7650*/  LDL.LU R11, [R1+0xf0] ;  /* 0x0000f000010b7983 */ /* 0x000ea20000300800 */
[----:B-1----:R-:W-:-:S03]  /*7660*/  SEL R0, R5, R7, !P5 ;  /* 0x0000000705007207 */ /* 0x002fc60006800000 */
[----:B------:R-:W-:Y:S04]  /*7670*/  STL [R1+0x10], R3 ;  /* 0x0000100301007387 */ /* 0x000fe80000100800 */
[----:B------:R-:W3:Y:S04]  /*7680*/  LDL.LU R25, [R1+0x10c] ;  /* 0x00010c0001197983 */ /* 0x000ee80000300800 */
[----:B------:R0:W-:Y:S04]  /*7690*/  STL [R1+0x8], R0 ;  /* 0x0000080001007387 */ /* 0x0001e80000100800 */
[----:B------:R-:W4:Y:S04]  /*76a0*/  LDL.LU R24, [R1+0x12c] ;  /* 0x00012c0001187983 */ /* 0x000f280000300800 */
[----:B------:R-:W5:Y:S04]  /*76b0*/  LDL.LU R12, [R1+0x138] ;  /* 0x00013800010c7983 */ /* 0x000f680000300800 */
[----:B------:R-:W5:Y:S01]  /*76c0*/  LDL.LU R29, [R1+0x1b8] ;  /* 0x0001b800011d7983 */ /* 0x000f620000300800 */
[----:B0-----:R-:W-:-:S03]  /*76d0*/  SEL R0, R5, R6, !P5 ;  /* 0x0000000605007207 */ /* 0x001fc60006800000 */
[----:B------:R-:W5:Y:S01]  /*76e0*/  LDL.LU R20, [R1+0x1bc] ;  /* 0x0001bc0001147983 */ /* 0x000f620000300800 */
[----:B------:R-:W-:-:S03]  /*76f0*/  SEL R4, R5, R8, !P5 ;  /* 0x0000000805047207 */ /* 0x000fc60006800000 */
[----:B------:R-:W5:Y:S01]  /*7700*/  LDL.LU R7, [R1+0x1c4] ;  /* 0x0001c40001077983 */ /* 0x000f620000300800 */
[----:B------:R-:W-:-:S03]  /*7710*/  SEL R3, R5, R9, !P5 ;  /* 0x0000000905037207 */ /* 0x000fc60006800000 */
[----:B------:R0:W-:Y:S04]  /*7720*/  STL [R1+0x28], R0 ;  /* 0x0000280001007387 */ /* 0x0001e80000100800 */
[----:B------:R-:W-:Y:S04]  /*7730*/  STL [R1+0x24], R4 ;  /* 0x0000240401007387 */ /* 0x000fe80000100800 */
[----:B------:R-:W5:Y:S01]  /*7740*/  LDL.LU R28, [R1+0x1d4] ;  /* 0x0001d400011c7983 */ /* 0x000f620000300800 */
[----:B0-----:R-:W-:-:S03]  /*7750*/  SEL R0, R5, R10, !P5 ;  /* 0x0000000a05007207 */ /* 0x001fc60006800000 */
[----:B------:R-:W-:Y:S04]  /*7760*/  STL [R1+0x20], R3 ;  /* 0x0000200301007387 */ /* 0x000fe80000100800 */
[----:B------:R-:W5:Y:S04]  /*7770*/  LDL.LU R27, [R1+0x1cc] ;  /* 0x0001cc00011b7983 */ /* 0x000f680000300800 */
[----:B------:R0:W-:Y:S04]  /*7780*/  STL [R1+0x40], R0 ;  /* 0x0000400001007387 */ /* 0x0001e80000100800 */
[----:B------:R-:W5:Y:S04]  /*7790*/  LDL.LU R21, [R1+0x1c8] ;  /* 0x0001c80001157983 */ /* 0x000f680000300800 */
[----:B0-----:R-:W5:Y:S04]  /*77a0*/  LDL.LU R0, [R1+0x1c0] ;  /* 0x0001c00001007983 */ /* 0x001f680000300800 */
[----:B------:R-:W5:Y:S04]  /*77b0*/  LDL.LU R19, [R1+0x13c] ;  /* 0x00013c0001137983 */ /* 0x000f680000300800 */
        /* <DEDUP_REMOVED lines=14> */
[----:B------:R-:W5:Y:S01]  /*78a0*/  LDL.LU R10, [R1+0x184] ;  /* 0x00018400010a7983 */ /* 0x000f620000300800 */
[----:B--2---:R-:W-:-:S05]  /*78b0*/  SEL R11, R5, R11, !P5 ;  /* 0x0000000b050b7207 */ /* 0x004fca0006800000 */
[----:B------:R4:W-:Y:S01]  /*78c0*/  STL [R1+0x34], R11 ;  /* 0x0000340b01007387 */ /* 0x0009e20000100800 */
[C---:B---3--:R-:W-:Y:S02]  /*78d0*/  SEL R25, R5.reuse, R25, !P5 ;  /* 0x0000001905197207 */ /* 0x048fe40006800000 */
[----:B----4-:R-:W-:-:S03]  /*78e0*/  SEL R11, R5, R24, !P5 ;  /* 0x00000018050b7207 */ /* 0x010fc60006800000 */
[----:B------:R-:W-:Y:S01]  /*78f0*/  STL [R1+0x44], R25 ;  /* 0x0000441901007387 */ /* 0x000fe20000100800 */
[----:B-----5:R-:W-:-:S03]  /*7900*/  SEL R24, R5, R12, !P5 ;  /* 0x0000000c05187207 */ /* 0x020fc60006800000 */
[----:B------:R0:W-:Y:S01]  /*7910*/  STL [R1+0x48], R11 ;  /* 0x0000480b01007387 */ /* 0x0001e20000100800 */
[----:B------:R-:W-:-:S03]  /*7920*/  SEL R12, R5, R29, !P5 ;  /* 0x0000001d050c7207 */ /* 0x000fc60006800000 */
[----:B------:R-:W-:Y:S01]  /*7930*/  STL [R1+0x5c], R24 ;  /* 0x00005c1801007387 */ /* 0x000fe20000100800 */
[----:B0-----:R-:W-:-:S03]  /*7940*/  SEL R11, R5, R20, !P5 ;  /* 0x00000014050b7207 */ /* 0x001fc60006800000 */
[----:B------:R0:W-:Y:S01]  /*7950*/  STL [R1+0x6c], R12 ;  /* 0x00006c0c01007387 */ /* 0x0001e20000100800 */
[----:B------:R-:W-:-:S03]  /*7960*/  SEL R7, R5, R7, !P5 ;  /* 0x0000000705077207 */ /* 0x000fc60006800000 */
[----:B0-----:R-:W2:Y:S04]  /*7970*/  LDL.LU R12, [R1+0x180] ;  /* 0x00018000010c7983 */ /* 0x001ea80000300800 */
[----:B------:R0:W-:Y:S04]  /*7980*/  STL [R1+0xcc], R11 ;  /* 0x0000cc0b01007387 */ /* 0x0001e80000100800 */
[----:B------:R-:W3:Y:S04]  /*7990*/  LDL.LU R29, [R1+0x17c] ;  /* 0x00017c00011d7983 */ /* 0x000ee80000300800 */
[----:B------:R1:W-:Y:S01]  /*79a0*/  STL [R1+0xd0], R7 ;  /* 0x0000d00701007387 */ /* 0x0003e20000100800 */
[----:B------:R-:W-:-:S03]  /*79b0*/  SEL R25, R5, R28, !P5 ;  /* 0x0000001c05197207 */ /* 0x000fc60006800000 */
[----:B------:R-:W4:Y:S01]  /*79c0*/  LDL.LU R20, [R1+0x178] ;  /* 0x0001780001147983 */ /* 0x000f220000300800 */
[C---:B------:R-:W-:Y:S02]  /*79d0*/  SEL R24, R5.reuse, R27, !P5 ;  /* 0x0000001b05187207 */ /* 0x040fe40006800000 */
[C---:B0-----:R-:W-:Y:S01]  /*79e0*/  SEL R11, R5.reuse, R21, !P5 ;  /* 0x00000015050b7207 */ /* 0x041fe20006800000 */
[----:B-1----:R-:W5:Y:S01]  /*79f0*/  LDL.LU R7, [R1+0x174] ;  /* 0x0001740001077983 */ /* 0x002f620000300800 */
[----:B------:R-:W-:-:S03]  /*7a00*/  SEL R21, R5, R0, !P5 ;  /* 0x0000000005157207 */ /* 0x000fc60006800000 */
[----:B------:R-:W-:Y:S01]  /*7a10*/  STL [R1+0xd4], R25 ;  /* 0x0000d41901007387 */ /* 0x000fe20000100800 */
[----:B------:R-:W-:-:S03]  /*7a20*/  SEL R0, R5, R19, !P5 ;  /* 0x0000001305007207 */ /* 0x000fc60006800000 */
[----:B------:R-:W-:Y:S04]  /*7a30*/  STL [R1+0xd8], R24 ;  /* 0x0000d81801007387 */ /* 0x000fe80000100800 */
[----:B------:R0:W-:Y:S04]  /*7a40*/  STL [R1+0xdc], R11 ;  /* 0x0000dc0b01007387 */ /* 0x0001e80000100800 */
[----:B------:R-:W-:Y:S04]  /*7a50*/  STL [R1+0xe0], R21 ;  /* 0x0000e01501007387 */ /* 0x000fe80000100800 */
[----:B------:R1:W-:Y:S01]  /*7a60*/  STL [R1+0xf0], R0 ;  /* 0x0000f00001007387 */ /* 0x0003e20000100800 */
[----:B0-----:R-:W-:-:S02]  /*7a70*/  SEL R11, R5, R3, !P5 ;  /* 0x00000003050b7207 */ /* 0x001fc40006800000 */
[C---:B------:R-:W-:Y:S02]  /*7a80*/  SEL R3, R5.reuse, R4, !P5 ;  /* 0x0000000405037207 */ /* 0x040fe40006800000 */
[C---:B------:R-:W-:Y:S01]  /*7a90*/  SEL R4, R5.reuse, R22, !P5 ;  /* 0x0000001605047207 */ /* 0x040fe20006800000 */
[----:B------:R-:W-:Y:S01]  /*7aa0*/  STL [R1+0x10c], R11 ;  /* 0x00010c0b01007387 */ /* 0x000fe20000100800 */
[----:B-1----:R-:W-:-:S03]  /*7ab0*/  SEL R0, R5, R15, !P5 ;  /* 0x0000000f05007207 */ /* 0x002fc60006800000 */
[----:B------:R0:W-:Y:S04]  /*7ac0*/  STL [R1+0x12c], R3 ;  /* 0x00012c0301007387 */ /* 0x0001e80000100800 */
[----:B------:R1:W-:Y:S04]  /*7ad0*/  STL [R1+0x138], R0 ;  /* 0x0001380001007387 */ /* 0x0003e80000100800 */
[----:B------:R1:W-:Y:S01]  /*7ae0*/  STL [R1+0x13c], R4 ;  /* 0x00013c0401007387 */ /* 0x0003e20000100800 */
[C---:B0-----:R-:W-:Y:S02]  /*7af0*/  SEL R3, R5.reuse, R23, !P5 ;  /* 0x0000001705037207 */ /* 0x041fe40006800000 */
[----:B-1----:R-:W-:-:S03]  /*7b00*/  SEL R0, R5, R13, !P5 ;  /* 0x0000000d05007207 */ /* 0x002fc60006800000 */
[----:B------:R0:W-:Y:S01]  /*7b10*/  STL [R1+0x144], R3 ;  /* 0x0001440301007387 */ /* 0x0001e20000100800 */
[----:B------:R-:W-:-:S03]  /*7b20*/  SEL R4, R5, R26, !P5 ;  /* 0x0000001a05047207 */ /* 0x000fc60006800000 */
        /* <DEDUP_REMOVED lines=13> */
[----:B------:R-:W-:Y:S01]  /*7c00*/  STL [R1+0x1d8], R4 ;  /* 0x0001d80401007387 */ /* 0x000fe20000100800 */
[----:B0-----:R-:W-:-:S03]  /*7c10*/  SEL R3, R5, R9, !P5 ;  /* 0x0000000905037207 */ /* 0x001fc60006800000 */
[----:B------:R-:W5:Y:S01]  /*7c20*/  LDL.LU R11, [R1+0x170] ;  /* 0x00017000010b7983 */ /* 0x000f620000300800 */
[----:B-1----:R-:W-:-:S03]  /*7c30*/  SEL R0, R5, R10, !P5 ;  /* 0x0000000a05007207 */ /* 0x002fc60006800000 */
[----:B------:R-:W-:Y:S04]  /*7c40*/  STL [R1+0x1d4], R3 ;  /* 0x0001d40301007387 */ /* 0x000fe80000100800 */
[----:B------:R-:W5:Y:S04]  /*7c50*/  LDL.LU R25, [R1+0x16c] ;  /* 0x00016c0001197983 */ /* 0x000f680000300800 */
[----:B------:R2:W-:Y:S04]  /*7c60*/  STL [R1+0x1cc], R0 ;  /* 0x0001cc0001007387 */ /* 0x0005e80000100800 */
[----:B------:R-:W5:Y:S04]  /*7c70*/  LDL.LU R24, [R1+0x168] ;  /* 0x0001680001187983 */ /* 0x000f680000300800 */
[----:B------:R-:W5:Y:S04]  /*7c80*/  LDL.LU R6, [R1+0x164] ;  /* 0x0001640001067983 */ /* 0x000f680000300800 */
[----:B------:R-:W5:Y:S04]  /*7c90*/  LDL.LU R8, [R1+0x160] ;  /* 0x0001600001087983 */ /* 0x000f680000300800 */
[----:B------:R-:W5:Y:S04]  /*7ca0*/  LDL.LU R9, [R1+0x15c] ;  /* 0x00015c0001097983 */ /* 0x000f680000300800 */
[----:B------:R-:W5:Y:S01]  /*7cb0*/  LDL.LU R10, [R1+0x158] ;  /* 0x00015800010a7983 */ /* 0x000f620000300800 */
[----:B--2---:R-:W-:-:S05]  /*7cc0*/  SEL R0, R5, R12, !P5 ;  /* 0x0000000c05007207 */ /* 0x004fca0006800000 */
[----:B------:R5:W-:Y:S01]  /*7cd0*/  STL [R1+0x1c8], R0 ;  /* 0x0001c80001007387 */ /* 0x000be20000100800 */
[----:B---3--:R-:W-:-:S05]  /*7ce0*/  SEL R4, R5, R29, !P5 ;  /* 0x0000001d05047207 */ /* 0x008fca0006800000 */
[----:B------:R-:W-:Y:S01]  /*7cf0*/  STL [R1+0x1c4], R4 ;  /* 0x0001c40401007387 */ /* 0x000fe20000100800 */
[----:B----4-:R-:W-:-:S03]  /*7d00*/  SEL R3, R5, R20, !P5 ;  /* 0x0000001405037207 */ /* 0x010fc60006800000 */
[----:B------:R-:W2:Y:S01]  /*7d10*/  LDL.LU R28, [R1+0x150] ;  /* 0x00015000011c7983 */ /* 0x000ea20000300800 */
[----:B-----5:R-:W-:-:S03]  /*7d20*/  SEL R0, R5, R7, !P5 ;  /* 0x0000000705007207 */ /* 0x020fc60006800000 */
[----:B------:R-:W-:Y:S04]  /*7d30*/  STL [R1+0x1c0], R3 ;  /* 0x0001c00301007387 */ /* 0x000fe80000100800 */
[----:B------:R-:W3:Y:S04]  /*7d40*/  LDL.LU R27, [R1+0x14c] ;  /* 0x00014c00011b7983 */ /* 0x000ee80000300800 */
[----:B------:R0:W-:Y:S04]  /*7d50*/  STL [R1+0x1bc], R0 ;  /* 0x0001bc0001007387 */ /* 0x0001e80000100800 */
[----:B------:R-:W4:Y:S04]  /*7d60*/  LDL.LU R21, [R1+0x148] ;  /* 0x0001480001157983 */ /* 0x000f280000300800 */
        /* <DEDUP_REMOVED lines=17> */
[----:B------:R-:W-:-:S05]  /*7e80*/  SEL R11, R5, R11, !P5 ;  /* 0x0000000b050b7207 */ /* 0x000fca0006800000 */
[----:B------:R0:W-:Y:S01]  /*7e90*/  STL [R1+0x1b8], R11 ;  /* 0x0001b80b01007387 */ /* 0x0001e20000100800 */
[C---:B------:R-:W-:Y:S02]  /*7ea0*/  SEL R25, R5.reuse, R25, !P5 ;  /* 0x0000001905197207 */ /* 0x040fe40006800000 */
[----:B------:R-:W-:-:S03]  /*7eb0*/  SEL R24, R5, R24, !P5 ;  /* 0x0000001805187207 */ /* 0x000fc60006800000 */
[----:B------:R-:W-:Y:S01]  /*7ec0*/  STL [R1+0x1b4], R25 ;  /* 0x0001b41901007387 */ /* 0x000fe20000100800 */
[----:B0-----:R-:W-:-:S03]  /*7ed0*/  SEL R11, R5, R6, !P5 ;  /* 0x00000006050b7207 */ /* 0x001fc60006800000 */
[----:B------:R-:W-:Y:S01]  /*7ee0*/  STL [R1+0x1b0], R24 ;  /* 0x0001b01801007387 */ /* 0x000fe20000100800 */
[----:B------:R-:W-:-:S03]  /*7ef0*/  SEL R6, R5, R8, !P5 ;  /* 0x0000000805067207 */ /* 0x000fc60006800000 */
[----:B------:R-:W-:Y:S01]  /*7f00*/  STL [R1+0x1ac], R11 ;  /* 0x0001ac0b01007387 */ /* 0x000fe20000100800 */
[----:B------:R-:W-:-:S03]  /*7f10*/  SEL R8, R5, R9, !P5 ;  /* 0x0000000905087207 */ /* 0x000fc60006800000 */
[----:B------:R0:W-:Y:S01]  /*7f20*/  STL [R1+0x1a8], R6 ;  /* 0x0001a80601007387 */ /* 0x0001e20000100800 */
[----:B------:R-:W-:-:S03]  /*7f30*/  SEL R9, R5, R10, !P5 ;  /* 0x0000000a05097207 */ /* 0x000fc60006800000 */
[----:B0-----:R-:W5:Y:S04]  /*7f40*/  LDL.LU R6, [R1+0xe8] ;  /* 0x0000e80001067983 */ /* 0x001f680000300800 */
[----:B------:R0:W-:Y:S04]  /*7f50*/  STL [R1+0x1a4], R8 ;  /* 0x0001a40801007387 */ /* 0x0001e80000100800 */
[----:B0-----:R-:W5:Y:S04]  /*7f60*/  LDL.LU R8, [R1+0xe4] ;  /* 0x0000e40001087983 */ /* 0x001f680000300800 */
[----:B------:R0:W-:Y:S04]  /*7f70*/  STL [R1+0x1a0], R9 ;  /* 0x0001a00901007387 */ /* 0x0001e80000100800 */
[----:B0-----:R-:W5:Y:S04]  /*7f80*/  LDL.LU R9, [R1+0xc8] ;  /* 0x0000c80001097983 */ /* 0x001f680000300800 */
[----:B------:R-:W5:Y:S01]  /*7f90*/  LDL.LU R10, [R1+0xc4] ;  /* 0x0000c400010a7983 */ /* 0x000f620000300800 */
[----:B--2---:R-:W-:-:S05]  /*7fa0*/  SEL R25, R5, R28, !P5 ;  /* 0x0000001c05197207 */ /* 0x004fca0006800000 */
[----:B------:R-:W-:Y:S01]  /*7fb0*/  STL [R1+0x19c], R25 ;  /* 0x00019c1901007387 */ /* 0x000fe20000100800 */
[C---:B---3--:R-:W-:Y:S02]  /*7fc0*/  SEL R24, R5.reuse, R27, !P5 ;  /* 0x0000001b05187207 */ /* 0x048fe40006800000 */
[----:B----4-:R-:W-:-:S03]  /*7fd0*/  SEL R11, R5, R21, !P5 ;  /* 0x00000015050b7207 */ /* 0x010fc60006800000 */
[----:B------:R-:W-:Y:S01]  /*7fe0*/  STL [R1+0x198], R24 ;  /* 0x0001981801007387 */ /* 0x000fe20000100800 */
[----:B-----5:R-:W-:-:S03]  /*7ff0*/  SEL R21, R5, R0, !P5 ;  /* 0x0000000005157207 */ /* 0x020fc60006800000 */
[----:B------:R0:W-:Y:S01]  /*8000*/  STL [R1+0x194], R11 ;  /* 0x0001940b01007387 */ /* 0x0001e20000100800 */
[----:B------:R-:W-:-:S03]  /*8010*/  SEL R0, R5, R19, !P5 ;  /* 0x0000001305007207 */ /* 0x000fc60006800000 */
[----:B------:R-:W-:Y:S04]  /*8020*/  STL [R1+0x190], R21 ;  /* 0x0001901501007387 */ /* 0x000fe80000100800 */
[----:B------:R1:W-:Y:S01]  /*8030*/  STL [R1+0x18c], R0 ;  /* 0x00018c0001007387 */ /* 0x0003e20000100800 */
[C---:B0-----:R-:W-:Y:S02]  /*8040*/  SEL R11, R5.reuse, R3, !P5 ;  /* 0x00000003050b7207 */ /* 0x041fe40006800000 */
[----:B------:R-:W-:-:S03]  /*8050*/  SEL R3, R5, R4, !P5 ;  /* 0x0000000405037207 */ /* 0x000fc60006800000 */
[----:B------:R-:W-:Y:S01]  /*8060*/  STL [R1+0x188], R11 ;  /* 0x0001880b01007387 */ /* 0x000fe20000100800 */
[----:B-1----:R-:W-:-:S03]  /*8070*/  SEL R0, R5, R15, !P5 ;  /* 0x0000000f05007207 */ /* 0x002fc60006800000 */
[----:B------:R0:W-:Y:S01]  /*8080*/  STL [R1+0x184], R3 ;  /* 0x0001840301007387 */ /* 0x0001e20000100800 */
[----:B------:R-:W-:-:S03]  /*8090*/  SEL R4, R5, R22, !P5 ;  /* 0x0000001605047207 */ /* 0x000fc60006800000 */
[----:B------:R1:W-:Y:S01]  /*80a0*/  STL [R1+0x180], R0 ;  /* 0x0001800001007387 */ /* 0x0003e20000100800 */
[----:B0-----:R-:W-:-:S03]  /*80b0*/  SEL R3, R5, R23, !P5 ;  /* 0x0000001705037207 */ /* 0x001fc60006800000 */
[----:B------:R0:W-:Y:S01]  /*80c0*/  STL [R1+0x17c], R4 ;  /* 0x00017c0401007387 */ /* 0x0001e20000100800 */
[----:B-1----:R-:W-:-:S03]  /*80d0*/  SEL R0, R5, R13, !P5 ;  /* 0x0000000d05007207 */ /* 0x002fc60006800000 */
        /* <DEDUP_REMOVED lines=16> */
[----:B------:R-:W-:Y:S04]  /*81e0*/  STL [R1+0x158], R4 ;  /* 0x0001580401007387 */ /* 0x000fe80000100800 */
[----:B------:R-:W2:Y:S01]  /*81f0*/  LDL.LU R25, [R1+0xc0] ;  /* 0x0000c00001197983 */ /* 0x000ea20000300800 */
[----:B0-----:R-:W-:-:S03]  /*8200*/  SEL R0, R5, R7, !P5 ;  /* 0x0000000705007207 */ /* 0x001fc60006800000 */
[----:B------:R-:W-:Y:S04]  /*8210*/  STL [R1+0x150], R3 ;  /* 0x0001500301007387 */ /* 0x000fe80000100800 */
[----:B------:R-:W3:Y:S04]  /*8220*/  LDL.LU R24, [R1+0xbc] ;  /* 0x0000bc0001187983 */ /* 0x000ee80000300800 */
[----:B------:R0:W-:Y:S04]  /*8230*/  STL [R1+0x14c], R0 ;  /* 0x00014c0001007387 */ /* 0x0001e80000100800 */
[----:B------:R-:W4:Y:S04]  /*8240*/  LDL.LU R28, [R1+0xb8] ;  /* 0x0000b800011c7983 */ /* 0x000f280000300800 */
[----:B------:R-:W5:Y:S04]  /*8250*/  LDL.LU R11, [R1+0xb4] ;  /* 0x0000b400010b7983 */ /* 0x000f680000300800 */
[----:B0-----:R-:W5:Y:S01]  /*8260*/  LDL.LU R0, [R1+0xb0] ;  /* 0x0000b00001007983 */ /* 0x001f620000300800 */
[----:B------:R-:W-:-:S03]  /*8270*/  SEL R3, R5, R6, !P5 ;  /* 0x0000000605037207 */ /* 0x000fc60006800000 */
[----:B------:R-:W5:Y:S04]  /*8280*/  LDL.LU R26, [R1+0xac] ;  /* 0x0000ac00011a7983 */ /* 0x000f680000300800 */
[----:B------:R-:W5:Y:S04]  /*8290*/  LDL.LU R29, [R1+0xa8] ;  /* 0x0000a800011d7983 */ /* 0x000f680000300800 */
[----:B------:R0:W-:Y:S01]  /*82a0*/  STL [R1+0x148], R3 ;  /* 0x0001480301007387 */ /* 0x0001e20000100800 */
[----:B------:R-:W-:-:S05]  /*82b0*/  SEL R6, R5, R8, !P5 ;  /* 0x0000000805067207 */ /* 0x000fca0006800000 */
[----:B------:R-:W-:Y:S04]  /*82c0*/  STL [R1+0x140], R6 ;  /* 0x0001400601007387 */ /* 0x000fe80000100800 */
[----:B------:R-:W5:Y:S01]  /*82d0*/  LDL.LU R27, [R1+0xa4] ;  /* 0x0000a400011b7983 */ /* 0x000f620000300800 */
[C---:B------:R-:W-:Y:S02]  /*82e0*/  SEL R4, R5.reuse, R9, !P5 ;  /* 0x0000000905047207 */ /* 0x040fe40006800000 */
        /* <DEDUP_REMOVED lines=24> */
[----:B---3--:R-:W-:-:S03]  /*8470*/  SEL R24, R5, R24, !P5 ;  /* 0x0000001805187207 */ /* 0x008fc60006800000 */
[----:B0-----:R-:W2:Y:S01]  /*8480*/  LDL.LU R25, [R1+0x85c] ;  /* 0x00085c0001197983 */ /* 0x001ea20000300800 */
[----:B----4-:R-:W-:-:S03]  /*8490*/  SEL R28, R5, R28, !P5 ;  /* 0x0000001c051c7207 */ /* 0x010fc60006800000 */
[----:B------:R0:W-:Y:S01]  /*84a0*/  STL [R1+0x124], R24 ;  /* 0x0001241801007387 */ /* 0x0001e20000100800 */
[C---:B-----5:R-:W-:Y:S02]  /*84b0*/  SEL R11, R5.reuse, R11, !P5 ;  /* 0x0000000b050b7207 */ /* 0x060fe40006800000 */
[C---:B------:R-:W-:Y:S01]  /*84c0*/  SEL R0, R5.reuse, R0, !P5 ;  /* 0x0000000005007207 */ /* 0x040fe20006800000 */
[----:B0-----:R-:W3:Y:S04]  /*84d0*/  LDL.LU R24, [R1+0x858] ;  /* 0x0008580001187983 */ /* 0x001ee80000300800 */
[----:B------:R0:W-:Y:S04]  /*84e0*/  STL [R1+0x120], R28 ;  /* 0x0001201c01007387 */ /* 0x0001e80000100800 */
[----:B0-----:R-:W4:Y:S04]  /*84f0*/  LDL.LU R28, [R1+0x854] ;  /* 0x00085400011c7983 */ /* 0x001f280000300800 */
[----:B------:R0:W-:Y:S01]  /*8500*/  STL [R1+0x11c], R11 ;  /* 0x00011c0b01007387 */ /* 0x0001e20000100800 */
[----:B------:R-:W-:-:S03]  /*8510*/  SEL R27, R5, R27, !P5 ;  /* 0x0000001b051b7207 */ /* 0x000fc60006800000 */
[----:B------:R1:W-:Y:S01]  /*8520*/  STL [R1+0x118], R0 ;  /* 0x0001180001007387 */ /* 0x0003e20000100800 */
[C---:B0-----:R-:W-:Y:S02]  /*8530*/  SEL R11, R5.reuse, R26, !P5 ;  /* 0x0000001a050b7207 */ /* 0x041fe40006800000 */
[C---:B------:R-:W-:Y:S01]  /*8540*/  SEL R26, R5.reuse, R29, !P5 ;  /* 0x0000001d051a7207 */ /* 0x040fe20006800000 */
[----:B-1----:R-:W5:Y:S01]  /*8550*/  LDL.LU R0, [R1+0x4c] ;  /* 0x00004c0001007983 */ /* 0x002f620000300800 */
[----:B------:R-:W-:-:S03]  /*8560*/  SEL R21, R5, R21, !P5 ;  /* 0x0000001505157207 */ /* 0x000fc60006800000 */
[----:B------:R0:W-:Y:S01]  /*8570*/  STL [R1+0x114], R11 ;  /* 0x0001140b01007387 */ /* 0x0001e20000100800 */
[----:B------:R-:W-:-:S03]  /*8580*/  SEL R19, R5, R19, !P5 ;  /* 0x0000001305137207 */ /* 0x000fc60006800000 */
[----:B0-----:R-:W2:Y:S04]  /*8590*/  LDL.LU R11, [R1+0x60] ;  /* 0x00006000010b7983 */ /* 0x001ea80000300800 */
[----:B------:R0:W-:Y:S01]  /*85a0*/  STL [R1+0x110], R26 ;  /* 0x0001101a01007387 */ /* 0x0001e20000100800 */
[----:B------:R-:W-:-:S03]  /*85b0*/  SEL R3, R5, R3, !P5 ;  /* 0x0000000305037207 */ /* 0x000fc60006800000 */
[----:B------:R-:W3:Y:S01]  /*85c0*/  LDL.LU R29, [R1+0x64] ;  /* 0x00006400011d7983 */ /* 0x000ee20000300800 */
[----:B------:R-:W-:-:S03]  /*85d0*/  SEL R4, R5, R4, !P5 ;  /* 0x0000000405047207 */ /* 0x000fc60006800000 */
[----:B0-----:R-:W4:Y:S04]  /*85e0*/  LDL.LU R26, [R1+0x54] ;  /* 0x00005400011a7983 */ /* 0x001f280000300800 */
[----:B------:R0:W-:Y:S01]  /*85f0*/  STL [R1+0x108], R27 ;  /* 0x0001081b01007387 */ /* 0x0001e20000100800 */
[C---:B------:R-:W-:Y:S02]  /*8600*/  SEL R15, R5.reuse, R15, !P5 ;  /* 0x0000000f050f7207 */ /* 0x040fe40006800000 */
[C---:B------:R-:W-:Y:S01]  /*8610*/  SEL R22, R5.reuse, R22, !P5 ;  /* 0x0000001605167207 */ /* 0x040fe20006800000 */
[----:B0-----:R-:W3:Y:S04]  /*8620*/  LDL.LU R27, [R1+0x850] ;  /* 0x00085000011b7983 */ /* 0x001ee80000300800 */
[----:B------:R0:W-:Y:S01]  /*8630*/  STL [R1+0x104], R21 ;  /* 0x0001041501007387 */ /* 0x0001e20000100800 */
[----:B------:R-:W-:-:S03]  /*8640*/  SEL R23, R5, R23, !P5 ;  /* 0x0000001705177207 */ /* 0x000fc60006800000 */
        /* <DEDUP_REMOVED lines=37> */
[----:B------:R0:W-:Y:S04]  /*88a0*/  STL [R1+0xa4], R20 ;  /* 0x0000a41401007387 */ /* 0x0001e80000100800 */
[----:B0-----:R-:W3:Y:S04]  /*88b0*/  LDL.LU R20, [R1+0x818] ;  /* 0x0008180001147983 */ /* 0x001ee80000300800 */
[----:B------:R0:W-:Y:S04]  /*88c0*/  STL [R1+0xa0], R7 ;  /* 0x0000a00701007387 */ /* 0x0001e80000100800 */
[----:B0-----:R-:W5:Y:S04]  /*88d0*/  LDL.LU R7, [R1+0x814] ;  /* 0x0008140001077983 */ /* 0x001f680000300800 */
[----:B------:R0:W-:Y:S04]  /*88e0*/  STL [R1+0x9c], R6 ;  /* 0x00009c0601007387 */ /* 0x0001e80000100800 */
[----:B0-----:R-:W2:Y:S04]  /*88f0*/  LDL.LU R6, [R1+0x810] ;  /* 0x0008100001067983 */ /* 0x001ea80000300800 */
[----:B------:R0:W-:Y:S04]  /*8900*/  STL [R1+0x98], R8 ;  /* 0x0000980801007387 */ /* 0x0001e80000100800 */
[----:B0-----:R-:W4:Y:S04]  /*8910*/  LDL.LU R8, [R1+0x80c] ;  /* 0x00080c0001087983 */ /* 0x001f280000300800 */
[----:B------:R0:W-:Y:S04]  /*8920*/  STL [R1+0x90], R9 ;  /* 0x0000900901007387 */ /* 0x0001e80000100800 */
[----:B0-----:R-:W3:Y:S04]  /*8930*/  LDL.LU R9, [R1+0x808] ;  /* 0x0008080001097983 */ /* 0x001ee80000300800 */
[----:B------:R0:W-:Y:S04]  /*8940*/  STL [R1+0x80], R10 ;  /* 0x0000800a01007387 */ /* 0x0001e80000100800 */
[----:B0-----:R-:W5:Y:S01]  /*8950*/  LDL.LU R10, [R1+0x804] ;  /* 0x00080400010a7983 */ /* 0x001f620000300800 */
[----:B---3--:R-:W-:-:S02]  /*8960*/  SEL R9, R5, R9, !P5 ;  /* 0x0000000905097207 */ /* 0x008fc40006800000 */
[----:B-----5:R-:W-:-:S05]  /*8970*/  SEL R10, R5, R10, !P5 ;  /* 0x0000000a050a7207 */ /* 0x020fca0006800000 */
[----:B------:R0:W-:Y:S04]  /*8980*/  STL [R1+0x7c], R10 ;  /* 0x00007c0a01007387 */ /* 0x0001e80000100800 */
[----:B0-----:R-:W3:Y:S04]  /*8990*/  LDL.LU R10, [R1+0x58] ;  /* 0x00005800010a7983 */ /* 0x001ee80000300800 */
[----:B------:R0:W-:Y:S04]  /*89a0*/  STL [R1+0x74], R9 ;  /* 0x0000740901007387 */ /* 0x0001e80000100800 */
[----:B0-----:R-:W5:Y:S01]  /*89b0*/  LDL.LU R9, [R1+0x50] ;  /* 0x0000500001097983 */ /* 0x001f620000300800 */
[C---:B----4-:R-:W-:Y:S01]  /*89c0*/  SEL R8, R5.reuse, R8, !P5 ;  /* 0x0000000805087207 */ /* 0x050fe20006800000 */
[----:B------:R-:W-:Y:S01]  /*89d0*/  @!P6 IMAD.MOV R2, RZ, RZ, -R2 ;  /* 0x000000ffff02e224 */ /* 0x000fe200078e0a02 */
[----:B--2---:R-:W-:-:S02]  /*89e0*/  SEL R6, R5, R6, !P5 ;  /* 0x0000000605067207 */ /* 0x004fc40006800000 */
[C---:B------:R-:W-:Y:S01]  /*89f0*/  SEL R7, R5.reuse, R7, !P5 ;  /* 0x0000000705077207 */ /* 0x040fe20006800000 */
[----:B------:R0:W-:Y:S01]  /*8a00*/  STL [R1+0x70], R8 ;  /* 0x0000700801007387 */ /* 0x0001e20000100800 */
[C---:B------:R-:W-:Y:S02]  /*8a10*/  SEL R2, R5.reuse, R2, !P5 ;  /* 0x0000000205027207 */ /* 0x040fe40006800000 */
[----:B------:R-:W-:Y:S01]  /*8a20*/  SEL R0, R5, R0, !P5 ;  /* 0x0000000005007207 */ /* 0x000fe20006800000 */
[----:B------:R3:W-:Y:S01]  /*8a30*/  STL [R1+0x68], R6 ;  /* 0x0000680601007387 */ /* 0x0007e20000100800 */
[----:B------:R-:W-:Y:S01]  /*8a40*/  IMAD R7, R7, UR61, RZ ;  /* 0x0000003d07077c24 */ /* 0x000fe2000f8e02ff */
[C---:B------:R-:W-:Y:S02]  /*8a50*/  SEL R26, R5.reuse, R26, !P5 ;  /* 0x0000001a051a7207 */ /* 0x040fe40006800000 */
[C---:B0-----:R-:W-:Y:S01]  /*8a60*/  SEL R8, R5.reuse, R11, !P5 ;  /* 0x0000000b05087207 */ /* 0x041fe20006800000 */
[----:B------:R0:W-:Y:S01]  /*8a70*/  STL [R1+0x2c], R2 ;  /* 0x00002c0201007387 */ /* 0x0001e20000100800 */
[C---:B------:R-:W-:Y:S01]  /*8a80*/  SEL R29, R5.reuse, R29, !P5 ;  /* 0x0000001d051d7207 */ /* 0x040fe20006800000 */
[----:B------:R-:W-:Y:S01]  /*8a90*/  IMAD R0, R0, UR61, RZ ;  /* 0x0000003d00007c24 */ /* 0x000fe2000f8e02ff */
[C---:B------:R-:W-:Y:S01]  /*8aa0*/  SEL R20, R5.reuse, R20, !P5 ;  /* 0x0000001405147207 */ /* 0x040fe20006800000 */
[----:B------:R-:W-:Y:S01]  /*8ab0*/  IMAD R8, R8, UR61, RZ ;  /* 0x0000003d08087c24 */ /* 0x000fe2000f8e02ff */
[----:B------:R-:W-:-:S02]  /*8ac0*/  SEL R12, R5, R12, !P5 ;  /* 0x0000000c050c7207 */ /* 0x000fc40006800000 */
[C---:B------:R-:W-:Y:S02]  /*8ad0*/  SEL R16, R5.reuse, R16, !P5 ;  /* 0x0000001005107207 */ /* 0x040fe40006800000 */
[C---:B------:R-:W-:Y:S02]  /*8ae0*/  SEL R18, R5.reuse, R18, !P5 ;  /* 0x0000001205127207 */ /* 0x040fe40006800000 */
[C---:B------:R-:W-:Y:S02]  /*8af0*/  SEL R14, R5.reuse, R14, !P5 ;  /* 0x0000000e050e7207 */ /* 0x040fe40006800000 */
[C---:B------:R-:W-:Y:S02]  /*8b00*/  SEL R17, R5.reuse, R17, !P5 ;  /* 0x0000001105117207 */ /* 0x040fe40006800000 */
[C---:B------:R-:W-:Y:S02]  /*8b10*/  SEL R13, R5.reuse, R13, !P5 ;  /* 0x0000000d050d7207 */ /* 0x040fe40006800000 */
        /* <DEDUP_REMOVED lines=10> */
[----:B------:R-:W-:Y:S01]  /*8bc0*/  SEL R25, R5, R25, !P5 ;  /* 0x0000001905197207 */ /* 0x000fe20006800000 */
[----:B------:R-:W-:Y:S01]  /*8bd0*/  IMAD R26, R26, UR61, RZ ;  /* 0x0000003d1a1a7c24 */ /* 0x000fe2000f8e02ff */
[----:B------:R-:W-:Y:S01]  /*8be0*/  IADD3 R11, P2, R8, UR8, RZ ;  /* 0x00000008080b7c10 */ /* 0x000fe2000ff5e0ff */
[----:B------:R-:W-:-:S03]  /*8bf0*/  IMAD R29, R29, UR61, RZ ;  /* 0x0000003d1d1d7c24 */ /* 0x000fc6000f8e02ff */
[----:B------:R-:W-:Y:S01]  /*8c00*/  R2UR UR16, R11 ;  /* 0x000000000b1072ca */ /* 0x000fe200000e0000 */
[----:B------:R-:W-:Y:S01]  /*8c10*/  IMAD R17, R17, UR61, RZ ;  /* 0x0000003d11117c24 */ /* 0x000fe2000f8e02ff */
[C---:B---3--:R-:W-:Y:S02]  /*8c20*/  SEL R6, R5.reuse, R10, !P5 ;  /* 0x0000000a05067207 */ /* 0x048fe40006800000 */
[----:B-----5:R-:W-:-:S05]  /*8c30*/  SEL R9, R5, R9, !P5 ;  /* 0x0000000905097207 */ /* 0x020fca0006800000 */
[----:B------:R-:W-:Y:S01]  /*8c40*/  IMAD R9, R9, UR61, RZ ;  /* 0x0000003d09097c24 */ /* 0x000fe2000f8e02ff */
[----:B0-----:R-:W-:Y:S01]  /*8c50*/  IADD3 R2, P5, R7, UR8, RZ ;  /* 0x0000000807027c10 */ /* 0x001fe2000ffbe0ff */
[----:B------:R-:W-:-:S03]  /*8c60*/  IMAD R6, R6, UR61, RZ ;  /* 0x0000003d06067c24 */ /* 0x000fc6000f8e02ff */
[----:B------:R-:W-:Y:S02]  /*8c70*/  IADD3 R5, P0, R9, UR8, RZ ;  /* 0x0000000809057c10 */ /* 0x000fe4000ff1e0ff */
[----:B------:R-:W-:Y:S02]  /*8c80*/  R2UR UR12, R2 ;  /* 0x00000000020c72ca */ /* 0x000fe400000e0000 */
[----:B------:R-:W-:Y:S02]  /*8c90*/  R2UR UR14, R5 ;  /* 0x00000000050e72ca */ /* 0x000fe400000e0000 */
[----:B------:R-:W-:Y:S02]  /*8ca0*/  IADD3 R2, P6, R0, UR8, RZ ;  /* 0x0000000800027c10 */ /* 0x000fe4000ffde0ff */
[----:B------:R-:W-:Y:S02]  /*8cb0*/  IADD3 R10, P1, R6, UR8, RZ ;  /* 0x00000008060a7c10 */ /* 0x000fe4000ff3e0ff */
[----:B------:R-:W-:-:S02]  /*8cc0*/  SHF.R.S32.HI R7, RZ, 0x1f, R7 ;  /* 0x0000001fff077819 */ /* 0x000fc40000011407 */
[----:B------:R-:W-:Y:S02]  /*8cd0*/  SHF.R.S32.HI R5, RZ, 0x1f, R0 ;  /* 0x0000001fff057819 */ /* 0x000fe40000011400 */
[----:B------:R-:W-:Y:S02]  /*8ce0*/  IADD3 R0, P4, R26, UR8, RZ ;  /* 0x000000081a007c10 */ /* 0x000fe4000ff9e0ff */
[----:B------:R-:W-:Y:S02]  /*8cf0*/  R2UR UR15, R10 ;  /* 0x000000000a0f72ca */ /* 0x000fe400000e0000 */
[----:B------:R-:W-:Y:S02]  /*8d00*/  IADD3.X R11, R7, UR9, RZ, P5, !PT ;  /* 0x00000009070b7c10 */ /* 0x000fe4000affe4ff */
[----:B------:R-:W-:Y:S02]  /*8d10*/  R2UR UR13, R2 ;  /* 0x00000000020d72ca */ /* 0x000fe400000e0000 */
[----:B------:R-:W-:-:S02]  /*8d20*/  IADD3.X R10, R5, UR9, RZ, P6, !PT ;  /* 0x00000009050a7c10 */ /* 0x000fc4000b7fe4ff */
[----:B------:R-:W-:Y:S02]  /*8d30*/  R2UR UR18, R0 ;  /* 0x00000000001272ca */ /* 0x000fe400000e0000 */
[----:B------:R-:W-:Y:S02]  /*8d40*/  IADD3 R2, P3, R29, UR8, RZ ;  /* 0x000000081d027c10 */ /* 0x000fe4000ff7e0ff */
[----:B------:R-:W-:Y:S01]  /*8d50*/  SHF.R.S32.HI R0, RZ, 0x1f, R29 ;  /* 0x0000001fff007819 */ /* 0x000fe2000001141d */
[----:B------:R-:W-:Y:S03]  /*8d60*/  STL [R1+0x4], R11 ;  /* 0x0000040b01007387 */ /* 0x000fe60000100800 */
[----:B------:R-:W-:Y:S01]  /*8d70*/  IADD3.X R0, R0, UR9, RZ, P3, !PT ;  /* 0x0000000900007c10 */ /* 0x000fe20009ffe4ff */
[----:B------:R0:W-:Y:S04]  /*8d80*/  STL [R1], R10 ;  /* 0x0000000a01007387 */ /* 0x0001e80000100800 */
[----:B------:R-:W2:Y:S01]  /*8d90*/  LDL.LU R29, [R1] ;  /* 0x00000000011d7983 */ /* 0x000ea20000300800 */
[----:B0-----:R-:W-:-:S04]  /*8da0*/  IADD3 R10, P3, R17, UR8, RZ ;  /* 0x00000008110a7c10 */ /* 0x001fc8000ff7e0ff */
[----:B------:R-:W-:Y:S02]  /*8db0*/  R2UR UR24, R10 ;  /* 0x000000000a1872ca */ /* 0x000fe400000e0000 */
[----:B------:R-:W-:Y:S02]  /*8dc0*/  SHF.R.S32.HI R10, RZ, 0x1f, R26 ;  /* 0x0000001fff0a7819 */ /* 0x000fe4000001141a */
[----:B------:R-:W3:Y:S01]  /*8dd0*/  LDL.LU R26, [R1+0x4] ;  /* 0x00000400011a7983 */ /* 0x000ee20000300800 */
[----:B------:R-:W-:-:S05]  /*8de0*/  IMAD R12, R12, UR61, RZ ;  /* 0x0000003d0c0c7c24 */ /* 0x000fca000f8e02ff */
[----:B------:R-:W-:Y:S01]  /*8df0*/  IADD3 R5, P6, R12, UR8, RZ ;  /* 0x000000080c057c10 */ /* 0x000fe2000ffde0ff */
[----:B------:R-:W-:Y:S02]  /*8e00*/  IMAD R20, R20, UR61, RZ ;  /* 0x0000003d14147c24 */ /* 0x000fe4000f8e02ff */
[----:B------:R-:W-:Y:S01]  /*8e10*/  IMAD R18, R18, UR61, RZ ;  /* 0x0000003d12127c24 */ /* 0x000fe2000f8e02ff */
[----:B------:R-:W-:Y:S02]  /*8e20*/  R2UR UR20, R5 ;  /* 0x00000000051472ca */ /* 0x000fe400000e0000 */
[----:B------:R-:W-:Y:S01]  /*8e30*/  SHF.R.S32.HI R5, RZ, 0x1f, R6 ;  /* 0x0000001fff057819 */ /* 0x000fe20000011406 */
[----:B------:R-:W-:Y:S01]  /*8e40*/  IMAD R16, R16, UR61, RZ ;  /* 0x0000003d10107c24 */ /* 0x000fe2000f8e02ff */
[----:B------:R-:W-:Y:S01]  /*8e50*/  R2UR UR17, R2 ;  /* 0x00000000021172ca */ /* 0x000fe200000e0000 */
[----:B------:R-:W-:Y:S01]  /*8e60*/  IMAD R14, R14, UR61, RZ ;  /* 0x0000003d0e0e7c24 */ /* 0x000fe2000f8e02ff */
[----:B------:R-:W-:-:S02]  /*8e70*/  IADD3 R7, P5, R20, UR8, RZ ;  /* 0x0000000814077c10 */ /* 0x000fc4000ffbe0ff */
[----:B------:R-:W-:Y:S02]  /*8e80*/  SHF.R.S32.HI R9, RZ, 0x1f, R9 ;  /* 0x0000001fff097819 */ /* 0x000fe40000011409 */
[----:B------:R-:W-:Y:S02]  /*8e90*/  SHF.R.S32.HI R2, RZ, 0x1f, R8 ;  /* 0x0000001fff027819 */ /* 0x000fe40000011408 */
[----:B------:R-:W-:Y:S02]  /*8ea0*/  IADD3.X R5, R5, UR9, RZ, P1, !PT ;  /* 0x0000000905057c10 */ /* 0x000fe40008ffe4ff */
[----:B------:R-:W-:Y:S02]  /*8eb0*/  IADD3 R8, P1, R18, UR8, RZ ;  /* 0x0000000812087c10 */ /* 0x000fe4000ff3e0ff */
[----:B------:R-:W-:Y:S02]  /*8ec0*/  R2UR UR19, R7 ;  /* 0x00000000071372ca */ /* 0x000fe400000e0000 */
[----:B------:R-:W-:Y:S01]  /*8ed0*/  IADD3.X R6, R9, UR9, RZ, P0, !PT ;  /* 0x0000000909067c10 */ /* 0x000fe200087fe4ff */
[----:B------:R-:W-:Y:S01]  /*8ee0*/  IMAD R22, R22, UR61, RZ ;  /* 0x0000003d16167c24 */ /* 0x000fe2000f8e02ff */
[----:B------:R-:W-:-:S02]  /*8ef0*/  IADD3 R7, P0, R16, UR8, RZ ;  /* 0x0000000810077c10 */ /* 0x000fc4000ff1e0ff */
[----:B------:R-:W-:Y:S02]  /*8f00*/  IADD3.X R2, R2, UR9, RZ, P2, !PT ;  /* 0x0000000902027c10 */ /* 0x000fe400097fe4ff */
[----:B------:R-:W-:Y:S02]  /*8f10*/  R2UR UR22, R8 ;  /* 0x00000000081672ca */ /* 0x000fe400000e0000 */
[----:B------:R-:W-:Y:S02]  /*8f20*/  IADD3 R9, P2, R14, UR8, RZ ;  /* 0x000000080e097c10 */ /* 0x000fe4000ff5e0ff */
[----:B------:R-:W-:Y:S02]  /*8f30*/  SHF.R.S32.HI R8, RZ, 0x1f, R12 ;  /* 0x0000001fff087819 */ /* 0x000fe4000001140c */
[----:B------:R-:W-:Y:S01]  /*8f40*/  R2UR UR21, R7 ;  /* 0x00000000071572ca */ /* 0x000fe200000e0000 */
[----:B------:R-:W-:Y:S01]  /*8f50*/  IMAD R23, R23, UR61, RZ ;  /* 0x0000003d17177c24 */ /* 0x000fe2000f8e02ff */
[----:B------:R-:W-:-:S02]  /*8f60*/  R2UR UR23, R9 ;  /* 0x00000000091772ca */ /* 0x000fc400000e0000 */
[----:B------:R-:W-:Y:S02]  /*8f70*/  SHF.R.S32.HI R7, RZ, 0x1f, R16 ;  /* 0x0000001fff077819 */ /* 0x000fe40000011410 */
[----:B------:R-:W-:Y:S02]  /*8f80*/  IADD3.X R8, R8, UR9, RZ, P6, !PT ;  /* 0x0000000908087c10 */ /* 0x000fe4000b7fe4ff */
[----:B------:R-:W-:Y:S02]  /*8f90*/  SHF.R.S32.HI R9, RZ, 0x1f, R20 ;  /* 0x0000001fff097819 */ /* 0x000fe40000011414 */
[----:B------:R-:W-:Y:S01]  /*8fa0*/  IADD3 R16, P6, R22, UR8, RZ ;  /* 0x0000000816107c10 */ /* 0x000fe2000ffde0ff */
[----:B------:R-:W-:Y:S01]  /*8fb0*/  IMAD R13, R13, UR61, RZ ;  /* 0x0000003d0d0d7c24 */ /* 0x000fe2000f8e02ff */
[----:B------:R-:W-:Y:S01]  /*8fc0*/  IADD3.X R9, R9, UR9, RZ, P5, !PT ;  /* 0x0000000909097c10 */ /* 0x000fe2000affe4ff */
[----:B------:R-:W-:Y:S01]  /*8fd0*/  IMAD R4, R4, UR61, RZ ;  /* 0x0000003d04047c24 */ /* 0x000fe2000f8e02ff */
[----:B------:R-:W-:-:S02]  /*8fe0*/  R2UR UR27, R16 ;  /* 0x00000000101b72ca */ /* 0x000fc400000e0000 */
[----:B------:R-:W-:Y:S02]  /*8ff0*/  IADD3 R12, P5, R23, UR8, RZ ;  /* 0x00000008170c7c10 */ /* 0x000fe4000ffbe0ff */
[----:B------:R-:W-:Y:S02]  /*9000*/  SHF.R.S32.HI R16, RZ, 0x1f, R18 ;  /* 0x0000001fff107819 */ /* 0x000fe40000011412 */
[----:B------:R-:W-:Y:S02]  /*9010*/  IADD3.X R10, R10, UR9, RZ, P4, !PT ;  /* 0x000000090a0a7c10 */ /* 0x000fe4000a7fe4ff */
[----:B------:R-:W-:Y:S02]  /*9020*/  IADD3 R11, P4, R13, UR8, RZ ;  /* 0x000000080d0b7c10 */ /* 0x000fe4000ff9e0ff */
[----:B------:R-:W-:Y:S01]  /*9030*/  SHF.R.S32.HI R18, RZ, 0x1f, R14 ;  /* 0x0000001fff127819 */ /* 0x000fe2000001140e */
[----:B------:R-:W-:Y:S01]  /*9040*/  IMAD R3, R3, UR61, RZ ;  /* 0x0000003d03037c24 */ /* 0x000fe2000f8e02ff */
[----:B------:R-:W-:Y:S01]  /*9050*/  R2UR UR26, R12 ;  /* 0x000000000c1a72ca */ /* 0x000fe200000e0000 */
[----:B------:R-:W-:Y:S01]  /*9060*/  IMAD R19, R19, UR61, RZ ;  /* 0x0000003d13137c24 */ /* 0x000fe2000f8e02ff */
[----:B------:R-:W-:-:S02]  /*9070*/  IADD3.X R14, R16, UR9, RZ, P1, !PT ;  /* 0x00000009100e7c10 */ /* 0x000fc40008ffe4ff */
[----:B------:R-:W-:Y:S02]  /*9080*/  SHF.R.S32.HI R12, RZ, 0x1f, R17 ;  /* 0x0000001fff0c7819 */ /* 0x000fe40000011411 */
[----:B------:R-:W-:Y:S02]  /*9090*/  IADD3 R16, P1, R4, UR8, RZ ;  /* 0x0000000804107c10 */ /* 0x000fe4000ff3e0ff */
[----:B------:R-:W-:Y:S02]  /*90a0*/  R2UR UR25, R11 ;  /* 0x000000000b1972ca */ /* 0x000fe400000e0000 */
[----:B------:R-:W-:Y:S01]  /*90b0*/  SHF.R.S32.HI R11, RZ, 0x1f, R13 ;  /* 0x0000001fff0b7819 */ /* 0x000fe2000001140d */
[----:B------:R-:W-:Y:S01]  /*90c0*/  IMAD R15, R15, UR61, RZ ;  /* 0x0000003d0f0f7c24 */ /* 0x000fe2000f8e02ff */
[----:B------:R-:W-:Y:S01]  /*90d0*/  IADD3.X R13, R18, UR9, RZ, P2, !PT ;  /* 0x00000009120d7c10 */ /* 0x000fe200097fe4ff */
[----:B------:R-:W-:Y:S01]  /*90e0*/  IMAD R28, R28, UR61, RZ ;  /* 0x0000003d1c1c7c24 */ /* 0x000fe2000f8e02ff */
[----:B------:R-:W-:-:S02]  /*90f0*/  IADD3.X R12, R12, UR9, RZ, P3, !PT ;  /* 0x000000090c0c7c10 */ /* 0x000fc40009ffe4ff */
[----:B------:R-:W-:Y:S01]  /*9100*/  R2UR UR29, R16 ;  /* 0x00000000101d72ca */ /* 0x000fe200000e0000 */
[----:B------:R-:W-:Y:S01]  /*9110*/  IMAD R27, R27, UR61, RZ ;  /* 0x0000003d1b1b7c24 */ /* 0x000fe2000f8e02ff */
[----:B------:R-:W-:Y:S02]  /*9120*/  IADD3 R17, P2, R3, UR8, RZ ;  /* 0x0000000803117c10 */ /* 0x000fe4000ff5e0ff */
[----:B------:R-:W-:Y:S02]  /*9130*/  IADD3 R18, P3, R19, UR8, RZ ;  /* 0x0000000813127c10 */ /* 0x000fe4000ff7e0ff */
[----:B------:R-:W-:Y:S02]  /*9140*/  SHF.R.S32.HI R16, RZ, 0x1f, R22 ;  /* 0x0000001fff107819 */ /* 0x000fe40000011416 */
[----:B------:R-:W-:Y:S01]  /*9150*/  SHF.R.S32.HI R23, RZ, 0x1f, R23 ;  /* 0x0000001fff177819 */ /* 0x000fe20000011417 */
[----:B------:R-:W-:Y:S01]  /*9160*/  IMAD R25, R25, UR61, RZ ;  /* 0x0000003d19197c24 */ /* 0x000fe2000f8e02ff */
[----:B------:R-:W-:-:S02]  /*9170*/  IADD3.X R7, R7, UR9, RZ, P0, !PT ;  /* 0x0000000907077c10 */ /* 0x000fc400087fe4ff */
[----:B------:R-:W-:Y:S02]  /*9180*/  R2UR UR30, R17 ;  /* 0x00000000111e72ca */ /* 0x000fe400000e0000 */
[----:B------:R-:W-:Y:S02]  /*9190*/  R2UR UR31, R18 ;  /* 0x00000000121f72ca */ /* 0x000fe400000e0000 */
[----:B------:R-:W-:Y:S02]  /*91a0*/  SHF.R.S32.HI R22, RZ, 0x1f, R4 ;  /* 0x0000001fff167819 */ /* 0x000fe40000011404 */
[----:B------:R-:W-:Y:S02]  /*91b0*/  IADD3.X R16, R16, UR9, RZ, P6, !PT ;  /* 0x0000000910107c10 */ /* 0x000fe4000b7fe4ff */
[----:B------:R-:W-:Y:S02]  /*91c0*/  IADD3 R20, P0, R15, UR8, RZ ;  /* 0x000000080f147c10 */ /* 0x000fe4000ff1e0ff */
[----:B------:R-:W-:-:S02]  /*91d0*/  SHF.R.S32.HI R18, RZ, 0x1f, R15 ;  /* 0x0000001fff127819 */ /* 0x000fc4000001140f */
[----:B------:R-:W-:Y:S02]  /*91e0*/  IADD3.X R4, R23, UR9, RZ, P5, !PT ;  /* 0x0000000917047c10 */ /* 0x000fe4000affe4ff */
[----:B------:R-:W-:Y:S02]  /*91f0*/  IADD3 R17, P6, R28, UR8, RZ ;  /* 0x000000081c117c10 */ /* 0x000fe4000ffde0ff */
[----:B------:R-:W-:Y:S01]  /*9200*/  IADD3 R15, P5, R27, UR8, RZ ;  /* 0x000000081b0f7c10 */ /* 0x000fe2000ffbe0ff */
[----:B------:R0:W-:Y:S01]  /*9210*/  STL [R1+0x7a8], R25 ;  /* 0x0007a81901007387 */ /* 0x0001e20000100800 */
[----:B------:R-:W-:Y:S02]  /*9220*/  R2UR UR34, R17 ;  /* 0x00000000112272ca */ /* 0x000fe400000e0000 */
[----:B------:R-:W-:Y:S01]  /*9230*/  R2UR UR33, R15 ;  /* 0x000000000f2172ca */ /* 0x000fe200000e0000 */
[----:B------:R-:W4:Y:S04]  /*9240*/  LDL.LU R17, [R1+0x1f4] ;  /* 0x0001f40001117983 */ /* 0x000f280000300800 */
[----:B------:R-:W5:Y:S01]  /*9250*/  LDL.LU R15, [R1+0x18] ;  /* 0x00001800010f7983 */ /* 0x000f620000300800 */
[----:B------:R-:W-:-:S02]  /*9260*/  IADD3.X R22, R22, UR9, RZ, P1, !PT ;  /* 0x0000000916167c10 */ /* 0x000fc40008ffe4ff */
[----:B------:R-:W-:Y:S02]  /*9270*/  IADD3 R23, P1, R25, UR8, RZ ;  /* 0x0000000819177c10 */ /* 0x000fe4000ff3e0ff */
[----:B------:R-:W-:Y:S02]  /*9280*/  R2UR UR39, R6 ;  /* 0x00000000062772ca */ /* 0x000fe400000e0000 */
[----:B------:R-:W-:Y:S02]  /*9290*/  R2UR UR36, R23 ;  /* 0x00000000172472ca */ /* 0x000fe400000e0000 */
[----:B------:R-:W-:Y:S02]  /*92a0*/  R2UR UR40, R5 ;  /* 0x00000000052872ca */ /* 0x000fe400000e0000 */
[----:B------:R-:W-:Y:S02]  /*92b0*/  R2UR UR41, R2 ;  /* 0x00000000022972ca */ /* 0x000fe400000e0000 */
[----:B------:R-:W-:-:S02]  /*92c0*/  R2UR UR42, R0 ;  /* 0x00000000002a72ca */ /* 0x000fc400000e0000 */
[----:B------:R-:W-:Y:S02]  /*92d0*/  R2UR UR43, R10 ;  /* 0x000000000a2b72ca */ /* 0x000fe400000e0000 */
[----:B------:R-:W-:Y:S02]  /*92e0*/  R2UR UR44, R9 ;  /* 0x00000000092c72ca */ /* 0x000fe400000e0000 */
[----:B------:R-:W-:Y:S02]  /*92f0*/  R2UR UR45, R8 ;  /* 0x00000000082d72ca */ /* 0x000fe400000e0000 */
[----:B--2---:R-:W-:Y:S02]  /*9300*/  R2UR UR38, R29 ;  /* 0x000000001d2672ca */ /* 0x004fe400000e0000 */
[----:B---3--:R-:W-:Y:S02]  /*9310*/  R2UR UR37, R26 ;  /* 0x000000001a2572ca */ /* 0x008fe400000e0000 */
[----:B------:R-:W2:Y:S04]  /*9320*/  LDL.LU R26, [R1+0x14] ;  /* 0x00001400011a7983 */ /* 0x000ea80000300800 */
[----:B------:R-:W3:Y:S04]  /*9330*/  LDL.LU R29, [R1+0x10] ;  /* 0x00001000011d7983 */ /* 0x000ee80000300800 */
[----:B0-----:R-:W3:Y:S04]  /*9340*/  LDL.LU R25, [R1+0x48] ;  /* 0x0000480001197983 */ /* 0x001ee80000300800 */
[----:B------:R-:W3:Y:S04]  /*9350*/  LDL.LU R23, [R1+0x5c] ;  /* 0x00005c0001177983 */ /* 0x000ee80000300800 */
[----:B------:R-:W3:Y:S04]  /*9360*/  LDL.LU R6, [R1+0x44] ;  /* 0x0000440001067983 */ /* 0x000ee80000300800 */
[----:B------:R-:W3:Y:S04]  /*9370*/  LDL.LU R5, [R1+0x34] ;  /* 0x0000340001057983 */ /* 0x000ee80000300800 */
[----:B------:R-:W3:Y:S04]  /*9380*/  LDL.LU R2, [R1+0x40] ;  /* 0x0000400001027983 */ /* 0x000ee80000300800 */
[----:B------:R-:W3:Y:S04]  /*9390*/  LDL.LU R0, [R1+0x20] ;  /* 0x0000200001007983 */ /* 0x000ee80000300800 */
[----:B------:R-:W3:Y:S04]  /*93a0*/  LDL.LU R10, [R1+0x24] ;  /* 0x00002400010a7983 */ /* 0x000ee80000300800 */
[----:B------:R-:W3:Y:S04]  /*93b0*/  LDL.LU R9, [R1+0x8] ;  /* 0x0000080001097983 */ /* 0x000ee80000300800 */
[----:B------:R-:W3:Y:S01]  /*93c0*/  LDL.LU R8, [R1+0x28] ;  /* 0x0000280001087983 */ /* 0x000ee20000300800 */
[----:B------:R-:W-:Y:S01]  /*93d0*/  IMAD R21, R21, UR61, RZ ;  /* 0x0000003d15157c24 */ /* 0x000fe2000f8e02ff */
[----:B------:R-:W-:Y:S01]  /*93e0*/  R2UR UR28, R20 ;  /* 0x00000000141c72ca */ /* 0x000fe200000e0000 */
[----:B------:R-:W-:Y:S01]  /*93f0*/  IMAD R24, R24, UR61, RZ ;  /* 0x0000003d18187c24 */ /* 0x000fe2000f8e02ff */
[----:B------:R-:W-:-:S02]  /*9400*/  IADD3.X R11, R11, UR9, RZ, P4, !PT ;  /* 0x000000090b0b7c10 */ /* 0x000fc4000a7fe4ff */
[----:B------:R-:W-:Y:S02]  /*9410*/  IADD3 R20, P4, R21, UR8, RZ ;  /* 0x0000000815147c10 */ /* 0x000fe4000ff9e0ff */
[----:B------:R-:W-:Y:S02]  /*9420*/  SHF.R.S32.HI R28, RZ, 0x1f, R28 ;  /* 0x0000001fff1c7819 */ /* 0x000fe4000001141c */
[----:B------:R-:W-:Y:S02]  /*9430*/  R2UR UR32, R20 ;  /* 0x00000000142072ca */ /* 0x000fe400000e0000 */
[----:B------:R-:W-:Y:S02]  /*9440*/  IADD3.X R18, R18, UR9, RZ, P0, !PT ;  /* 0x0000000912127c10 */ /* 0x000fe400087fe4ff */
[----:B------:R-:W-:Y:S02]  /*9450*/  IADD3 R20, P0, R24, UR8, RZ ;  /* 0x0000000818147c10 */ /* 0x000fe4000ff1e0ff */
[----:B------:R-:W-:-:S02]  /*9460*/  IADD3.X R28, R28, UR9, RZ, P6, !PT ;  /* 0x000000091c1c7c10 */ /* 0x000fc4000b7fe4ff */
[----:B------:R-:W-:Y:S02]  /*9470*/  R2UR UR35, R20 ;  /* 0x00000000142372ca */ /* 0x000fe400000e0000 */
[----:B------:R-:W-:Y:S01]  /*9480*/  R2UR UR59, R28 ;  /* 0x000000001c3b72ca */ /* 0x000fe200000e0000 */
[----:B------:R-:W3:Y:S01]  /*9490*/  LDL.LU R20, [R1+0x6c] ;  /* 0x00006c0001147983 */ /* 0x000ee20000300800 */
[----:B------:R-:W-:Y:S02]  /*94a0*/  R2UR UR48, R13 ;  /* 0x000000000d3072ca */ /* 0x000fe400000e0000 */
[----:B------:R-:W-:Y:S02]  /*94b0*/  R2UR UR50, R11 ;  /* 0x000000000b3272ca */ /* 0x000fe400000e0000 */
[----:B------:R-:W-:Y:S02]  /*94c0*/  SHF.R.S32.HI R21, RZ, 0x1f, R21 ;  /* 0x0000001fff157819 */ /* 0x000fe40000011415 */
[----:B------:R-:W-:-:S02]  /*94d0*/  SHF.R.S32.HI R19, RZ, 0x1f, R19 ;  /* 0x0000001fff137819 */ /* 0x000fc40000011413 */
[----:B------:R-:W-:Y:S02]  /*94e0*/  IADD3.X R21, R21, UR9, RZ, P4, !PT ;  /* 0x0000000915157c10 */ /* 0x000fe4000a7fe4ff */
[----:B------:R-:W-:Y:S02]  /*94f0*/  IADD3.X R19, R19, UR9, RZ, P3, !PT ;  /* 0x0000000913137c10 */ /* 0x000fe40009ffe4ff */
[----:B------:R-:W-:Y:S02]  /*9500*/  R2UR UR57, R21 ;  /* 0x00000000153972ca */ /* 0x000fe400000e0000 */
[----:B------:R-:W-:Y:S02]  /*9510*/  R2UR UR56, R19 ;  /* 0x00000000133872ca */ /* 0x000fe400000e0000 */
[----:B------:R-:W-:Y:S01]  /*9520*/  R2UR UR53, R18 ;  /* 0x00000000123572ca */ /* 0x000fe200000e0000 */
[----:B----4-:R-:W-:Y:S02]  /*9530*/  IMAD R28, R17, UR10, RZ ;  /* 0x0000000a111c7c24 */ /* 0x010fe4000f8e02ff */
[----:B-----5:R-:W-:Y:S01]  /*9540*/  IMAD R15, R15, UR61, RZ ;  /* 0x0000003d0f0f7c24 */ /* 0x020fe2000f8e02ff */
[----:B------:R-:W4:Y:S01]  /*9550*/  LDL.LU R17, [R1+0xcc] ;  /* 0x0000cc0001117983 */ /* 0x000f220000300800 */
[----:B------:R-:W-:Y:S01]  /*9560*/  R2UR UR52, R16 ;  /* 0x00000000103472ca */ /* 0x000fe200000e0000 */
[----:B------:R-:W-:-:S02]  /*9570*/  ULDC.64 UR10, c[0x0][0x210] ;  /* 0x00008400000a7ab9 */ /* 0x000fc40000000a00 */
[----:B------:R-:W-:Y:S04]  /*9580*/  STL [R1+0x7a0], R28 ;  /* 0x0007a01c01007387 */ /* 0x000fe80000100800 */
[----:B------:R-:W-:Y:S01]  /*9590*/  STL [R1+0x7a4], R15 ;  /* 0x0007a40f01007387 */ /* 0x000fe20000100800 */
[----:B------:R-:W-:Y:S02]  /*95a0*/  R2UR UR47, R14 ;  /* 0x000000000e2f72ca */ /* 0x000fe400000e0000 */
[----:B------:R-:W-:Y:S01]  /*95b0*/  R2UR UR49, R12 ;  /* 0x000000000c3172ca */ /* 0x000fe200000e0000 */
[----:B--2---:R-:W-:Y:S02]  /*95c0*/  IMAD R13, R26, UR61, RZ ;  /* 0x0000003d1a0d7c24 */ /* 0x004fe4000f8e02ff */
[----:B------:R-:W2:Y:S01]  /*95d0*/  LDL.LU R26, [R1+0xd0] ;  /* 0x0000d000011a7983 */ /* 0x000ea20000300800 */
[----:B---3--:R-:W-:-:S03]  /*95e0*/  IMAD R11, R29, UR61, RZ ;  /* 0x0000003d1d0b7c24 */ /* 0x008fc6000f8e02ff */
[----:B------:R-:W-:Y:S04]  /*95f0*/  STL [R1+0x7ac], R13 ;  /* 0x0007ac0d01007387 */ /* 0x000fe80000100800 */
[----:B------:R-:W3:Y:S04]  /*9600*/  LDL.LU R29, [R1+0xd4] ;  /* 0x0000d400011d7983 */ /* 0x000ee80000300800 */
[----:B------:R-:W-:Y:S01]  /*9610*/  STL [R1+0x7b0], R11 ;  /* 0x0007b00b01007387 */ /* 0x000fe20000100800 */
[----:B------:R-:W-:Y:S02]  /*9620*/  IMAD R12, R6, UR61, RZ ;  /* 0x0000003d060c7c24 */ /* 0x000fe4000f8e02ff */
[----:B------:R-:W-:-:S02]  /*9630*/  IMAD R14, R5, UR61, RZ ;  /* 0x0000003d050e7c24 */ /* 0x000fc4000f8e02ff */
[----:B------:R-:W-:Y:S02]  /*9640*/  IMAD R16, R2, UR61, RZ ;  /* 0x0000003d02107c24 */ /* 0x000fe4000f8e02ff */
[----:B------:R-:W-:Y:S02]  /*9650*/  IMAD R18, R0, UR61, RZ ;  /* 0x0000003d00127c24 */ /* 0x000fe4000f8e02ff */
[----:B------:R-:W-:Y:S02]  /*9660*/  IMAD R19, R10, UR61, RZ ;  /* 0x0000003d0a137c24 */ /* 0x000fe4000f8e02ff */
[----:B------:R-:W-:Y:S02]  /*9670*/  IMAD R9, R9, UR61, RZ ;  /* 0x0000003d09097c24 */ /* 0x000fe4000f8e02ff */
[----:B------:R-:W-:-:S03]  /*9680*/  IMAD R21, R8, UR61, RZ ;  /* 0x0000003d08157c24 */ /* 0x000fc6000f8e02ff */
[----:B------:R-:W-:Y:S04]  /*9690*/  STL [R1+0x7b4], R9 ;  /* 0x0007b40901007387 */ /* 0x000fe80000100800 */
[----:B------:R-:W-:Y:S04]  /*96a0*/  STL [R1+0x7b8], R21 ;  /* 0x0007b81501007387 */ /* 0x000fe80000100800 */
[----:B------:R-:W-:Y:S01]  /*96b0*/  STL [R1+0x7bc], R19 ;  /* 0x0007bc1301007387 */ /* 0x000fe20000100800 */
[----:B------:R-:W-:-:S03]  /*96c0*/  IMAD R10, R25, UR61, RZ ;  /* 0x0000003d190a7c24 */ /* 0x000fc6000f8e02ff */
[----:B------:R-:W-:Y:S04]  /*96d0*/  STL [R1+0x7c0], R18 ;  /* 0x0007c01201007387 */ /* 0x000fe80000100800 */
[----:B------:R-:W-:Y:S04]  /*96e0*/  STL [R1+0x7c4], R16 ;  /* 0x0007c41001007387 */ /* 0x000fe80000100800 */
[----:B------:R-:W-:Y:S04]  /*96f0*/  STL [R1+0x7c8], R14 ;  /* 0x0007c80e01007387 */ /* 0x000fe80000100800 */
[----:B------:R-:W-:Y:S04]  /*9700*/  STL [R1+0x7cc], R12 ;  /* 0x0007cc0c01007387 */ /* 0x000fe80000100800 */
[----:B------:R-:W5:Y:S01]  /*9710*/  LDL.LU R25, [R1+0xd8] ;  /* 0x0000d80001197983 */ /* 0x000f620000300800 */
[----:B------:R-:W-:Y:S01]  /*9720*/  IMAD R8, R23, UR61, RZ ;  /* 0x0000003d17087c24 */ /* 0x000fe2000f8e02ff */
[----:B------:R-:W-:Y:S01]  /*9730*/  R2UR UR46, R7 ;  /* 0x00000000072e72ca */ /* 0x000fe200000e0000 */
[----:B------:R-:W-:Y:S01]  /*9740*/  IMAD R7, R20, UR61, RZ ;  /* 0x0000003d14077c24 */ /* 0x000fe2000f8e02ff */
[----:B------:R-:W-:Y:S01]  /*9750*/  SHF.R.S32.HI R24, RZ, 0x1f, R24 ;  /* 0x0000001fff187819 */ /* 0x000fe20000011418 */
[----:B------:R0:W-:Y:S01]  /*9760*/  STL [R1+0x7d0], R10 ;  /* 0x0007d00a01007387 */ /* 0x0001e20000100800 */
[----:B------:R-:W-:-:S02]  /*9770*/  SHF.R.S32.HI R27, RZ, 0x1f, R27 ;  /* 0x0000001fff1b7819 */ /* 0x000fc4000001141b */
[----:B------:R-:W-:Y:S01]  /*9780*/  IADD3.X R24, R24, UR9, RZ, P0, !PT ;  /* 0x0000000918187c10 */ /* 0x000fe200087fe4ff */
[----:B------:R-:W-:Y:S01]  /*9790*/  STL [R1+0x7d4], R8 ;  /* 0x0007d40801007387 */ /* 0x000fe20000100800 */
[----:B------:R-:W-:-:S03]  /*97a0*/  R2UR UR54, R22 ;  /* 0x00000000163672ca */ /* 0x000fc600000e0000 */
[----:B------:R-:W5:Y:S01]  /*97b0*/  LDL.LU R2, [R1+0xdc] ;  /* 0x0000dc0001027983 */ /* 0x000f620000300800 */
[----:B------:R-:W-:-:S03]  /*97c0*/  IADD3.X R27, R27, UR9, RZ, P5, !PT ;  /* 0x000000091b1b7c10 */ /* 0x000fc6000affe4ff */
[----:B------:R-:W-:Y:S01]  /*97d0*/  STL [R1+0x7d8], R7 ;  /* 0x0007d80701007387 */ /* 0x000fe20000100800 */
[----:B------:R-:W-:-:S03]  /*97e0*/  R2UR UR60, R24 ;  /* 0x00000000183c72ca */ /* 0x000fc600000e0000 */
[----:B------:R-:W5:Y:S04]  /*97f0*/  LDL.LU R22, [R1+0xe0] ;  /* 0x0000e00001167983 */ /* 0x000f680000300800 */
[----:B------:R-:W5:Y:S01]  /*9800*/  LDL.LU R23, [R1+0xf0] ;  /* 0x0000f00001177983 */ /* 0x000f620000300800 */
[----:B------:R-:W-:Y:S02]  /*9810*/  R2UR UR51, R4 ;  /* 0x00000000043372ca */ /* 0x000fe400000e0000 */
[----:B------:R-:W-:Y:S01]  /*9820*/  R2UR UR58, R27 ;  /* 0x000000001b3a72ca */ /* 0x000fe200000e0000 */
[----:B----4-:R-:W-:-:S05]  /*9830*/  IMAD R6, R17, UR61, RZ ;  /* 0x0000003d11067c24 */ /* 0x010fca000f8e02ff */
[----:B------:R-:W-:Y:S04]  /*9840*/  STL [R1+0x7dc], R6 ;  /* 0x0007dc0601007387 */ /* 0x000fe80000100800 */
[----:B------:R-:W4:Y:S01]  /*9850*/  LDL.LU R24, [R1+0x10c] ;  /* 0x00010c0001187983 */ /* 0x000f220000300800 */
[----:B------:R-:W-:-:S04]  /*9860*/  SHF.R.S32.HI R3, RZ, 0x1f, R3 ;  /* 0x0000001fff037819 */ /* 0x000fc80000011403 */
[----:B------:R-:W-:-:S04]  /*9870*/  IADD3.X R3, R3, UR9, RZ, P2, !PT ;  /* 0x0000000903037c10 */ /* 0x000fc800097fe4ff */
[----:B------:R-:W-:Y:S01]  /*9880*/  R2UR UR55, R3 ;  /* 0x00000000033772ca */ /* 0x000fe200000e0000 */
[----:B--2---:R-:W-:Y:S02]  /*9890*/  IMAD R5, R26, UR61, RZ ;  /* 0x0000003d1a057c24 */ /* 0x004fe4000f8e02ff */
[----:B------:R-:W2:Y:S04]  /*98a0*/  LDL.LU R26, [R1+0x12c] ;  /* 0x00012c00011a7983 */ /* 0x000ea80000300800 */
[----:B------:R-:W-:Y:S01]  /*98b0*/  STL [R1+0x7e0], R5 ;  /* 0x0007e00501007387 */ /* 0x000fe20000100800 */
[----:B---3--:R-:W-:-:S03]  /*98c0*/  IMAD R4, R29, UR61, RZ ;  /* 0x0000003d1d047c24 */ /* 0x008fc6000f8e02ff */
[----:B------:R-:W3:Y:S04]  /*98d0*/  LDL.LU R27, [R1+0x138] ;  /* 0x00013800011b7983 */ /* 0x000ee80000300800 */
        /* <DEDUP_REMOVED lines=13> */
[----:B------:R0:W-:Y:S04]  /*99b0*/  STL [R1+0x7e4], R4 ;  /* 0x0007e40401007387 */ /* 0x0001e80000100800 */
[----:B------:R-:W3:Y:S01]  /*99c0*/  LDL.LU R15, [R1+0x1c4] ;  /* 0x0001c400010f7983 */ /* 0x000ee20000300800 */
[----:B-----5:R-:W-:-:S03]  /*99d0*/  IMAD R3, R25, UR61, RZ ;  /* 0x0000003d19037c24 */ /* 0x020fc6000f8e02ff */
[----:B------:R-:W5:Y:S04]  /*99e0*/  LDL.LU R28, [R1+0x1c0] ;  /* 0x0001c000011c7983 */ /* 0x000f680000300800 */
[----:B------:R-:W5:Y:S04]  /*99f0*/  LDL.LU R25, [R1+0x1bc] ;  /* 0x0001bc0001197983 */ /* 0x000f680000300800 */
[----:B------:R1:W-:Y:S04]  /*9a00*/  STL [R1+0x7e8], R3 ;  /* 0x0007e80301007387 */ /* 0x0003e80000100800 */
[----:B------:R-:W5:Y:S01]  /*9a10*/  LDL.LU R0, [R1+0x1b8] ;  /* 0x0001b80001007983 */ /* 0x000f620000300800 */
[----:B------:R-:W-:-:S02]  /*9a20*/  IMAD R2, R2, UR61, RZ ;  /* 0x0000003d02027c24 */ /* 0x000fc4000f8e02ff */
[----:B------:R-:W-:Y:S02]  /*9a30*/  IMAD R22, R22, UR61, RZ ;  /* 0x0000003d16167c24 */ /* 0x000fe4000f8e02ff */
[----:B------:R-:W-:Y:S01]  /*9a40*/  IMAD R23, R23, UR61, RZ ;  /* 0x0000003d17177c24 */ /* 0x000fe2000f8e02ff */
[----:B------:R1:W-:Y:S04]  /*9a50*/  STL [R1+0x7ec], R2 ;  /* 0x0007ec0201007387 */ /* 0x0003e80000100800 */
[----:B------:R-:W-:Y:S04]  /*9a60*/  STL [R1+0x7f0], R22 ;  /* 0x0007f01601007387 */ /* 0x000fe80000100800 */
[----:B------:R-:W-:Y:S01]  /*9a70*/  STL [R1+0x7f4], R23 ;  /* 0x0007f41701007387 */ /* 0x000fe20000100800 */
[----:B----4-:R-:W-:-:S05]  /*9a80*/  IMAD R24, R24, UR61, RZ ;  /* 0x0000003d18187c24 */ /* 0x010fca000f8e02ff */
[----:B------:R-:W-:Y:S01]  /*9a90*/  STL [R1+0x7f8], R24 ;  /* 0x0007f81801007387 */ /* 0x000fe20000100800 */
[----:B--2---:R-:W-:Y:S02]  /*9aa0*/  IMAD R26, R26, UR61, RZ ;  /* 0x0000003d1a1a7c24 */ /* 0x004fe4000f8e02ff */
[----:B---3--:R-:W-:-:S03]  /*9ab0*/  IMAD R27, R27, UR61, RZ ;  /* 0x0000003d1b1b7c24 */ /* 0x008fc6000f8e02ff */
[----:B------:R-:W-:Y:S01]  /*9ac0*/  STL [R1+0x7fc], R26 ;  /* 0x0007fc1a01007387 */ /* 0x000fe20000100800 */
[----:B0-----:R-:W-:-:S03]  /*9ad0*/  IMAD R4, R10, UR61, RZ ;  /* 0x0000003d0a047c24 */ /* 0x001fc6000f8e02ff */
[----:B------:R-:W-:Y:S01]  /*9ae0*/  STL [R1+0x800], R27 ;  /* 0x0008001b01007387 */ /* 0x000fe20000100800 */
[----:B-1----:R-:W-:-:S03]  /*9af0*/  IMAD R3, R12, UR61, RZ ;  /* 0x0000003d0c037c24 */ /* 0x002fc6000f8e02ff */
[----:B------:R0:W-:Y:S01]  /*9b00*/  STL [R1], R4 ;  /* 0x0000000401007387 */ /* 0x0001e20000100800 */
[----:B------:R-:W-:-:S03]  /*9b10*/  IMAD R2, R14, UR61, RZ ;  /* 0x0000003d0e027c24 */ /* 0x000fc6000f8e02ff */
[----:B------:R1:W-:Y:S01]  /*9b20*/  STL [R1+0x4], R3 ;  /* 0x0000040301007387 */ /* 0x0003e20000100800 */
[----:B0-----:R-:W-:-:S03]  /*9b30*/  IMAD R4, R16, UR61, RZ ;  /* 0x0000003d10047c24 */ /* 0x001fc6000f8e02ff */
[----:B------:R0:W-:Y:S01]  /*9b40*/  STL [R1+0x8], R2 ;  /* 0x0000080201007387 */ /* 0x0001e20000100800 */
[----:B-1----:R-:W-:-:S03]  /*9b50*/  IMAD R3, R18, UR61, RZ ;  /* 0x0000003d12037c24 */ /* 0x002fc6000f8e02ff */
[----:B------:R1:W-:Y:S04]  /*9b60*/  STL [R1+0xc], R4 ;  /* 0x00000c0401007387 */ /* 0x0003e80000100800 */
[----:B------:R2:W-:Y:S01]  /*9b70*/  STL [R1+0x10], R3 ;  /* 0x0000100301007387 */ /* 0x0005e20000100800 */
[----:B0-----:R-:W-:Y:S02]  /*9b80*/  IMAD R2, R19, UR61, RZ ;  /* 0x0000003d13027c24 */ /* 0x001fe4000f8e02ff */
[----:B-1----:R-:W-:-:S03]  /*9b90*/  IMAD R4, R21, UR61, RZ ;  /* 0x0000003d15047c24 */ /* 0x002fc6000f8e02ff */
[----:B------:R0:W-:Y:S01]  /*9ba0*/  STL [R1+0x14], R2 ;  /* 0x0000140201007387 */ /* 0x0001e20000100800 */
[----:B--2---:R-:W-:-:S03]  /*9bb0*/  IMAD R3, R9, UR61, RZ ;  /* 0x0000003d09037c24 */ /* 0x004fc6000f8e02ff */
[----:B------:R1:W-:Y:S04]  /*9bc0*/  STL [R1+0x18], R4 ;  /* 0x0000180401007387 */ /* 0x0003e80000100800 */
[----:B------:R2:W-:Y:S01]  /*9bd0*/  STL [R1+0x1c], R3 ;  /* 0x00001c0301007387 */ /* 0x0005e20000100800 */
[----:B0-----:R-:W-:Y:S02]  /*9be0*/  IMAD R2, R11, UR61, RZ ;  /* 0x0000003d0b027c24 */ /* 0x001fe4000f8e02ff */
[----:B-1----:R-:W-:-:S03]  /*9bf0*/  IMAD R4, R13, UR61, RZ ;  /* 0x0000003d0d047c24 */ /* 0x002fc6000f8e02ff */
[----:B------:R0:W-:Y:S01]  /*9c00*/  STL [R1+0x20], R2 ;  /* 0x0000200201007387 */ /* 0x0001e20000100800 */
[----:B--2---:R-:W-:-:S03]  /*9c10*/  IMAD R3, R20, UR61, RZ ;  /* 0x0000003d14037c24 */ /* 0x004fc6000f8e02ff */
[----:B------:R1:W-:Y:S04]  /*9c20*/  STL [R1+0x24], R4 ;  /* 0x0000240401007387 */ /* 0x0003e80000100800 */
[----:B------:R-:W2:Y:S01]  /*9c30*/  LDL.LU R20, [R1+0x1b4] ;  /* 0x0001b40001147983 */ /* 0x000ea20000300800 */
[----:B0-----:R-:W-:-:S03]  /*9c40*/  IMAD R2, R17, UR61, RZ ;  /* 0x0000003d11027c24 */ /* 0x001fc6000f8e02ff */
[----:B------:R-:W-:Y:S01]  /*9c50*/  STL [R1+0x28], R3 ;  /* 0x0000280301007387 */ /* 0x000fe20000100800 */
[----:B-1----:R-:W-:-:S03]  /*9c60*/  IMAD R4, R15, UR61, RZ ;  /* 0x0000003d0f047c24 */ /* 0x002fc6000f8e02ff */
[----:B------:R-:W3:Y:S04]  /*9c70*/  LDL.LU R17, [R1+0x1b0] ;  /* 0x0001b00001117983 */ /* 0x000ee80000300800 */
[----:B------:R5:W-:Y:S04]  /*9c80*/  STL [R1+0x30], R2 ;  /* 0x0000300201007387 */ /* 0x000be80000100800 */
[----:B------:R-:W-:Y:S01]  /*9c90*/  STL [R1+0x34], R4 ;  /* 0x0000340401007387 */ /* 0x000fe20000100800 */
[----:B-----5:R-:W-:-:S03]  /*9ca0*/  IMAD R2, R25, UR61, RZ ;  /* 0x0000003d19027c24 */ /* 0x020fc6000f8e02ff */
[----:B------:R-:W4:Y:S01]  /*9cb0*/  LDL.LU R25, [R1+0x1ac] ;  /* 0x0001ac0001197983 */ /* 0x000f220000300800 */
[----:B------:R-:W-:Y:S02]  /*9cc0*/  IMAD R3, R28, UR61, RZ ;  /* 0x0000003d1c037c24 */ /* 0x000fe4000f8e02ff */
[----:B------:R-:W-:-:S03]  /*9cd0*/  IMAD R0, R0, UR61, RZ ;  /* 0x0000003d00007c24 */ /* 0x000fc6000f8e02ff */
[----:B------:R-:W-:Y:S04]  /*9ce0*/  STL [R1+0x38], R3 ;  /* 0x0000380301007387 */ /* 0x000fe80000100800 */
[----:B------:R0:W-:Y:S04]  /*9cf0*/  STL [R1+0x3c], R2 ;  /* 0x00003c0201007387 */ /* 0x0001e80000100800 */
[----:B------:R-:W5:Y:S04]  /*9d00*/  LDL.LU R27, [R1+0x1a8] ;  /* 0x0001a800011b7983 */ /* 0x000f680000300800 */
[----:B------:R-:W5:Y:S04]  /*9d10*/  LDL.LU R26, [R1+0x1a4] ;  /* 0x0001a400011a7983 */ /* 0x000f680000300800 */
[----:B------:R1:W-:Y:S04]  /*9d20*/  STL [R1+0x40], R0 ;  /* 0x0000400001007387 */ /* 0x0003e80000100800 */
[----:B------:R-:W5:Y:S04]  /*9d30*/  LDL.LU R24, [R1+0x1a0] ;  /* 0x0001a00001187983 */ /* 0x000f680000300800 */
[----:B------:R-:W5:Y:S04]  /*9d40*/  LDL.LU R23, [R1+0x19c] ;  /* 0x00019c0001177983 */ /* 0x000f680000300800 */
        /* <DEDUP_REMOVED lines=19> */
[----:B-1----:R-:W5:Y:S04]  /*9e80*/  LDL.LU R0, [R1+0x148] ;  /* 0x0001480001007983 */ /* 0x002f680000300800 */
[----:B------:R-:W5:Y:S01]  /*9e90*/  LDL.LU R15, [R1+0x140] ;  /* 0x00014000010f7983 */ /* 0x000f620000300800 */
[----:B--2---:R-:W-:-:S05]  /*9ea0*/  IMAD R20, R20, UR61, RZ ;  /* 0x0000003d14147c24 */ /* 0x004fca000f8e02ff */
[----:B------:R0:W-:Y:S01]  /*9eb0*/  STL [R1+0x44], R20 ;  /* 0x0000441401007387 */ /* 0x0001e20000100800 */
[----:B---3--:R-:W-:-:S03]  /*9ec0*/  IMAD R17, R17, UR61, RZ ;  /* 0x0000003d11117c24 */ /* 0x008fc6000f8e02ff */
[----:B0-----:R-:W2:Y:S04]  /*9ed0*/  LDL.LU R20, [R1+0x134] ;  /* 0x0001340001147983 */ /* 0x001ea80000300800 */
[----:B------:R0:W-:Y:S01]  /*9ee0*/  STL [R1+0x48], R17 ;  /* 0x0000481101007387 */ /* 0x0001e20000100800 */
[----:B----4-:R-:W-:-:S03]  /*9ef0*/  IMAD R25, R25, UR61, RZ ;  /* 0x0000003d19197c24 */ /* 0x010fc6000f8e02ff */
[----:B0-----:R-:W3:Y:S04]  /*9f00*/  LDL.LU R17, [R1+0x130] ;  /* 0x0001300001117983 */ /* 0x001ee80000300800 */
[----:B------:R0:W-:Y:S04]  /*9f10*/  STL [R1+0x4c], R25 ;  /* 0x00004c1901007387 */ /* 0x0001e80000100800 */
[----:B0-----:R-:W4:Y:S01]  /*9f20*/  LDL.LU R25, [R1+0x128] ;  /* 0x0001280001197983 */ /* 0x001f220000300800 */
[----:B-----5:R-:W-:-:S05]  /*9f30*/  IMAD R27, R27, UR61, RZ ;  /* 0x0000003d1b1b7c24 */ /* 0x020fca000f8e02ff */
[----:B------:R0:W-:Y:S02]  /*9f40*/  STL [R1+0x50], R27 ;  /* 0x0000501b01007387 */ /* 0x0001e40000100800 */
[----:B0-----:R-:W-:Y:S02]  /*9f50*/  IMAD R27, R26, UR61, RZ ;  /* 0x0000003d1a1b7c24 */ /* 0x001fe4000f8e02ff */
[----:B------:R-:W-:Y:S02]  /*9f60*/  IMAD R26, R24, UR61, RZ ;  /* 0x0000003d181a7c24 */ /* 0x000fe4000f8e02ff */
[----:B------:R-:W-:Y:S02]  /*9f70*/  IMAD R24, R23, UR61, RZ ;  /* 0x0000003d17187c24 */ /* 0x000fe4000f8e02ff */
[----:B------:R-:W-:Y:S01]  /*9f80*/  IMAD R23, R22, UR61, RZ ;  /* 0x0000003d16177c24 */ /* 0x000fe2000f8e02ff */
[----:B------:R-:W-:Y:S01]  /*9f90*/  STL [R1+0x54], R27 ;  /* 0x0000541b01007387 */ /* 0x000fe20000100800 */
[----:B------:R-:W-:-:S02]  /*9fa0*/  IMAD R2, R2, UR61, RZ ;  /* 0x0000003d02027c24 */ /* 0x000fc4000f8e02ff */
[----:B------:R-:W-:Y:S01]  /*9fb0*/  IMAD R22, R3, UR61, RZ ;  /* 0x0000003d03167c24 */ /* 0x000fe2000f8e02ff */
[----:B------:R-:W-:Y:S01]  /*9fc0*/  STL [R1+0x58], R26 ;  /* 0x0000581a01007387 */ /* 0x000fe20000100800 */
[----:B------:R-:W-:-:S03]  /*9fd0*/  IMAD R3, R4, UR61, RZ ;  /* 0x0000003d04037c24 */ /* 0x000fc6000f8e02ff */
[----:B------:R-:W-:Y:S04]  /*9fe0*/  STL [R1+0x5c], R24 ;  /* 0x00005c1801007387 */ /* 0x000fe80000100800 */
[----:B------:R-:W-:Y:S01]  /*9ff0*/  STL [R1+0x60], R23 ;  /* 0x0000601701007387 */ /* 0x000fe20000100800 */
[----:B------:R-:W-:-:S03]  /*a000*/  IMAD R4, R6, UR61, RZ ;  /* 0x0000003d06047c24 */ /* 0x000fc6000f8e02ff */
[----:B------:R0:W-:Y:S04]  /*a010*/  STL [R1+0x64], R2 ;  /* 0x0000640201007387 */ /* 0x0001e80000100800 */
[----:B------:R-:W-:Y:S01]  /*a020*/  STL [R1+0x6c], R22 ;  /* 0x00006c1601007387 */ /* 0x000fe20000100800 */
[----:B0-----:R-:W-:-:S03]  /*a030*/  IMAD R2, R5, UR61, RZ ;  /* 0x0000003d05027c24 */ /* 0x001fc6000f8e02ff */
[----:B------:R0:W-:Y:S04]  /*a040*/  STL [R1+0x78], R3 ;  /* 0x0000780301007387 */ /* 0x0001e80000100800 */
[----:B------:R1:W-:Y:S01]  /*a050*/  STL [R1+0x84], R2 ;  /* 0x0000840201007387 */ /* 0x0003e20000100800 */
[----:B0-----:R-:W-:-:S03]  /*a060*/  IMAD R3, R7, UR61, RZ ;  /* 0x0000003d07037c24 */ /* 0x001fc6000f8e02ff */
[----:B------:R0:W-:Y:S01]  /*a070*/  STL [R1+0x88], R4 ;  /* 0x0000880401007387 */ /* 0x0001e20000100800 */
[----:B-1----:R-:W-:-:S03]  /*a080*/  IMAD R2, R8, UR61, RZ ;  /* 0x0000003d08027c24 */ /* 0x002fc6000f8e02ff */
        /* <DEDUP_REMOVED lines=24> */
[----:B------:R-:W5:Y:S04]  /*a210*/  LDL.LU R28, [R1+0x124] ;  /* 0x00012400011c7983 */ /* 0x000f680000300800 */
[----:B------:R-:W-:Y:S01]  /*a220*/  STL [R1+0xf0], R3 ;  /* 0x0000f00301007387 */ /* 0x000fe20000100800 */
[----:B0-----:R-:W-:-:S03]  /*a230*/  IMAD R4, R15, UR61, RZ ;  /* 0x0000003d0f047c24 */ /* 0x001fc6000f8e02ff */
[----:B------:R-:W5:Y:S04]  /*a240*/  LDL.LU R0, [R1+0x120] ;  /* 0x0001200001007983 */ /* 0x000f680000300800 */
[----:B------:R2:W-:Y:S04]  /*a250*/  STL [R1+0x10c], R2 ;  /* 0x00010c0201007387 */ /* 0x0005e80000100800 */
[----:B------:R-:W-:Y:S01]  /*a260*/  STL [R1+0x12c], R4 ;  /* 0x00012c0401007387 */ /* 0x000fe20000100800 */
[----:B--2---:R-:W-:Y:S02]  /*a270*/  IMAD R2, R20, UR61, RZ ;  /* 0x0000003d14027c24 */ /* 0x004fe4000f8e02ff */
[----:B---3--:R-:W-:-:S02]  /*a280*/  IMAD R3, R17, UR61, RZ ;  /* 0x0000003d11037c24 */ /* 0x008fc4000f8e02ff */
[----:B------:R-:W2:Y:S04]  /*a290*/  LDL.LU R17, [R1+0x11c] ;  /* 0x00011c0001117983 */ /* 0x000ea80000300800 */
[----:B------:R4:W-:Y:S04]  /*a2a0*/  STL [R1+0x134], R2 ;  /* 0x0001340201007387 */ /* 0x0009e80000100800 */
[----:B------:R-:W-:Y:S04]  /*a2b0*/  STL [R1+0x130], R3 ;  /* 0x0001300301007387 */ /* 0x000fe80000100800 */
[----:B------:R-:W3:Y:S01]  /*a2c0*/  LDL.LU R27, [R1+0x118] ;  /* 0x00011800011b7983 */ /* 0x000ee20000300800 */
[----:B----4-:R-:W-:-:S03]  /*a2d0*/  IMAD R2, R25, UR61, RZ ;  /* 0x0000003d19027c24 */ /* 0x010fc6000f8e02ff */
[----:B------:R-:W4:Y:S04]  /*a2e0*/  LDL.LU R26, [R1+0x114] ;  /* 0x00011400011a7983 */ /* 0x000f280000300800 */
[----:B------:R0:W-:Y:S04]  /*a2f0*/  STL [R1+0x128], R2 ;  /* 0x0001280201007387 */ /* 0x0001e80000100800 */
[----:B------:R-:W4:Y:S04]  /*a300*/  LDL.LU R24, [R1+0x110] ;  /* 0x0001100001187983 */ /* 0x000f280000300800 */
[----:B------:R-:W4:Y:S04]  /*a310*/  LDL.LU R23, [R1+0x108] ;  /* 0x0001080001177983 */ /* 0x000f280000300800 */
[----:B------:R-:W4:Y:S04]  /*a320*/  LDL.LU R22, [R1+0x104] ;  /* 0x0001040001167983 */ /* 0x000f280000300800 */
[----:B0-----:R-:W4:Y:S04]  /*a330*/  LDL.LU R2, [R1+0x100] ;  /* 0x0001000001027983 */ /* 0x001f280000300800 */
[----:B------:R-:W4:Y:S04]  /*a340*/  LDL.LU R3, [R1+0xfc] ;  /* 0x0000fc0001037983 */ /* 0x000f280000300800 */
        /* <DEDUP_REMOVED lines=17> */
[----:B------:R-:W4:Y:S01]  /*a460*/  LDL.LU R15, [R1+0x74] ;  /* 0x00007400010f7983 */ /* 0x000f220000300800 */
[----:B-----5:R-:W-:-:S05]  /*a470*/  IMAD R28, R28, UR61, RZ ;  /* 0x0000003d1c1c7c24 */ /* 0x020fca000f8e02ff */
[----:B------:R0:W-:Y:S01]  /*a480*/  STL [R1+0x124], R28 ;  /* 0x0001241c01007387 */ /* 0x0001e20000100800 */
[----:B------:R-:W-:-:S03]  /*a490*/  IMAD R0, R0, UR61, RZ ;  /* 0x0000003d00007c24 */ /* 0x000fc6000f8e02ff */
[----:B0-----:R-:W5:Y:S04]  /*a4a0*/  LDL.LU R28, [R1+0x70] ;  /* 0x00007000011c7983 */ /* 0x001f680000300800 */
[----:B------:R0:W-:Y:S04]  /*a4b0*/  STL [R1+0x120], R0 ;  /* 0x0001200001007387 */ /* 0x0001e80000100800 */
[----:B0-----:R-:W5:Y:S01]  /*a4c0*/  LDL.LU R0, [R1+0x68] ;  /* 0x0000680001007983 */ /* 0x001f620000300800 */
[----:B--2---:R-:W-:-:S05]  /*a4d0*/  IMAD R17, R17, UR61, RZ ;  /* 0x0000003d11117c24 */ /* 0x004fca000f8e02ff */
[----:B------:R0:W-:Y:S01]  /*a4e0*/  STL [R1+0x11c], R17 ;  /* 0x00011c1101007387 */ /* 0x0001e20000100800 */
[----:B---3--:R-:W-:-:S03]  /*a4f0*/  IMAD R27, R27, UR61, RZ ;  /* 0x0000003d1b1b7c24 */ /* 0x008fc6000f8e02ff */
[----:B0-----:R-:W2:Y:S01]  /*a500*/  LDL.LU R17, [R1+0x2c] ;  /* 0x00002c0001117983 */ /* 0x001ea20000300800 */
[----:B----4-:R-:W-:-:S03]  /*a510*/  IMAD R26, R26, UR61, RZ ;  /* 0x0000003d1a1a7c24 */ /* 0x010fc6000f8e02ff */
[----:B------:R0:W-:Y:S01]  /*a520*/  STL [R1+0x118], R27 ;  /* 0x0001181b01007387 */ /* 0x0001e20000100800 */
[----:B------:R-:W-:Y:S02]  /*a530*/  IMAD R24, R24, UR61, RZ ;  /* 0x0000003d18187c24 */ /* 0x000fe4000f8e02ff */
[----:B------:R-:W-:Y:S01]  /*a540*/  IMAD R23, R23, UR61, RZ ;  /* 0x0000003d17177c24 */ /* 0x000fe2000f8e02ff */
[----:B0-----:R-:W3:Y:S01]  /*a550*/  LDL.LU R27, [R1+0x800] ;  /* 0x00080000011b7983 */ /* 0x001ee20000300800 */
[----:B------:R-:W-:-:S03]  /*a560*/  IMAD R22, R22, UR61, RZ ;  /* 0x0000003d16167c24 */ /* 0x000fc6000f8e02ff */
[----:B------:R0:W-:Y:S01]  /*a570*/  STL [R1+0x114], R26 ;  /* 0x0001141a01007387 */ /* 0x0001e20000100800 */
[----:B------:R-:W-:-:S03]  /*a580*/  IMAD R2, R2, UR61, RZ ;  /* 0x0000003d02027c24 */ /* 0x000fc6000f8e02ff */
[----:B0-----:R-:W4:Y:S01]  /*a590*/  LDL.LU R26, [R1+0x7fc] ;  /* 0x0007fc00011a7983 */ /* 0x001f220000300800 */
[----:B------:R-:W-:-:S03]  /*a5a0*/  IMAD R3, R3, UR61, RZ ;  /* 0x0000003d03037c24 */ /* 0x000fc6000f8e02ff */
[----:B------:R0:W-:Y:S01]  /*a5b0*/  STL [R1+0x110], R24 ;  /* 0x0001101801007387 */ /* 0x0001e20000100800 */
[----:B------:R-:W-:Y:S02]  /*a5c0*/  IMAD R4, R4, UR61, RZ ;  /* 0x0000003d04047c24 */ /* 0x000fe4000f8e02ff */
[----:B------:R-:W-:Y:S01]  /*a5d0*/  IMAD R5, R5, UR61, RZ ;  /* 0x0000003d05057c24 */ /* 0x000fe2000f8e02ff */
[----:B0-----:R-:W3:Y:S04]  /*a5e0*/  LDL.LU R24, [R1+0x7f8] ;  /* 0x0007f80001187983 */ /* 0x001ee80000300800 */
[----:B------:R0:W-:Y:S01]  /*a5f0*/  STL [R1+0x108], R23 ;  /* 0x0001081701007387 */ /* 0x0001e20000100800 */
[----:B------:R-:W-:-:S03]  /*a600*/  IMAD R6, R6, UR61, RZ ;  /* 0x0000003d06067c24 */ /* 0x000fc6000f8e02ff */
[----:B0-----:R-:W4:Y:S04]  /*a610*/  LDL.LU R23, [R1+0x7f4] ;  /* 0x0007f40001177983 */ /* 0x001f280000300800 */
[----:B------:R0:W-:Y:S01]  /*a620*/  STL [R1+0x104], R22 ;  /* 0x0001041601007387 */ /* 0x0001e20000100800 */
[----:B------:R-:W-:-:S03]  /*a630*/  IMAD R7, R7, UR61, RZ ;  /* 0x0000003d07077c24 */ /* 0x000fc6000f8e02ff */
        /* <DEDUP_REMOVED lines=37> */
[----:B------:R0:W-:Y:S04]  /*a890*/  STL [R1+0xa4], R19 ;  /* 0x0000a41301007387 */ /* 0x0001e80000100800 */
[----:B0-----:R-:W4:Y:S04]  /*a8a0*/  LDL.LU R19, [R1+0x7bc] ;  /* 0x0007bc0001137983 */ /* 0x001f280000300800 */
[----:B------:R0:W-:Y:S04]  /*a8b0*/  STL [R1+0xa0], R21 ;  /* 0x0000a01501007387 */ /* 0x0001e80000100800 */
        /* <DEDUP_REMOVED lines=8> */
[----:B0-----:R-:W2:Y:S01]  /*a940*/  LDL.LU R25, [R1+0x7a8] ;  /* 0x0007a80001197983 */ /* 0x001ea20000300800 */
[----:B------:R-:W-:-:S02]  /*a950*/  IMAD R20, R20, UR61, RZ ;  /* 0x0000003d14147c24 */ /* 0x000fc4000f8e02ff */
[----:B------:R-:W-:Y:S02]  /*a960*/  IMAD R15, R15, UR61, RZ ;  /* 0x0000003d0f0f7c24 */ /* 0x000fe4000f8e02ff */
[----:B-----5:R-:W-:Y:S01]  /*a970*/  IMAD R28, R28, UR61, RZ ;  /* 0x0000003d1c1c7c24 */ /* 0x020fe2000f8e02ff */
[----:B------:R2:W-:Y:S02]  /*a980*/  STL [R1+0x7c], R20 ;  /* 0x00007c1401007387 */ /* 0x0005e40000100800 */
[----:B--2---:R-:W-:Y:S02]  /*a990*/  SHF.R.S32.HI R20, RZ, 0x1f, R25 ;  /* 0x0000001fff147819 */ /* 0x004fe40000011419 */
[----:B------:R-:W2:Y:S04]  /*a9a0*/  LDL.LU R25, [R1+0x1f8] ;  /* 0x0001f80001197983 */ /* 0x000ea80000300800 */
[----:B------:R0:W-:Y:S04]  /*a9b0*/  STL [R1+0x74], R15 ;  /* 0x0000740f01007387 */ /* 0x0001e80000100800 */
[----:B0-----:R-:W5:Y:S04]  /*a9c0*/  LDL.LU R15, [R1+0x7a4] ;  /* 0x0007a400010f7983 */ /* 0x001f680000300800 */
[----:B------:R0:W-:Y:S04]  /*a9d0*/  STL [R1+0x70], R28 ;  /* 0x0000701c01007387 */ /* 0x0001e80000100800 */
[----:B0-----:R-:W3:Y:S01]  /*a9e0*/  LDL.LU R28, [R1+0x7a0] ;  /* 0x0007a000011c7983 */ /* 0x001ee20000300800 */
[----:B------:R-:W-:Y:S01]  /*a9f0*/  IMAD R0, R0, UR61, RZ ;  /* 0x0000003d00007c24 */ /* 0x000fe2000f8e02ff */
[----:B------:R-:W-:Y:S01]  /*aa00*/  IADD3.X R20, R20, UR9, RZ, P1, !PT ;  /* 0x0000000914147c10 */ /* 0x000fe20008ffe4ff */
[----:B------:R-:W-:-:S03]  /*aa10*/  IMAD R17, R17, UR61, RZ ;  /* 0x0000003d11117c24 */ /* 0x000fc6000f8e02ff */
[----:B------:R3:W-:Y:S02]  /*aa20*/  STL [R1+0x68], R0 ;  /* 0x0000680001007387 */ /* 0x0007e40000100800 */
[----:B---3--:R-:W-:Y:S02]  /*aa30*/  IADD3 R0, P0, R28, UR10, RZ ;  /* 0x0000000a1c007c10 */ /* 0x008fe4000ff1e0ff */
[----:B------:R-:W-:Y:S02]  /*aa40*/  R2UR UR10, R20 ;  /* 0x00000000140a72ca */ /* 0x000fe400000e0000 */
[----:B------:R-:W-:Y:S02]  /*aa50*/  SHF.R.S32.HI R20, RZ, 0x1f, R17 ;  /* 0x0000001fff147819 */ /* 0x000fe40000011411 */
[----:B------:R-:W-:-:S05]  /*aa60*/  IADD3 R17, P5, R17, UR8, RZ ;  /* 0x0000000811117c10 */ /* 0x000fca000ffbe0ff */
[----:B------:R5:W-:Y:S02]  /*aa70*/  STL [R1+0x6c4], R17 ;  /* 0x0006c41101007387 */ /* 0x000be40000100800 */
[----:B-----5:R-:W-:Y:S02]  /*aa80*/  SHF.R.S32.HI R17, RZ, 0x1f, R15 ;  /* 0x0000001fff117819 */ /* 0x020fe4000001140f */
[----:B------:R-:W-:-:S05]  /*aa90*/  IADD3 R15, P4, R15, UR8, RZ ;  /* 0x000000080f0f7c10 */ /* 0x000fca000ff9e0ff */
[----:B------:R4:W-:Y:S02]  /*aaa0*/  STL [R1+0x394], R15 ;  /* 0x0003940f01007387 */ /* 0x0009e40000100800 */
[----:B----4-:R-:W-:Y:S02]  /*aab0*/  SHF.R.S32.HI R15, RZ, 0x1f, R13 ;  /* 0x0000001fff0f7819 */ /* 0x010fe4000001140d */
[----:B------:R-:W-:-:S05]  /*aac0*/  IADD3 R13, P3, R13, UR8, RZ ;  /* 0x000000080d0d7c10 */ /* 0x000fca000ff7e0ff */
[----:B------:R0:W-:Y:S02]  /*aad0*/  STL [R1+0x39c], R13 ;  /* 0x00039c0d01007387 */ /* 0x0001e40000100800 */
[----:B0-----:R-:W-:Y:S02]  /*aae0*/  SHF.R.S32.HI R13, RZ, 0x1f, R11 ;  /* 0x0000001fff0d7819 */ /* 0x001fe4000001140b */
[----:B------:R-:W-:-:S05]  /*aaf0*/  IADD3 R11, P2, R11, UR8, RZ ;  /* 0x000000080b0b7c10 */ /* 0x000fca000ff5e0ff */
[----:B------:R0:W-:Y:S01]  /*ab00*/  STL [R1+0x3a4], R11 ;  /* 0x0003a40b01007387 */ /* 0x0001e20000100800 */
[----:B------:R-:W-:Y:S02]  /*ab10*/  LEA.HI.X.SX32 R28, R28, UR11, 0x1, P0 ;  /* 0x0000000b1c1c7c11 */ /* 0x000fe400080f0eff */
[----:B0-----:R-:W-:Y:S02]  /*ab20*/  SHF.R.S32.HI R11, RZ, 0x1f, R9 ;  /* 0x0000001fff0b7819 */ /* 0x001fe40000011409 */
[----:B------:R-:W-:Y:S02]  /*ab30*/  IADD3 R9, P1, R9, UR8, RZ ;  /* 0x0000000809097c10 */ /* 0x000fe4000ff3e0ff */
[----:B------:R-:W-:-:S03]  /*ab40*/  IADD3.X R20, R20, UR9, RZ, P5, !PT ;  /* 0x0000000914147c10 */ /* 0x000fc6000affe4ff */
[----:B------:R0:W-:Y:S02]  /*ab50*/  STL [R1+0x3ac], R9 ;  /* 0x0003ac0901007387 */ /* 0x0001e40000100800 */
[----:B0-----:R-:W-:Y:S02]  /*ab60*/  SHF.R.S32.HI R9, RZ, 0x1f, R21 ;  /* 0x0000001fff097819 */ /* 0x001fe40000011415 */
[----:B------:R-:W-:-:S05]  /*ab70*/  IADD3 R21, P0, R21, UR8, RZ ;  /* 0x0000000815157c10 */ /* 0x000fca000ff1e0ff */
[----:B------:R-:W-:Y:S04]  /*ab80*/  STL [R1+0x3b4], R21 ;  /* 0x0003b41501007387 */ /* 0x000fe80000100800 */
[----:B------:R0:W-:Y:S02]  /*ab90*/  STL [R1+0x6c0], R20 ;  /* 0x0006c01401007387 */ /* 0x0001e40000100800 */
[----:B0-----:R-:W-:-:S05]  /*aba0*/  IADD3 R20, P6, R19, UR8, RZ ;  /* 0x0000000813147c10 */ /* 0x001fca000ffde0ff */
[----:B------:R0:W-:Y:S01]  /*abb0*/  STL [R1+0x3bc], R20 ;  /* 0x0003bc1401007387 */ /* 0x0001e20000100800 */
[----:B------:R-:W-:Y:S02]  /*abc0*/  IADD3.X R15, R15, UR9, RZ, P3, !PT ;  /* 0x000000090f0f7c10 */ /* 0x000fe40009ffe4ff */
[----:B0-----:R-:W-:-:S05]  /*abd0*/  IADD3 R20, P5, R18, UR8, RZ ;  /* 0x0000000812147c10 */ /* 0x001fca000ffbe0ff */
[----:B------:R0:W-:Y:S02]  /*abe0*/  STL [R1+0x3c4], R20 ;  /* 0x0003c41401007387 */ /* 0x0001e40000100800 */
[----:B0-----:R-:W-:Y:S02]  /*abf0*/  IADD3.X R20, R17, UR9, RZ, P4, !PT ;  /* 0x0000000911147c10 */ /* 0x001fe4000a7fe4ff */
[----:B------:R-:W-:-:S03]  /*ac00*/  IADD3 R17, P4, R16, UR8, RZ ;  /* 0x0000000810117c10 */ /* 0x000fc6000ff9e0ff */
[----:B------:R-:W-:Y:S04]  /*ac10*/  STL [R1+0x390], R20 ;  /* 0x0003901401007387 */ /* 0x000fe80000100800 */
[----:B------:R0:W-:Y:S01]  /*ac20*/  STL [R1+0x3cc], R17 ;  /* 0x0003cc1101007387 */ /* 0x0001e20000100800 */
[----:B------:R-:W-:-:S03]  /*ac30*/  IADD3.X R11, R11, UR9, RZ, P1, !PT ;  /* 0x000000090b0b7c10 */ /* 0x000fc60008ffe4ff */
[----:B------:R1:W-:Y:S01]  /*ac40*/  STL [R1+0x398], R15 ;  /* 0x0003980f01007387 */ /* 0x0003e20000100800 */
[----:B0-----:R-:W-:Y:S02]  /*ac50*/  IADD3 R17, P3, R14, UR8, RZ ;  /* 0x000000080e117c10 */ /* 0x001fe4000ff7e0ff */
[----:B-1----:R-:W-:Y:S02]  /*ac60*/  IADD3.X R15, R13, UR9, RZ, P2, !PT ;  /* 0x000000090d0f7c10 */ /* 0x002fe400097fe4ff */
[----:B------:R-:W-:Y:S01]  /*ac70*/  IADD3 R13, P2, R12, UR8, RZ ;  /* 0x000000080c0d7c10 */ /* 0x000fe2000ff5e0ff */
[----:B------:R-:W-:Y:S01]  /*ac80*/  STL [R1+0x3d4], R17 ;  /* 0x0003d41101007387 */ /* 0x000fe20000100800 */
[----:B------:R-:W-:-:S03]  /*ac90*/  SHF.R.S32.HI R21, RZ, 0x1f, R19 ;  /* 0x0000001fff157819 */ /* 0x000fc60000011413 */
[----:B------:R-:W-:Y:S01]  /*aca0*/  STL [R1+0x3a0], R15 ;  /* 0x0003a00f01007387 */ /* 0x000fe20000100800 */
[----:B------:R-:W-:-:S03]  /*acb0*/  SHF.R.S32.HI R19, RZ, 0x1f, R18 ;  /* 0x0000001fff137819 */ /* 0x000fc60000011412 */
[----:B------:R0:W-:Y:S01]  /*acc0*/  STL [R1+0x3dc], R13 ;  /* 0x0003dc0d01007387 */ /* 0x0001e20000100800 */
[----:B------:R-:W-:-:S03]  /*acd0*/  SHF.R.S32.HI R18, RZ, 0x1f, R16 ;  /* 0x0000001fff127819 */ /* 0x000fc60000011410 */
[----:B------:R1:W-:Y:S01]  /*ace0*/  STL [R1+0x3a8], R11 ;  /* 0x0003a80b01007387 */ /* 0x0003e20000100800 */
[----:B------:R-:W-:Y:S02]  /*acf0*/  SHF.R.S32.HI R16, RZ, 0x1f, R14 ;  /* 0x0000001fff107819 */ /* 0x000fe4000001140e */
[----:B0-----:R-:W-:Y:S02]  /*ad00*/  IADD3 R13, P1, R10, UR8, RZ ;  /* 0x000000080a0d7c10 */ /* 0x001fe4000ff3e0ff */
[----:B-1----:R-:W-:Y:S02]  /*ad10*/  IADD3.X R11, R9, UR9, RZ, P0, !PT ;  /* 0x00000009090b7c10 */ /* 0x002fe400087fe4ff */
[----:B------:R-:W-:Y:S01]  /*ad20*/  IADD3 R9, P0, R8, UR8, RZ ;  /* 0x0000000808097c10 */ /* 0x000fe2000ff1e0ff */
[----:B------:R0:W-:Y:S01]  /*ad30*/  STL [R1+0x3e4], R13 ;  /* 0x0003e40d01007387 */ /* 0x0001e20000100800 */
[----:B------:R-:W-:Y:S02]  /*ad40*/  SHF.R.S32.HI R14, RZ, 0x1f, R12 ;  /* 0x0000001fff0e7819 */ /* 0x000fe4000001140c */
[----:B------:R-:W-:Y:S01]  /*ad50*/  SHF.R.S32.HI R12, RZ, 0x1f, R10 ;  /* 0x0000001fff0c7819 */ /* 0x000fe2000001140a */
[----:B------:R-:W-:Y:S01]  /*ad60*/  STL [R1+0x3b0], R11 ;  /* 0x0003b00b01007387 */ /* 0x000fe20000100800 */
[----:B------:R-:W-:-:S02]  /*ad70*/  SHF.R.S32.HI R10, RZ, 0x1f, R8 ;  /* 0x0000001fff0a7819 */ /* 0x000fc40000011408 */
[----:B------:R-:W-:Y:S01]  /*ad80*/  SHF.R.S32.HI R8, RZ, 0x1f, R7 ;  /* 0x0000001fff087819 */ /* 0x000fe20000011407 */
[----:B------:R1:W-:Y:S01]  /*ad90*/  STL [R1+0x3ec], R9 ;  /* 0x0003ec0901007387 */ /* 0x0003e20000100800 */
[----:B0-----:R-:W-:Y:S02]  /*ada0*/  IADD3.X R13, R21, UR9, RZ, P6, !PT ;  /* 0x00000009150d7c10 */ /* 0x001fe4000b7fe4ff */
[----:B-1----:R-:W-:Y:S02]  /*adb0*/  IADD3 R9, P6, R7, UR8, RZ ;  /* 0x0000000807097c10 */ /* 0x002fe4000ffde0ff */
[----:B------:R-:W-:Y:S01]  /*adc0*/  IADD3.X R7, R19, UR9, RZ, P5, !PT ;  /* 0x0000000913077c10 */ /* 0x000fe2000affe4ff */
[----:B------:R0:W-:Y:S01]  /*add0*/  STL [R1+0x3b8], R13 ;  /* 0x0003b80d01007387 */ /* 0x0001e20000100800 */
[----:B------:R-:W-:Y:S02]  /*ade0*/  SHF.R.S32.HI R11, RZ, 0x1f, R6 ;  /* 0x0000001fff0b7819 */ /* 0x000fe40000011406 */
[----:B------:R-:W-:Y:S01]  /*adf0*/  IADD3 R6, P5, R6, UR8, RZ ;  /* 0x0000000806067c10 */ /* 0x000fe2000ffbe0ff */
[----:B------:R1:W-:Y:S04]  /*ae00*/  STL [R1+0x3f4], R9 ;  /* 0x0003f40901007387 */ /* 0x0003e80000100800 */
[----:B------:R3:W-:Y:S01]  /*ae10*/  STL [R1+0x3c0], R7 ;  /* 0x0003c00701007387 */ /* 0x0007e20000100800 */
[----:B0-----:R-:W-:-:S03]  /*ae20*/  IADD3.X R13, R16, UR9, RZ, P3, !PT ;  /* 0x00000009100d7c10 */ /* 0x001fc60009ffe4ff */
[----:B------:R-:W-:Y:S01]  /*ae30*/  STL [R1+0x6bc], R6 ;  /* 0x0006bc0601007387 */ /* 0x000fe20000100800 */
[----:B-1----:R-:W-:Y:S02]  /*ae40*/  SHF.R.S32.HI R9, RZ, 0x1f, R5 ;  /* 0x0000001fff097819 */ /* 0x002fe40000011405 */
[----:B---3--:R-:W-:Y:S02]  /*ae50*/  IADD3.X R7, R18, UR9, RZ, P4, !PT ;  /* 0x0000000912077c10 */ /* 0x008fe4000a7fe4ff */
[----:B------:R-:W-:-:S03]  /*ae60*/  IADD3 R5, P4, R5, UR8, RZ ;  /* 0x0000000805057c10 */ /* 0x000fc6000ff9e0ff */
[----:B------:R0:W-:Y:S04]  /*ae70*/  STL [R1+0x3c8], R7 ;  /* 0x0003c80701007387 */ /* 0x0001e80000100800 */
[----:B------:R-:W-:Y:S01]  /*ae80*/  STL [R1+0x6b8], R5 ;  /* 0x0006b80501007387 */ /* 0x000fe20000100800 */
[----:B0-----:R-:W-:-:S03]  /*ae90*/  IADD3 R7, P3, R4, UR8, RZ ;  /* 0x0000000804077c10 */ /* 0x001fc6000ff7e0ff */
[----:B------:R-:W-:Y:S04]  /*aea0*/  STL [R1+0x3d0], R13 ;  /* 0x0003d00d01007387 */ /* 0x000fe80000100800 */
[----:B------:R0:W-:Y:S04]  /*aeb0*/  STL [R1+0x6b4], R7 ;  /* 0x0006b40701007387 */ /* 0x0001e80000100800 */
[----:B------:R-:W3:Y:S01]  /*aec0*/  LDL.LU R17, [R1] ;  /* 0x0000000001117983 */ /* 0x000ee20000300800 */
[----:B------:R-:W-:Y:S02]  /*aed0*/  SHF.R.S32.HI R6, RZ, 0x1f, R4 ;  /* 0x0000001fff067819 */ /* 0x000fe40000011404 */
[----:B------:R-:W-:-:S02]  /*aee0*/  IADD3.X R4, R14, UR9, RZ, P2, !PT ;  /* 0x000000090e047c10 */ /* 0x000fc400097fe4ff */
[----:B0-----:R-:W-:-:S03]  /*aef0*/  IADD3 R7, P2, R3, UR8, RZ ;  /* 0x0000000803077c10 */ /* 0x001fc6000ff5e0ff */
[----:B------:R-:W-:Y:S04]  /*af00*/  STL [R1+0x3d8], R4 ;  /* 0x0003d80401007387 */ /* 0x000fe80000100800 */
[----:B------:R0:W-:Y:S01]  /*af10*/  STL [R1+0x6b0], R7 ;  /* 0x0006b00701007387 */ /* 0x0001e20000100800 */
[----:B------:R-:W-:-:S03]  /*af20*/  SHF.R.S32.HI R5, RZ, 0x1f, R3 ;  /* 0x0000001fff057819 */ /* 0x000fc60000011403 */
[----:B------:R-:W4:Y:S01]  /*af30*/  LDL.LU R14, [R1+0x4] ;  /* 0x00000400010e7983 */ /* 0x000f220000300800 */
[----:B------:R-:W-:Y:S02]  /*af40*/  IADD3.X R3, R12, UR9, RZ, P1, !PT ;  /* 0x000000090c037c10 */ /* 0x000fe40008ffe4ff */
[----:B0-----:R-:W-:-:S03]  /*af50*/  IADD3 R7, P1, R2, UR8, RZ ;  /* 0x0000000802077c10 */ /* 0x001fc6000ff3e0ff */
[----:B------:R-:W-:Y:S04]  /*af60*/  STL [R1+0x3e0], R3 ;  /* 0x0003e00301007387 */ /* 0x000fe80000100800 */
[----:B------:R0:W-:Y:S04]  /*af70*/  STL [R1+0x40c], R7 ;  /* 0x00040c0701007387 */ /* 0x0001e80000100800 */
[----:B------:R-:W5:Y:S01]  /*af80*/  LDL.LU R20, [R1+0x8] ;  /* 0x0000080001147983 */ /* 0x000f620000300800 */
[----:B------:R-:W-:Y:S02]  /*af90*/  SHF.R.S32.HI R4, RZ, 0x1f, R2 ;  /* 0x0000001fff047819 */ /* 0x000fe40000011402 */
[----:B------:R-:W-:-:S02]  /*afa0*/  IADD3.X R2, R10, UR9, RZ, P0, !PT ;  /* 0x000000090a027c10 */ /* 0x000fc400087fe4ff */
[----:B------:R-:W-:Y:S02]  /*afb0*/  IADD3 R10, P0, R22, UR8, RZ ;  /* 0x00000008160a7c10 */ /* 0x000fe4000ff1e0ff */
[----:B0-----:R-:W-:Y:S01]  /*afc0*/  IADD3.X R7, R8, UR9, RZ, P6, !PT ;  /* 0x0000000908077c10 */ /* 0x001fe2000b7fe4ff */
[----:B------:R-:W-:Y:S04]  /*afd0*/  STL [R1+0x3e8], R2 ;  /* 0x0003e80201007387 */ /* 0x000fe80000100800 */
[----:B------:R0:W-:Y:S04]  /*afe0*/  STL [R1+0x414], R10 ;  /* 0x0004140a01007387 */ /* 0x0001e80000100800 */
[----:B------:R-:W2:Y:S01]  /*aff0*/  LDL.LU R16, [R1+0xc] ;  /* 0x00000c0001107983 */ /* 0x000ea20000300800 */
[----:B0-----:R-:W-:-:S03]  /*b000*/  IADD3 R10, P6, R23, UR8, RZ ;  /* 0x00000008170a7c10 */ /* 0x001fc6000ffde0ff */
[----:B------:R-:W-:Y:S01]  /*b010*/  STL [R1+0x3f0], R7 ;  /* 0x0003f00701007387 */ /* 0x000fe20000100800 */
[----:B------:R-:W-:-:S03]  /*b020*/  IADD3.X R8, R11, UR9, RZ, P5, !PT ;  /* 0x000000090b087c10 */ /* 0x000fc6000affe4ff */
[----:B------:R0:W-:Y:S04]  /*b030*/  STL [R1+0x41c], R10 ;  /* 0x00041c0a01007387 */ /* 0x0001e80000100800 */
[----:B------:R-:W2:Y:S04]  /*b040*/  LDL.LU R18, [R1+0x10] ;  /* 0x0000100001127983 */ /* 0x000ea80000300800 */
[----:B------:R-:W-:Y:S01]  /*b050*/  STL [R1+0x3f8], R8 ;  /* 0x0003f80801007387 */ /* 0x000fe20000100800 */
[----:B0-----:R-:W-:-:S03]  /*b060*/  IADD3 R10, P5, R24, UR8, RZ ;  /* 0x00000008180a7c10 */ /* 0x001fc6000ffbe0ff */
[----:B------:R-:W2:Y:S01]  /*b070*/  LDL.LU R19, [R1+0x14] ;  /* 0x0000140001137983 */ /* 0x000ea20000300800 */
[----:B------:R-:W-:-:S03]  /*b080*/  IADD3.X R9, R9, UR9, RZ, P4, !PT ;  /* 0x0000000909097c10 */ /* 0x000fc6000a7fe4ff */
[----:B------:R0:W-:Y:S01]  /*b090*/  STL [R1+0x424], R10 ;  /* 0x0004240a01007387 */ /* 0x0001e20000100800 */
[----:B------:R-:W-:-:S03]  /*b0a0*/  IADD3.X R11, R6, UR9, RZ, P3, !PT ;  /* 0x00000009060b7c10 */ /* 0x000fc60009ffe4ff */
[----:B------:R-:W2:Y:S01]  /*b0b0*/  LDL.LU R21, [R1+0x18] ;  /* 0x0000180001157983 */ /* 0x000ea20000300800 */
[----:B0-----:R-:W-:-:S03]  /*b0c0*/  IADD3 R10, P4, R26, UR8, RZ ;  /* 0x000000081a0a7c10 */ /* 0x001fc6000ff9e0ff */
[----:B------:R-:W-:Y:S04]  /*b0d0*/  STL [R1+0x3fc], R9 ;  /* 0x0003fc0901007387 */ /* 0x000fe80000100800 */
[----:B------:R0:W-:Y:S04]  /*b0e0*/  STL [R1+0x42c], R10 ;  /* 0x00042c0a01007387 */ /* 0x0001e80000100800 */
[----:B------:R-:W-:Y:S01]  /*b0f0*/  STL [R1+0x400], R11 ;  /* 0x0004000b01007387 */ /* 0x000fe20000100800 */
[----:B0-----:R-:W-:-:S05]  /*b100*/  IADD3 R10, P3, R27, UR8, RZ ;  /* 0x000000081b0a7c10 */ /* 0x001fca000ff7e0ff */
[----:B------:R0:W-:Y:S04]  /*b110*/  STL [R1+0x434], R10 ;  /* 0x0004340a01007387 */ /* 0x0001e80000100800 */
[----:B------:R-:W2:Y:S01]  /*b120*/  LDL.LU R13, [R1+0x1c] ;  /* 0x00001c00010d7983 */ /* 0x000ea20000300800 */
[----:B------:R-:W-:Y:S01]  /*b130*/  IADD3.X R5, R5, UR9, RZ, P2, !PT ;  /* 0x0000000905057c10 */ /* 0x000fe200097fe4ff */
[----:B------:R-:W-:-:S04]  /*b140*/  IMAD R29, R29, UR61, RZ ;  /* 0x0000003d1d1d7c24 */ /* 0x000fc8000f8e02ff */
[----:B------:R3:W-:Y:S04]  /*b150*/  STL [R1+0x404], R5 ;  /* 0x0004040501007387 */ /* 0x0007e80000100800 */
[----:B------:R-:W2:Y:S01]  /*b160*/  LDL.LU R15, [R1+0x20] ;  /* 0x00002000010f7983 */ /* 0x000ea20000300800 */
[----:B0-----:R-:W-:Y:S02]  /*b170*/  IADD3 R10, P2, R29, UR8, RZ ;  /* 0x000000081d0a7c10 */ /* 0x001fe4000ff5e0ff */
[----:B------:R-:W-:-:S03]  /*b180*/  IADD3.X R4, R4, UR9, RZ, P1, !PT ;  /* 0x0000000904047c10 */ /* 0x000fc60008ffe4ff */
[----:B------:R0:W-:Y:S01]  /*b190*/  STL [R1+0x43c], R10 ;  /* 0x00043c0a01007387 */ /* 0x0001e20000100800 */
[----:B------:R-:W-:-:S04]  /*b1a0*/  SHF.R.S32.HI R3, RZ, 0x1f, R22 ;  /* 0x0000001fff037819 */ /* 0x000fc80000011416 */
[----:B------:R-:W-:Y:S02]  /*b1b0*/  IADD3.X R3, R3, UR9, RZ, P0, !PT ;  /* 0x0000000903037c10 */ /* 0x000fe400087fe4ff */
[----:B------:R-:W-:-:S04]  /*b1c0*/  SHF.R.S32.HI R2, RZ, 0x1f, R23 ;  /* 0x0000001fff027819 */ /* 0x000fc80000011417 */
[----:B------:R-:W-:Y:S02]  /*b1d0*/  IADD3.X R2, R2, UR9, RZ, P6, !PT ;  /* 0x0000000902027c10 */ /* 0x000fe4000b7fe4ff */
[----:B---3--:R-:W-:Y:S02]  /*b1e0*/  SHF.R.S32.HI R5, RZ, 0x1f, R17 ;  /* 0x0000001fff057819 */ /* 0x008fe40000011411 */
[----:B0-----:R-:W-:Y:S02]  /*b1f0*/  IADD3 R10, P1, R17, UR8, RZ ;  /* 0x00000008110a7c10 */ /* 0x001fe4000ff3e0ff */
[----:B------:R-:W3:Y:S04]  /*b200*/  LDL.LU R17, [R1+0x24] ;  /* 0x0000240001117983 */ /* 0x000ee80000300800 */
[----:B------:R4:W-:Y:S04]  /*b210*/  STL [R1+0x408], R4 ;  /* 0x0004080401007387 */ /* 0x0009e80000100800 */
[----:B------:R0:W-:Y:S01]  /*b220*/  STL [R1+0x444], R10 ;  /* 0x0004440a01007387 */ /* 0x0001e20000100800 */
[----:B----4-:R-:W-:-:S02]  /*b230*/  SHF.R.S32.HI R4, RZ, 0x1f, R14 ;  /* 0x0000001fff047819 */ /* 0x010fc4000001140e */
[----:B0-----:R-:W-:Y:S02]  /*b240*/  IADD3 R10, P0, R14, UR8, RZ ;  /* 0x000000080e0a7c10 */ /* 0x001fe4000ff1e0ff */
[----:B------:R-:W4:Y:S04]  /*b250*/  LDL.LU R14, [R1+0x28] ;  /* 0x00002800010e7983 */ /* 0x000f280000300800 */
[----:B------:R5:W-:Y:S04]  /*b260*/  STL [R1+0x410], R3 ;  /* 0x0004100301007387 */ /* 0x000be80000100800 */
[----:B------:R0:W-:Y:S01]  /*b270*/  STL [R1+0x44c], R10 ;  /* 0x00044c0a01007387 */ /* 0x0001e20000100800 */
[----:B-----5:R-:W-:-:S02]  /*b280*/  SHF.R.S32.HI R3, RZ, 0x1f, R20 ;  /* 0x0000001fff037819 */ /* 0x020fc40000011414 */
[----:B0-----:R-:W-:Y:S02]  /*b290*/  IADD3 R10, P6, R20, UR8, RZ ;  /* 0x00000008140a7c10 */ /* 0x001fe4000ffde0ff */
[----:B------:R-:W5:Y:S01]  /*b2a0*/  LDL.LU R20, [R1+0x30] ;  /* 0x0000300001147983 */ /* 0x000f620000300800 */
[----:B------:R-:W-:-:S03]  /*b2b0*/  SHF.R.S32.HI R7, RZ, 0x1f, R24 ;  /* 0x0000001fff077819 */ /* 0x000fc60000011418 */
[----:B------:R2:W-:Y:S01]  /*b2c0*/  STL [R1+0x418], R2 ;  /* 0x0004180201007387 */ /* 0x0005e20000100800 */
[----:B------:R-:W-:-:S03]  /*b2d0*/  IADD3.X R7, R7, UR9, RZ, P5, !PT ;  /* 0x0000000907077c10 */ /* 0x000fc6000affe4ff */
[----:B------:R0:W-:Y:S01]  /*b2e0*/  STL [R1+0x454], R10 ;  /* 0x0004540a01007387 */ /* 0x0001e20000100800 */
[----:B------:R-:W-:Y:S02]  /*b2f0*/  SHF.R.S32.HI R8, RZ, 0x1f, R26 ;  /* 0x0000001fff087819 */ /* 0x000fe4000001141a */
[----:B--2---:R-:W-:Y:S02]  /*b300*/  SHF.R.S32.HI R2, RZ, 0x1f, R16 ;  /* 0x0000001fff027819 */ /* 0x004fe40000011410 */
[----:B0-----:R-:W-:Y:S02]  /*b310*/  IADD3 R10, P5, R16, UR8, RZ ;  /* 0x00000008100a7c10 */ /* 0x001fe4000ffbe0ff */
[----:B------:R-:W2:Y:S01]  /*b320*/  LDL.LU R16, [R1+0x34] ;  /* 0x0000340001107983 */ /* 0x000ea20000300800 */
[----:B------:R-:W-:-:S03]  /*b330*/  IADD3.X R11, R8, UR9, RZ, P4, !PT ;  /* 0x00000009080b7c10 */ /* 0x000fc6000a7fe4ff */
[----:B------:R-:W-:Y:S01]  /*b340*/  STL [R1+0x420], R7 ;  /* 0x0004200701007387 */ /* 0x000fe20000100800 */
[----:B------:R-:W-:-:S03]  /*b350*/  SHF.R.S32.HI R9, RZ, 0x1f, R27 ;  /* 0x0000001fff097819 */ /* 0x000fc6000001141b */
[----:B------:R0:W-:Y:S01]  /*b360*/  STL [R1+0x45c], R10 ;  /* 0x00045c0a01007387 */ /* 0x0001e20000100800 */
[----:B------:R-:W-:-:S03]  /*b370*/  IADD3.X R9, R9, UR9, RZ, P3, !PT ;  /* 0x0000000909097c10 */ /* 0x000fc60009ffe4ff */
[----:B------:R-:W-:Y:S01]  /*b380*/  STL [R1+0x428], R11 ;  /* 0x0004280b01007387 */ /* 0x000fe20000100800 */
[----:B0-----:R-:W-:Y:S02]  /*b390*/  IADD3 R10, P4, R18, UR8, RZ ;  /* 0x00000008120a7c10 */ /* 0x001fe4000ff9e0ff */
[----:B------:R-:W-:-:S03]  /*b3a0*/  SHF.R.S32.HI R7, RZ, 0x1f, R18 ;  /* 0x0000001fff077819 */ /* 0x000fc60000011412 */
[----:B------:R0:W-:Y:S04]  /*b3b0*/  STL [R1+0x464], R10 ;  /* 0x0004640a01007387 */ /* 0x0001e80000100800 */
[----:B------:R-:W2:Y:S01]  /*b3c0*/  LDL.LU R18, [R1+0x38] ;  /* 0x0000380001127983 */ /* 0x000ea20000300800 */
[----:B------:R-:W-:Y:S02]  /*b3d0*/  SHF.R.S32.HI R6, RZ, 0x1f, R29 ;  /* 0x0000001fff067819 */ /* 0x000fe4000001141d */
[----:B0-----:R-:W-:Y:S01]  /*b3e0*/  IADD3 R10, P3, R19, UR8, RZ ;  /* 0x00000008130a7c10 */ /* 0x001fe2000ff7e0ff */
[----:B------:R0:W-:Y:S01]  /*b3f0*/  STL [R1+0x430], R9 ;  /* 0x0004300901007387 */ /* 0x0001e20000100800 */
[----:B------:R-:W-:-:S03]  /*b400*/  SHF.R.S32.HI R8, RZ, 0x1f, R19 ;  /* 0x0000001fff087819 */ /* 0x000fc60000011413 */
[----:B------:R1:W-:Y:S01]  /*b410*/  STL [R1+0x46c], R10 ;  /* 0x00046c0a01007387 */ /* 0x0003e20000100800 */
[----:B------:R-:W-:-:S03]  /*b420*/  IADD3.X R6, R6, UR9, RZ, P2, !PT ;  /* 0x0000000906067c10 */ /* 0x000fc600097fe4ff */
[----:B------:R-:W2:Y:S01]  /*b430*/  LDL.LU R19, [R1+0x3c] ;  /* 0x00003c0001137983 */ /* 0x000ea20000300800 */
[----:B0-----:R-:W-:Y:S02]  /*b440*/  SHF.R.S32.HI R9, RZ, 0x1f, R21 ;  /* 0x0000001fff097819 */ /* 0x001fe40000011415 */
[----:B-1----:R-:W-:Y:S01]  /*b450*/  IADD3 R10, P2, R21, UR8, RZ ;  /* 0x00000008150a7c10 */ /* 0x002fe2000ff5e0ff */
[----:B------:R0:W-:Y:S01]  /*b460*/  STL [R1+0x438], R6 ;  /* 0x0004380601007387 */ /* 0x0001e20000100800 */
[----:B------:R-:W-:-:S03]  /*b470*/  IADD3.X R11, R5, UR9, RZ, P1, !PT ;  /* 0x00000009050b7c10 */ /* 0x000fc60008ffe4ff */
[----:B------:R-:W2:Y:S04]  /*b480*/  LDL.LU R21, [R1+0x40] ;  /* 0x0000400001157983 */ /* 0x000ea80000300800 */
[----:B------:R1:W-:Y:S01]  /*b490*/  STL [R1+0x474], R10 ;  /* 0x0004740a01007387 */ /* 0x0003e20000100800 */
[----:B0-----:R-:W-:-:S03]  /*b4a0*/  SHF.R.S32.HI R6, RZ, 0x1f, R13 ;  /* 0x0000001fff067819 */ /* 0x001fc6000001140d */
[----:B------:R-:W-:Y:S01]  /*b4b0*/  STL [R1+0x440], R11 ;  /* 0x0004400b01007387 */ /* 0x000fe20000100800 */
[----:B-1----:R-:W-:-:S05]  /*b4c0*/  IADD3 R10, P1, R13, UR8, RZ ;  /* 0x000000080d0a7c10 */ /* 0x002fca000ff3e0ff */
[----:B------:R0:W-:Y:S04]  /*b4d0*/  STL [R1+0x47c], R10 ;  /* 0x00047c0a01007387 */ /* 0x0001e80000100800 */
[----:B------:R-:W2:Y:S01]  /*b4e0*/  LDL.LU R13, [R1+0x44] ;  /* 0x00004400010d7983 */ /* 0x000ea20000300800 */
[----:B------:R-:W-:Y:S02]  /*b4f0*/  IADD3.X R4, R4, UR9, RZ, P0, !PT ;  /* 0x0000000904047c10 */ /* 0x000fe400087fe4ff */
[----:B0-----:R-:W-:-:S03]  /*b500*/  IADD3 R10, P0, R15, UR8, RZ ;  /* 0x000000080f0a7c10 */ /* 0x001fc6000ff1e0ff */
[----:B------:R-:W-:Y:S01]  /*b510*/  STL [R1+0x448], R4 ;  /* 0x0004480401007387 */ /* 0x000fe20000100800 */
[----:B------:R-:W-:-:S03]  /*b520*/  SHF.R.S32.HI R5, RZ, 0x1f, R15 ;  /* 0x0000001fff057819 */ /* 0x000fc6000001140f */
[----:B------:R3:W-:Y:S04]  /*b530*/  STL [R1+0x484], R10 ;  /* 0x0004840a01007387 */ /* 0x0007e80000100800 */
[----:B------:R-:W2:Y:S01]  /*b540*/  LDL.LU R15, [R1+0x48] ;  /* 0x00004800010f7983 */ /* 0x000ea20000300800 */
[----:B------:R-:W-:-:S05]  /*b550*/  IADD3.X R3, R3, UR9, RZ, P6, !PT ;  /* 0x0000000903037c10 */ /* 0x000fca000b7fe4ff */
[----:B------:R-:W-:Y:S01]  /*b560*/  STL [R1+0x450], R3 ;  /* 0x0004500301007387 */ /* 0x000fe20000100800 */
[----:B------:R-:W-:Y:S02]  /*b570*/  IADD3.X R2, R2, UR9, RZ, P5, !PT ;  /* 0x0000000902027c10 */ /* 0x000fe4000affe4ff */
[----:B------:R-:W-:Y:S02]  /*b580*/  IADD3.X R7, R7, UR9, RZ, P4, !PT ;  /* 0x0000000907077c10 */ /* 0x000fe4000a7fe4ff */
[----:B---3--:R-:W-:Y:S02]  /*b590*/  IADD3 R10, P6, R17, UR8, RZ ;  /* 0x00000008110a7c10 */ /* 0x008fe4000ffde0ff */
[----:B------:R-:W-:-:S03]  /*b5a0*/  SHF.R.S32.HI R4, RZ, 0x1f, R17 ;  /* 0x0000001fff047819 */ /* 0x000fc60000011411 */
[----:B------:R4:W-:Y:S04]  /*b5b0*/  STL [R1+0x48c], R10 ;  /* 0x00048c0a01007387 */ /* 0x0009e80000100800 */
[----:B------:R-:W3:Y:S04]  /*b5c0*/  LDL.LU R17, [R1+0x4c] ;  /* 0x00004c0001117983 */ /* 0x000ee80000300800 */
[----:B------:R-:W-:Y:S01]  /*b5d0*/  STL [R1+0x458], R2 ;  /* 0x0004580201007387 */ /* 0x000fe20000100800 */
[----:B----4-:R-:W-:Y:S02]  /*b5e0*/  IADD3 R10, P5, R14, UR8, RZ ;  /* 0x000000080e0a7c10 */ /* 0x010fe4000ffbe0ff */
[----:B------:R-:W-:-:S03]  /*b5f0*/  SHF.R.S32.HI R3, RZ, 0x1f, R14 ;  /* 0x0000001fff037819 */ /* 0x000fc6000001140e */
[----:B------:R5:W-:Y:S04]  /*b600*/  STL [R1+0x494], R10 ;  /* 0x0004940a01007387 */ /* 0x000be80000100800 */
[----:B------:R-:W4:Y:S04]  /*b610*/  LDL.LU R14, [R1+0x50] ;  /* 0x00005000010e7983 */ /* 0x000f280000300800 */
[----:B------:R2:W-:Y:S01]  /*b620*/  STL [R1+0x460], R7 ;  /* 0x0004600701007387 */ /* 0x0005e20000100800 */
[----:B-----5:R-:W-:Y:S02]  /*b630*/  IADD3 R10, P4, R20, UR8, RZ ;  /* 0x00000008140a7c10 */ /* 0x020fe4000ff9e0ff */
[----:B------:R-:W-:-:S03]  /*b640*/  SHF.R.S32.HI R2, RZ, 0x1f, R20 ;  /* 0x0000001fff027819 */ /* 0x000fc60000011414 */
[----:B------:R0:W-:Y:S04]  /*b650*/  STL [R1+0x49c], R10 ;  /* 0x00049c0a01007387 */ /* 0x0001e80000100800 */
[----:B------:R-:W5:Y:S01]  /*b660*/  LDL.LU R20, [R1+0x54] ;  /* 0x0000540001147983 */ /* 0x000f620000300800 */
[----:B------:R-:W-:-:S05]  /*b670*/  IADD3.X R8, R8, UR9, RZ, P3, !PT ;  /* 0x0000000908087c10 */ /* 0x000fca0009ffe4ff */
[----:B------:R-:W-:Y:S01]  /*b680*/  STL [R1+0x468], R8 ;  /* 0x0004680801007387 */ /* 0x000fe20000100800 */
[----:B--2---:R-:W-:Y:S02]  /*b690*/  SHF.R.S32.HI R7, RZ, 0x1f, R16 ;  /* 0x0000001fff077819 */ /* 0x004fe40000011410 */
[----:B0-----:R-:W-:Y:S02]  /*b6a0*/  IADD3 R10, P3, R16, UR8, RZ ;  /* 0x00000008100a7c10 */ /* 0x001fe4000ff7e0ff */
[----:B------:R-:W2:Y:S01]  /*b6b0*/  LDL.LU R16, [R1+0x58] ;  /* 0x0000580001107983 */ /* 0x000ea20000300800 */
[----:B------:R-:W-:-:S03]  /*b6c0*/  IADD3.X R9, R9, UR9, RZ, P2, !PT ;  /* 0x0000000909097c10 */ /* 0x000fc600097fe4ff */
[----:B------:R0:W-:Y:S01]  /*b6d0*/  STL [R1+0x4a4], R10 ;  /* 0x0004a40a01007387 */ /* 0x0001e20000100800 */
[----:B------:R-:W-:Y:S02]  /*b6e0*/  IADD3.X R11, R6, UR9, RZ, P1, !PT ;  /* 0x00000009060b7c10 */ /* 0x000fe40008ffe4ff */
[----:B------:R-:W-:Y:S02]  /*b6f0*/  IADD3.X R5, R5, UR9, RZ, P0, !PT ;  /* 0x0000000905057c10 */ /* 0x000fe400087fe4ff */
[----:B0-----:R-:W-:Y:S02]  /*b700*/  IADD3 R10, P2, R18, UR8, RZ ;  /* 0x00000008120a7c10 */ /* 0x001fe4000ff5e0ff */
[----:B------:R-:W-:Y:S02]  /*b710*/  SHF.R.S32.HI R8, RZ, 0x1f, R18 ;  /* 0x0000001fff087819 */ /* 0x000fe40000011412 */
[----:B------:R-:W2:Y:S04]  /*b720*/  LDL.LU R18, [R1+0x5c] ;  /* 0x00005c0001127983 */ /* 0x000ea80000300800 */
[----:B------:R-:W-:Y:S04]  /*b730*/  STL [R1+0x470], R9 ;  /* 0x0004700901007387 */ /* 0x000fe80000100800 */
[----:B------:R0:W-:Y:S04]  /*b740*/  STL [R1+0x4ac], R10 ;  /* 0x0004ac0a01007387 */ /* 0x0001e80000100800 */
[----:B------:R-:W-:Y:S01]  /*b750*/  STL [R1+0x478], R11 ;  /* 0x0004780b01007387 */ /* 0x000fe20000100800 */
[----:B0-----:R-:W-:-:S02]  /*b760*/  IADD3 R10, P1, R19, UR8, RZ ;  /* 0x00000008130a7c10 */ /* 0x001fc4000ff3e0ff */
[----:B------:R-:W-:-:S03]  /*b770*/  SHF.R.S32.HI R9, RZ, 0x1f, R19 ;  /* 0x0000001fff097819 */ /* 0x000fc60000011413 */
[----:B------:R0:W-:Y:S04]  /*b780*/  STL [R1+0x4b4], R10 ;  /* 0x0004b40a01007387 */ /* 0x0001e80000100800 */
[----:B------:R-:W2:Y:S01]  /*b790*/  LDL.LU R19, [R1+0x60] ;  /* 0x0000600001137983 */ /* 0x000ea20000300800 */
[----:B------:R-:W-:-:S03]  /*b7a0*/  SHF.R.S32.HI R6, RZ, 0x1f, R21 ;  /* 0x0000001fff067819 */ /* 0x000fc60000011415 */
[----:B------:R1:W-:Y:S01]  /*b7b0*/  STL [R1+0x480], R5 ;  /* 0x0004800501007387 */ /* 0x0003e20000100800 */
[----:B0-----:R-:W-:-:S03]  /*b7c0*/  IADD3 R10, P0, R21, UR8, RZ ;  /* 0x00000008150a7c10 */ /* 0x001fc6000ff1e0ff */
[----:B------:R-:W2:Y:S01]  /*b7d0*/  LDL.LU R21, [R1+0x64] ;  /* 0x0000640001157983 */ /* 0x000ea20000300800 */
[----:B------:R-:W-:-:S03]  /*b7e0*/  IADD3.X R4, R4, UR9, RZ, P6, !PT ;  /* 0x0000000904047c10 */ /* 0x000fc6000b7fe4ff */
[----:B------:R0:W-:Y:S01]  /*b7f0*/  STL [R1+0x4bc], R10 ;  /* 0x0004bc0a01007387 */ /* 0x0001e20000100800 */
[----:B-1----:R-:W-:Y:S02]  /*b800*/  SHF.R.S32.HI R5, RZ, 0x1f, R13 ;  /* 0x0000001fff057819 */ /* 0x002fe4000001140d */
[----:B0-----:R-:W-:Y:S02]  /*b810*/  IADD3 R10, P6, R13, UR8, RZ ;  /* 0x000000080d0a7c10 */ /* 0x001fe4000ffde0ff */
[----:B------:R-:W2:Y:S01]  /*b820*/  LDL.LU R13, [R1+0x6c] ;  /* 0x00006c00010d7983 */ /* 0x000ea20000300800 */
[----:B------:R-:W-:-:S03]  /*b830*/  IADD3.X R3, R3, UR9, RZ, P5, !PT ;  /* 0x0000000903037c10 */ /* 0x000fc6000affe4ff */
[----:B------:R0:W-:Y:S04]  /*b840*/  STL [R1+0x488], R4 ;  /* 0x0004880401007387 */ /* 0x0001e80000100800 */
[----:B------:R1:W-:Y:S01]  /*b850*/  STL [R1+0x4c4], R10 ;  /* 0x0004c40a01007387 */ /* 0x0003e20000100800 */
[----:B0-----:R-:W-:Y:S02]  /*b860*/  SHF.R.S32.HI R4, RZ, 0x1f, R15 ;  /* 0x0000001fff047819 */ /* 0x001fe4000001140f */
[----:B-1----:R-:W-:Y:S02]  /*b870*/  IADD3 R10, P5, R15, UR8, RZ ;  /* 0x000000080f0a7c10 */ /* 0x002fe4000ffbe0ff */
[----:B------:R-:W2:Y:S01]  /*b880*/  LDL.LU R15, [R1+0x78] ;  /* 0x00007800010f7983 */ /* 0x000ea20000300800 */
[----:B------:R-:W-:-:S03]  /*b890*/  IADD3.X R2, R2, UR9, RZ, P4, !PT ;  /* 0x0000000902027c10 */ /* 0x000fc6000a7fe4ff */
[----:B------:R3:W-:Y:S04]  /*b8a0*/  STL [R1+0x490], R3 ;  /* 0x0004900301007387 */ /* 0x0007e80000100800 */
[----:B------:R0:W-:Y:S01]  /*b8b0*/  STL [R1+0x4cc], R10 ;  /* 0x0004cc0a01007387 */ /* 0x0001e20000100800 */
[----:B------:R-:W-:Y:S02]  /*b8c0*/  IADD3.X R7, R7, UR9, RZ, P3, !PT ;  /* 0x0000000907077c10 */ /* 0x000fe40009ffe4ff */
[----:B------:R-:W-:Y:S02]  /*b8d0*/  IADD3.X R11, R8, UR9, RZ, P2, !PT ;  /* 0x00000009080b7c10 */ /* 0x000fe400097fe4ff */
[----:B---3--:R-:W-:Y:S02]  /*b8e0*/  SHF.R.S32.HI R3, RZ, 0x1f, R17 ;  /* 0x0000001fff037819 */ /* 0x008fe40000011411 */
[----:B0-----:R-:W-:-:S02]  /*b8f0*/  IADD3 R10, P4, R17, UR8, RZ ;  /* 0x00000008110a7c10 */ /* 0x001fc4000ff9e0ff */
[----:B------:R-:W3:Y:S04]  /*b900*/  LDL.LU R17, [R1+0x84] ;  /* 0x0000840001117983 */ /* 0x000ee80000300800 */
[----:B------:R4:W-:Y:S04]  /*b910*/  STL [R1+0x498], R2 ;  /* 0x0004980201007387 */ /* 0x0009e80000100800 */
[----:B------:R0:W-:Y:S01]  /*b920*/  STL [R1+0x4d4], R10 ;  /* 0x0004d40a01007387 */ /* 0x0001e20000100800 */
[----:B----4-:R-:W-:Y:S02]  /*b930*/  SHF.R.S32.HI R2, RZ, 0x1f, R14 ;  /* 0x0000001fff027819 */ /* 0x010fe4000001140e */
[----:B0-----:R-:W-:-:S02]  /*b940*/  IADD3 R10, P3, R14, UR8, RZ ;  /* 0x000000080e0a7c10 */ /* 0x001fc4000ff7e0ff */
[----:B------:R-:W4:Y:S04]  /*b950*/  LDL.LU R14, [R1+0x88] ;  /* 0x00008800010e7983 */ /* 0x000f280000300800 */
[----:B------:R-:W-:Y:S04]  /*b960*/  STL [R1+0x4a0], R7 ;  /* 0x0004a00701007387 */ /* 0x000fe80000100800 */
[----:B------:R5:W-:Y:S04]  /*b970*/  STL [R1+0x4dc], R10 ;  /* 0x0004dc0a01007387 */ /* 0x000be80000100800 */
[----:B------:R-:W-:Y:S01]  /*b980*/  STL [R1+0x4a8], R11 ;  /* 0x0004a80b01007387 */ /* 0x000fe20000100800 */
[----:B-----5:R-:W-:-:S02]  /*b990*/  IADD3 R10, P2, R20, UR8, RZ ;  /* 0x00000008140a7c10 */ /* 0x020fc4000ff5e0ff */
[----:B------:R-:W-:-:S03]  /*b9a0*/  SHF.R.S32.HI R7, RZ, 0x1f, R20 ;  /* 0x0000001fff077819 */ /* 0x000fc60000011414 */
[----:B------:R2:W-:Y:S04]  /*b9b0*/  STL [R1+0x4e4], R10 ;  /* 0x0004e40a01007387 */ /* 0x0005e80000100800 */
[----:B------:R-:W5:Y:S01]  /*b9c0*/  LDL.LU R20, [R1+0x8c] ;  /* 0x00008c0001147983 */ /* 0x000f620000300800 */
[----:B------:R-:W-:Y:S02]  /*b9d0*/  IADD3.X R9, R9, UR9, RZ, P1, !PT ;  /* 0x0000000909097c10 */ /* 0x000fe40008ffe4ff */
[----:B--2---:R-:W-:-:S03]  /*b9e0*/  IADD3 R10, P1, R16, UR8, RZ ;  /* 0x00000008100a7c10 */ /* 0x004fc6000ff3e0ff */
[----:B------:R-:W-:Y:S01]  /*b9f0*/  STL [R1+0x4b0], R9 ;  /* 0x0004b00901007387 */ /* 0x000fe20000100800 */
[----:B------:R-:W-:-:S03]  /*ba00*/  SHF.R.S32.HI R8, RZ, 0x1f, R16 ;  /* 0x0000001fff087819 */ /* 0x000fc60000011410 */
[----:B------:R0:W-:Y:S01]  /*ba10*/  STL [R1+0x4ec], R10 ;  /* 0x0004ec0a01007387 */ /* 0x0001e20000100800 */
[----:B------:R-:W-:-:S03]  /*ba20*/  IADD3.X R6, R6, UR9, RZ, P0, !PT ;  /* 0x0000000906067c10 */ /* 0x000fc600087fe4ff */
[----:B------:R-:W2:Y:S01]  /*ba30*/  LDL.LU R16, [R1+0x94] ;  /* 0x0000940001107983 */ /* 0x000ea20000300800 */
[----:B------:R-:W-:-:S03]  /*ba40*/  IADD3.X R11, R5, UR9, RZ, P6, !PT ;  /* 0x00000009050b7c10 */ /* 0x000fc6000b7fe4ff */
[----:B------:R-:W-:Y:S01]  /*ba50*/  STL [R1+0x4b8], R6 ;  /* 0x0004b80601007387 */ /* 0x000fe20000100800 */
[----:B------:R-:W-:Y:S02]  /*ba60*/  IADD3.X R4, R4, UR9, RZ, P5, !PT ;  /* 0x0000000904047c10 */ /* 0x000fe4000affe4ff */
[----:B0-----:R-:W-:Y:S02]  /*ba70*/  IADD3 R10, P0, R18, UR8, RZ ;  /* 0x00000008120a7c10 */ /* 0x001fe4000ff1e0ff */
[----:B------:R-:W-:Y:S02]  /*ba80*/  SHF.R.S32.HI R9, RZ, 0x1f, R18 ;  /* 0x0000001fff097819 */ /* 0x000fe40000011412 */
[----:B------:R-:W2:Y:S04]  /*ba90*/  LDL.LU R18, [R1+0xa8] ;  /* 0x0000a80001127983 */ /* 0x000ea80000300800 */
[----:B------:R0:W-:Y:S04]  /*baa0*/  STL [R1+0x4f4], R10 ;  /* 0x0004f40a01007387 */ /* 0x0001e80000100800 */
[----:B------:R-:W-:Y:S01]  /*bab0*/  STL [R1+0x4c0], R11 ;  /* 0x0004c00b01007387 */ /* 0x000fe20000100800 */
[----:B------:R-:W-:-:S02]  /*bac0*/  IADD3.X R3, R3, UR9, RZ, P4, !PT ;  /* 0x0000000903037c10 */ /* 0x000fc4000a7fe4ff */
[----:B0-----:R-:W-:Y:S02]  /*bad0*/  IADD3 R10, P6, R19, UR8, RZ ;  /* 0x00000008130a7c10 */ /* 0x001fe4000ffde0ff */
[----:B------:R-:W-:-:S03]  /*bae0*/  SHF.R.S32.HI R6, RZ, 0x1f, R19 ;  /* 0x0000001fff067819 */ /* 0x000fc60000011413 */
[----:B------:R0:W-:Y:S04]  /*baf0*/  STL [R1+0x4fc], R10 ;  /* 0x0004fc0a01007387 */ /* 0x0001e80000100800 */
[----:B------:R-:W2:Y:S01]  /*bb00*/  LDL.LU R19, [R1+0xb4] ;  /* 0x0000b40001137983 */ /* 0x000ea20000300800 */
[----:B------:R-:W-:Y:S02]  /*bb10*/  SHF.R.S32.HI R5, RZ, 0x1f, R21 ;  /* 0x0000001fff057819 */ /* 0x000fe40000011415 */
[----:B0-----:R-:W-:Y:S01]  /*bb20*/  IADD3 R10, P5, R21, UR8, RZ ;  /* 0x00000008150a7c10 */ /* 0x001fe2000ffbe0ff */
[----:B------:R-:W-:Y:S04]  /*bb30*/  STL [R1+0x4c8], R4 ;  /* 0x0004c80401007387 */ /* 0x000fe80000100800 */
[----:B------:R0:W-:Y:S04]  /*bb40*/  STL [R1+0x504], R10 ;  /* 0x0005040a01007387 */ /* 0x0001e80000100800 */
[----:B------:R-:W2:Y:S01]  /*bb50*/  LDL.LU R21, [R1+0xbc] ;  /* 0x0000bc0001157983 */ /* 0x000ea20000300800 */
[----:B0-----:R-:W-:-:S03]  /*bb60*/  IADD3 R10, P4, R13, UR8, RZ ;  /* 0x000000080d0a7c10 */ /* 0x001fc6000ff9e0ff */
[----:B------:R-:W-:Y:S01]  /*bb70*/  STL [R1+0x4d0], R3 ;  /* 0x0004d00301007387 */ /* 0x000fe20000100800 */
[----:B------:R-:W-:-:S03]  /*bb80*/  SHF.R.S32.HI R4, RZ, 0x1f, R13 ;  /* 0x0000001fff047819 */ /* 0x000fc6000001140d */
        /* <DEDUP_REMOVED lines=9> */
[----:B------:R4:W-:Y:S01]  /*bc20*/  STL [R1+0x4e0], R7 ;  /* 0x0004e00701007387 */ /* 0x0009e20000100800 */
[----:B------:R-:W-:Y:S02]  /*bc30*/  IADD3.X R8, R8, UR9, RZ, P1, !PT ;  /* 0x0000000908087c10 */ /* 0x000fe40008ffe4ff */
[----:B------:R-:W-:Y:S02]  /*bc40*/  IADD3.X R9, R9, UR9, RZ, P0, !PT ;  /* 0x0000000909097c10 */ /* 0x000fe400087fe4ff */
[----:B---3--:R-:W-:Y:S02]  /*bc50*/  IADD3 R10, P2, R17, UR8, RZ ;  /* 0x00000008110a7c10 */ /* 0x008fe4000ff5e0ff */
[----:B------:R-:W-:-:S03]  /*bc60*/  SHF.R.S32.HI R2, RZ, 0x1f, R17 ;  /* 0x0000001fff027819 */ /* 0x000fc60000011411 */
[----:B------:R0:W-:Y:S04]  /*bc70*/  STL [R1+0x51c], R10 ;  /* 0x00051c0a01007387 */ /* 0x0001e80000100800 */
[----:B------:R-:W3:Y:S04]  /*bc80*/  LDL.LU R17, [R1+0xd0] ;  /* 0x0000d00001117983 */ /* 0x000ee80000300800 */
[----:B------:R5:W-:Y:S01]  /*bc90*/  STL [R1+0x4e8], R8 ;  /* 0x0004e80801007387 */ /* 0x000be20000100800 */
[----:B----4-:R-:W-:Y:S02]  /*bca0*/  SHF.R.S32.HI R7, RZ, 0x1f, R14 ;  /* 0x0000001fff077819 */ /* 0x010fe4000001140e */
[----:B0-----:R-:W-:-:S02]  /*bcb0*/  IADD3 R10, P1, R14, UR8, RZ ;  /* 0x000000080e0a7c10 */ /* 0x001fc4000ff3e0ff */
[----:B------:R-:W4:Y:S04]  /*bcc0*/  LDL.LU R14, [R1+0xd4] ;  /* 0x0000d400010e7983 */ /* 0x000f280000300800 */
[----:B------:R0:W-:Y:S01]  /*bcd0*/  STL [R1+0x524], R10 ;  /* 0x0005240a01007387 */ /* 0x0001e20000100800 */
[----:B-----5:R-:W-:Y:S02]  /*bce0*/  SHF.R.S32.HI R8, RZ, 0x1f, R20 ;  /* 0x0000001fff087819 */ /* 0x020fe40000011414 */
[----:B0-----:R-:W-:Y:S02]  /*bcf0*/  IADD3 R10, P0, R20, UR8, RZ ;  /* 0x00000008140a7c10 */ /* 0x001fe4000ff1e0ff */
[----:B------:R-:W5:Y:S01]  /*bd00*/  LDL.LU R20, [R1+0xd8] ;  /* 0x0000d80001147983 */ /* 0x000f620000300800 */
[----:B------:R-:W-:-:S03]  /*bd10*/  IADD3.X R11, R6, UR9, RZ, P6, !PT ;  /* 0x00000009060b7c10 */ /* 0x000fc6000b7fe4ff */
[----:B------:R-:W-:Y:S04]  /*bd20*/  STL [R1+0x4f0], R9 ;  /* 0x0004f00901007387 */ /* 0x000fe80000100800 */
[----:B------:R2:W-:Y:S01]  /*bd30*/  STL [R1+0x52c], R10 ;  /* 0x00052c0a01007387 */ /* 0x0005e20000100800 */
[----:B------:R-:W-:-:S03]  /*bd40*/  IADD3.X R5, R5, UR9, RZ, P5, !PT ;  /* 0x0000000905057c10 */ /* 0x000fc6000affe4ff */
[----:B------:R-:W-:Y:S01]  /*bd50*/  STL [R1+0x4f8], R11 ;  /* 0x0004f80b01007387 */ /* 0x000fe20000100800 */
[----:B--2---:R-:W-:Y:S02]  /*bd60*/  IADD3 R10, P6, R16, UR8, RZ ;  /* 0x00000008100a7c10 */ /* 0x004fe4000ffde0ff */
        /* <DEDUP_REMOVED lines=9> */
[----:B------:R-:W-:Y:S02]  /*be00*/  IADD3.X R3, R3, UR9, RZ, P3, !PT ;  /* 0x0000000903037c10 */ /* 0x000fe40009ffe4ff */
[----:B------:R-:W-:Y:S02]  /*be10*/  IADD3.X R2, R2, UR9, RZ, P2, !PT ;  /* 0x0000000902027c10 */ /* 0x000fe400097fe4ff */
[----:B-1----:R-:W-:Y:S02]  /*be20*/  SHF.R.S32.HI R5, RZ, 0x1f, R19 ;  /* 0x0000001fff057819 */ /* 0x002fe40000011413 */
[----:B0-----:R-:W-:Y:S02]  /*be30*/  IADD3 R10, P4, R19, UR8, RZ ;  /* 0x00000008130a7c10 */ /* 0x001fe4000ff9e0ff */
[----:B------:R-:W2:Y:S04]  /*be40*/  LDL.LU R19, [R1+0xf0] ;  /* 0x0000f00001137983 */ /* 0x000ea80000300800 */
[----:B------:R0:W-:Y:S04]  /*be50*/  STL [R1+0x508], R4 ;  /* 0x0005080401007387 */ /* 0x0001e80000100800 */
[----:B------:R1:W-:Y:S01]  /*be60*/  STL [R1+0x544], R10 ;  /* 0x0005440a01007387 */ /* 0x0003e20000100800 */
[----:B0-----:R-:W-:-:S02]  /*be70*/  SHF.R.S32.HI R4, RZ, 0x1f, R21 ;  /* 0x0000001fff047819 */ /* 0x001fc40000011415 */
[----:B-1----:R-:W-:Y:S02]  /*be80*/  IADD3 R10, P3, R21, UR8, RZ ;  /* 0x00000008150a7c10 */ /* 0x002fe4000ff7e0ff */
[----:B------:R-:W2:Y:S04]  /*be90*/  LDL.LU R21, [R1+0x10c] ;  /* 0x00010c0001157983 */ /* 0x000ea80000300800 */
[----:B------:R0:W-:Y:S04]  /*bea0*/  STL [R1+0x510], R3 ;  /* 0x0005100301007387 */ /* 0x0001e80000100800 */
[----:B------:R1:W-:Y:S01]  /*beb0*/  STL [R1+0x54c], R10 ;  /* 0x00054c0a01007387 */ /* 0x0003e20000100800 */
[----:B0-----:R-:W-:-:S02]  /*bec0*/  SHF.R.S32.HI R3, RZ, 0x1f, R13 ;  /* 0x0000001fff037819 */ /* 0x001fc4000001140d */
[----:B-1----:R-:W-:Y:S02]  /*bed0*/  IADD3 R10, P2, R13, UR8, RZ ;  /* 0x000000080d0a7c10 */ /* 0x002fe4000ff5e0ff */
        /* <DEDUP_REMOVED lines=8> */
[----:B------:R-:W-:Y:S04]  /*bf60*/  STL [R1+0x520], R7 ;  /* 0x0005200701007387 */ /* 0x000fe80000100800 */
[----:B------:R3:W-:Y:S04]  /*bf70*/  STL [R1+0x55c], R10 ;  /* 0x00055c0a01007387 */ /* 0x0007e80000100800 */
[----:B------:R-:W-:Y:S01]  /*bf80*/  STL [R1+0x528], R11 ;  /* 0x0005280b01007387 */ /* 0x000fe20000100800 */
[----:B------:R-:W-:Y:S02]  /*bf90*/  IADD3.X R9, R9, UR9, RZ, P6, !PT ;  /* 0x0000000909097c10 */ /* 0x000fe4000b7fe4ff */
[----:B------:R-:W-:-:S02]  /*bfa0*/  IADD3.X R6, R6, UR9, RZ, P5, !PT ;  /* 0x0000000906067c10 */ /* 0x000fc4000affe4ff */
[----:B---3--:R-:W-:Y:S02]  /*bfb0*/  IADD3 R10, P0, R17, UR8, RZ ;  /* 0x00000008110a7c10 */ /* 0x008fe4000ff1e0ff */
[----:B------:R-:W-:-:S03]  /*bfc0*/  SHF.R.S32.HI R7, RZ, 0x1f, R17 ;  /* 0x0000001fff077819 */ /* 0x000fc60000011411 */
[----:B------:R4:W-:Y:S04]  /*bfd0*/  STL [R1+0x564], R10 ;  /* 0x0005640a01007387 */ /* 0x0009e80000100800 */
[----:B------:R-:W3:Y:S01]  /*bfe0*/  LDL.LU R17, [R1+0x130] ;  /* 0x0001300001117983 */ /* 0x000ee20000300800 */
[----:B----4-:R-:W-:-:S03]  /*bff0*/  IADD3 R10, P6, R14, UR8, RZ ;  /* 0x000000080e0a7c10 */ /* 0x010fc6000ffde0ff */
[----:B------:R5:W-:Y:S01]  /*c000*/  STL [R1+0x530], R9 ;  /* 0x0005300901007387 */ /* 0x000be20000100800 */
[----:B------:R-:W-:-:S03]  /*c010*/  SHF.R.S32.HI R8, RZ, 0x1f, R14 ;  /* 0x0000001fff087819 */ /* 0x000fc6000001140e */
[----:B------:R0:W-:Y:S04]  /*c020*/  STL [R1+0x56c], R10 ;  /* 0x00056c0a01007387 */ /* 0x0001e80000100800 */
[----:B------:R-:W4:Y:S04]  /*c030*/  LDL.LU R14, [R1+0x128] ;  /* 0x00012800010e7983 */ /* 0x000f280000300800 */
[----:B------:R-:W-:Y:S01]  /*c040*/  STL [R1+0x538], R6 ;  /* 0x0005380601007387 */ /* 0x000fe20000100800 */
[----:B-----5:R-:W-:Y:S02]  /*c050*/  SHF.R.S32.HI R9, RZ, 0x1f, R20 ;  /* 0x0000001fff097819 */ /* 0x020fe40000011414 */
[----:B0-----:R-:W-:-:S02]  /*c060*/  IADD3 R10, P5, R20, UR8, RZ ;  /* 0x00000008140a7c10 */ /* 0x001fc4000ffbe0ff */
[----:B------:R-:W5:Y:S01]  /*c070*/  LDL.LU R20, [R1+0x124] ;  /* 0x0001240001147983 */ /* 0x000f620000300800 */
[----:B------:R-:W-:-:S03]  /*c080*/  IADD3.X R11, R5, UR9, RZ, P4, !PT ;  /* 0x00000009050b7c10 */ /* 0x000fc6000a7fe4ff */
[----:B------:R2:W-:Y:S01]  /*c090*/  STL [R1+0x574], R10 ;  /* 0x0005740a01007387 */ /* 0x0005e20000100800 */
[----:B------:R-:W-:-:S03]  /*c0a0*/  IADD3.X R4, R4, UR9, RZ, P3, !PT ;  /* 0x0000000904047c10 */ /* 0x000fc60009ffe4ff */
[----:B------:R-:W-:Y:S01]  /*c0b0*/  STL [R1+0x540], R11 ;  /* 0x0005400b01007387 */ /* 0x000fe20000100800 */
[----:B------:R-:W-:Y:S02]  /*c0c0*/  IADD3.X R3, R3, UR9, RZ, P2, !PT ;  /* 0x0000000903037c10 */ /* 0x000fe400097fe4ff */
[----:B--2---:R-:W-:Y:S02]  /*c0d0*/  IADD3 R10, P4, R16, UR8, RZ ;  /* 0x00000008100a7c10 */ /* 0x004fe4000ff9e0ff */
        /* <DEDUP_REMOVED lines=8> */
[----:B------:R-:W-:-:S03]  /*c160*/  IADD3.X R2, R2, UR9, RZ, P1, !PT ;  /* 0x0000000902027c10 */ /* 0x000fc60008ffe4ff */
[----:B------:R-:W-:Y:S01]  /*c170*/  STL [R1+0x550], R3 ;  /* 0x0005500301007387 */ /* 0x000fe20000100800 */
[----:B------:R-:W-:Y:S02]  /*c180*/  IADD3.X R7, R7, UR9, RZ, P0, !PT ;  /* 0x0000000907077c10 */ /* 0x000fe400087fe4ff */
[----:B0-----:R-:W-:Y:S02]  /*c190*/  IADD3 R10, P2, R19, UR8, RZ ;  /* 0x00000008130a7c10 */ /* 0x001fe4000ff5e0ff */
[----:B------:R-:W-:-:S03]  /*c1a0*/  SHF.R.S32.HI R4, RZ, 0x1f, R19 ;  /* 0x0000001fff047819 */ /* 0x000fc60000011413 */
[----:B------:R0:W-:Y:S04]  /*c1b0*/  STL [R1+0x58c], R10 ;  /* 0x00058c0a01007387 */ /* 0x0001e80000100800 */
[----:B------:R-:W2:Y:S04]  /*c1c0*/  LDL.LU R19, [R1+0x118] ;  /* 0x0001180001137983 */ /* 0x000ea80000300800 */
[----:B------:R-:W-:Y:S01]  /*c1d0*/  STL [R1+0x558], R2 ;  /* 0x0005580201007387 */ /* 0x000fe20000100800 */
[----:B0-----:R-:W-:Y:S02]  /*c1e0*/  IADD3 R10, P1, R21, UR8, RZ ;  /* 0x00000008150a7c10 */ /* 0x001fe4000ff3e0ff */
[----:B------:R-:W-:-:S03]  /*c1f0*/  SHF.R.S32.HI R3, RZ, 0x1f, R21 ;  /* 0x0000001fff037819 */ /* 0x000fc60000011415 */
[----:B------:R0:W-:Y:S04]  /*c200*/  STL [R1+0x594], R10 ;  /* 0x0005940a01007387 */ /* 0x0001e80000100800 */
[----:B------:R-:W2:Y:S04]  /*c210*/  LDL.LU R21, [R1+0x114] ;  /* 0x0001140001157983 */ /* 0x000ea80000300800 */
[----:B------:R1:W-:Y:S01]  /*c220*/  STL [R1+0x560], R7 ;  /* 0x0005600701007387 */ /* 0x0003e20000100800 */
[----:B0-----:R-:W-:Y:S02]  /*c230*/  IADD3 R10, P0, R13, UR8, RZ ;  /* 0x000000080d0a7c10 */ /* 0x001fe4000ff1e0ff */
[----:B------:R-:W-:-:S03]  /*c240*/  SHF.R.S32.HI R2, RZ, 0x1f, R13 ;  /* 0x0000001fff027819 */ /* 0x000fc6000001140d */
[----:B------:R0:W-:Y:S04]  /*c250*/  STL [R1+0x59c], R10 ;  /* 0x00059c0a01007387 */ /* 0x0001e80000100800 */
[----:B------:R-:W2:Y:S01]  /*c260*/  LDL.LU R13, [R1+0x110] ;  /* 0x00011000010d7983 */ /* 0x000ea20000300800 */
[----:B------:R-:W-:-:S05]  /*c270*/  IADD3.X R8, R8, UR9, RZ, P6, !PT ;  /* 0x0000000908087c10 */ /* 0x000fca000b7fe4ff */
[----:B------:R3:W-:Y:S01]  /*c280*/  STL [R1+0x568], R8 ;  /* 0x0005680801007387 */ /* 0x0007e20000100800 */
[----:B-1----:R-:W-:Y:S02]  /*c290*/  SHF.R.S32.HI R7, RZ, 0x1f, R15 ;  /* 0x0000001fff077819 */ /* 0x002fe4000001140f */
[----:B0-----:R-:W-:Y:S02]  /*c2a0*/  IADD3 R10, P6, R15, UR8, RZ ;  /* 0x000000080f0a7c10 */ /* 0x001fe4000ffde0ff */
[----:B------:R-:W2:Y:S01]  /*c2b0*/  LDL.LU R15, [R1+0x108] ;  /* 0x00010800010f7983 */ /* 0x000ea20000300800 */
[----:B------:R-:W-:-:S03]  /*c2c0*/  IADD3.X R9, R9, UR9, RZ, P5, !PT ;  /* 0x0000000909097c10 */ /* 0x000fc6000affe4ff */
[----:B------:R0:W-:Y:S01]  /*c2d0*/  STL [R1+0x5a4], R10 ;  /* 0x0005a40a01007387 */ /* 0x0001e20000100800 */
[----:B------:R-:W-:Y:S02]  /*c2e0*/  IADD3.X R11, R6, UR9, RZ, P4, !PT ;  /* 0x00000009060b7c10 */ /* 0x000fe4000a7fe4ff */
[----:B------:R-:W-:Y:S02]  /*c2f0*/  IADD3.X R5, R5, UR9, RZ, P3, !PT ;  /* 0x0000000905057c10 */ /* 0x000fe40009ffe4ff */
[----:B---3--:R-:W-:Y:S02]  /*c300*/  SHF.R.S32.HI R8, RZ, 0x1f, R17 ;  /* 0x0000001fff087819 */ /* 0x008fe40000011411 */
[----:B0-----:R-:W-:Y:S02]  /*c310*/  IADD3 R10, P5, R17, UR8, RZ ;  /* 0x00000008110a7c10 */ /* 0x001fe4000ffbe0ff */
[----:B------:R-:W3:Y:S04]  /*c320*/  LDL.LU R17, [R1+0x104] ;  /* 0x0001040001117983 */ /* 0x000ee80000300800 */
[----:B------:R-:W-:Y:S04]  /*c330*/  STL [R1+0x570], R9 ;  /* 0x0005700901007387 */ /* 0x000fe80000100800 */
[----:B------:R4:W-:Y:S04]  /*c340*/  STL [R1+0x5ac], R10 ;  /* 0x0005ac0a01007387 */ /* 0x0009e80000100800 */
[----:B------:R-:W-:Y:S01]  /*c350*/  STL [R1+0x578], R11 ;  /* 0x0005780b01007387 */ /* 0x000fe20000100800 */
[----:B----4-:R-:W-:-:S02]  /*c360*/  IADD3 R10, P4, R14, UR8, RZ ;  /* 0x000000080e0a7c10 */ /* 0x010fc4000ff9e0ff */
        /* <DEDUP_REMOVED lines=9> */
[----:B------:R-:W-:Y:S02]  /*c400*/  IADD3.X R3, R3, UR9, RZ, P1, !PT ;  /* 0x0000000903037c10 */ /* 0x000fe40008ffe4ff */
[----:B------:R-:W-:Y:S02]  /*c410*/  IADD3.X R2, R2, UR9, RZ, P0, !PT ;  /* 0x0000000902027c10 */ /* 0x000fe400087fe4ff */
[----:B------:R-:W-:Y:S02]  /*c420*/  IADD3.X R7, R7, UR9, RZ, P6, !PT ;  /* 0x0000000907077c10 */ /* 0x000fe4000b7fe4ff */
[----:B--2---:R-:W-:Y:S02]  /*c430*/  IADD3 R10, P2, R16, UR8, RZ ;  /* 0x00000008100a7c10 */ /* 0x004fe4000ff5e0ff */
[----:B------:R-:W-:Y:S02]  /*c440*/  SHF.R.S32.HI R5, RZ, 0x1f, R16 ;  /* 0x0000001fff057819 */ /* 0x000fe40000011410 */
        /* <DEDUP_REMOVED lines=13> */
[----:B------:R-:W-:-:S02]  /*c520*/  IADD3.X R11, R8, UR9, RZ, P5, !PT ;  /* 0x00000009080b7c10 */ /* 0x000fc4000affe4ff */
[----:B0-----:R-:W-:Y:S02]  /*c530*/  SHF.R.S32.HI R2, RZ, 0x1f, R21 ;  /* 0x0000001fff027819 */ /* 0x001fe40000011415 */
[----:B-1----:R-:W-:Y:S02]  /*c540*/  IADD3 R10, P6, R21, UR8, RZ ;  /* 0x00000008150a7c10 */ /* 0x002fe4000ffde0ff */
[----:B------:R-:W2:Y:S04]  /*c550*/  LDL.LU R21, [R1+0xe8] ;  /* 0x0000e80001157983 */ /* 0x000ea80000300800 */
[----:B------:R-:W-:Y:S04]  /*c560*/  STL [R1+0x5a0], R7 ;  /* 0x0005a00701007387 */ /* 0x000fe80000100800 */
[----:B------:R0:W-:Y:S04]  /*c570*/  STL [R1+0x5dc], R10 ;  /* 0x0005dc0a01007387 */ /* 0x0001e80000100800 */
[----:B------:R-:W-:Y:S01]  /*c580*/  STL [R1+0x5a8], R11 ;  /* 0x0005a80b01007387 */ /* 0x000fe20000100800 */
[----:B0-----:R-:W-:-:S02]  /*c590*/  IADD3 R10, P5, R13, UR8, RZ ;  /* 0x000000080d0a7c10 */ /* 0x001fc4000ffbe0ff */
[----:B------:R-:W-:-:S03]  /*c5a0*/  SHF.R.S32.HI R7, RZ, 0x1f, R13 ;  /* 0x0000001fff077819 */ /* 0x000fc6000001140d */
[----:B------:R0:W-:Y:S01]  /*c5b0*/  STL [R1+0x5e4], R10 ;  /* 0x0005e40a01007387 */ /* 0x0001e20000100800 */
[----:B------:R-:W-:-:S03]  /*c5c0*/  IADD3.X R9, R9, UR9, RZ, P4, !PT ;  /* 0x0000000909097c10 */ /* 0x000fc6000a7fe4ff */
[----:B------:R-:W2:Y:S01]  /*c5d0*/  LDL.LU R13, [R1+0xe4] ;  /* 0x0000e400010d7983 */ /* 0x000ea20000300800 */
[----:B0-----:R-:W-:-:S03]  /*c5e0*/  IADD3 R10, P4, R15, UR8, RZ ;  /* 0x000000080f0a7c10 */ /* 0x001fc6000ff9e0ff */
[----:B------:R3:W-:Y:S01]  /*c5f0*/  STL [R1+0x5b0], R9 ;  /* 0x0005b00901007387 */ /* 0x0007e20000100800 */
[----:B------:R-:W-:-:S03]  /*c600*/  SHF.R.S32.HI R8, RZ, 0x1f, R15 ;  /* 0x0000001fff087819 */ /* 0x000fc6000001140f */
[----:B------:R0:W-:Y:S04]  /*c610*/  STL [R1+0x5ec], R10 ;  /* 0x0005ec0a01007387 */ /* 0x0001e80000100800 */
[----:B------:R-:W2:Y:S01]  /*c620*/  LDL.LU R15, [R1+0xc4] ;  /* 0x0000c400010f7983 */ /* 0x000ea20000300800 */
[----:B------:R-:W-:-:S05]  /*c630*/  IADD3.X R6, R6, UR9, RZ, P3, !PT ;  /* 0x0000000906067c10 */ /* 0x000fca0009ffe4ff */
[----:B------:R-:W-:Y:S01]  /*c640*/  STL [R1+0x5b8], R6 ;  /* 0x0005b80601007387 */ /* 0x000fe20000100800 */
[----:B------:R-:W-:Y:S02]  /*c650*/  IADD3.X R11, R5, UR9, RZ, P2, !PT ;  /* 0x00000009050b7c10 */ /* 0x000fe400097fe4ff */
[----:B------:R-:W-:Y:S02]  /*c660*/  IADD3.X R4, R4, UR9, RZ, P1, !PT ;  /* 0x0000000904047c10 */ /* 0x000fe40008ffe4ff */
[----:B---3--:R-:W-:Y:S02]  /*c670*/  SHF.R.S32.HI R9, RZ, 0x1f, R17 ;  /* 0x0000001fff097819 */ /* 0x008fe40000011411 */
[----:B0-----:R-:W-:Y:S02]  /*c680*/  IADD3 R10, P3, R17, UR8, RZ ;  /* 0x00000008110a7c10 */ /* 0x001fe4000ff7e0ff */
[----:B------:R-:W3:Y:S04]  /*c690*/  LDL.LU R17, [R1+0xc0] ;  /* 0x0000c00001117983 */ /* 0x000ee80000300800 */
[----:B------:R4:W-:Y:S04]  /*c6a0*/  STL [R1+0x5f4], R10 ;  /* 0x0005f40a01007387 */ /* 0x0009e80000100800 */
[----:B------:R-:W-:Y:S01]  /*c6b0*/  STL [R1+0x5c0], R11 ;  /* 0x0005c00b01007387 */ /* 0x000fe20000100800 */
[----:B----4-:R-:W-:-:S05]  /*c6c0*/  IADD3 R10, P2, R14, UR8, RZ ;  /* 0x000000080e0a7c10 */ /* 0x010fca000ff5e0ff */
[----:B------:R0:W-:Y:S01]  /*c6d0*/  STL [R1+0x5fc], R10 ;  /* 0x0005fc0a01007387 */ /* 0x0001e20000100800 */
[----:B-----5:R-:W-:Y:S02]  /*c6e0*/  SHF.R.S32.HI R5, RZ, 0x1f, R20 ;  /* 0x0000001fff057819 */ /* 0x020fe40000011414 */
[----:B0-----:R-:W-:Y:S02]  /*c6f0*/  IADD3 R10, P1, R20, UR8, RZ ;  /* 0x00000008140a7c10 */ /* 0x001fe4000ff3e0ff */
[----:B------:R-:W4:Y:S01]  /*c700*/  LDL.LU R20, [R1+0xb8] ;  /* 0x0000b80001147983 */ /* 0x000f220000300800 */
[----:B------:R-:W-:-:S03]  /*c710*/  IADD3.X R11, R3, UR9, RZ, P0, !PT ;  /* 0x00000009030b7c10 */ /* 0x000fc600087fe4ff */
[----:B------:R-:W-:Y:S01]  /*c720*/  STL [R1+0x5c8], R4 ;  /* 0x0005c80401007387 */ /* 0x000fe20000100800 */
[----:B------:R-:W-:-:S03]  /*c730*/  IADD3.X R2, R2, UR9, RZ, P6, !PT ;  /* 0x0000000902027c10 */ /* 0x000fc6000b7fe4ff */
[----:B------:R2:W-:Y:S04]  /*c740*/  STL [R1+0x604], R10 ;  /* 0x0006040a01007387 */ /* 0x0005e80000100800 */
[----:B------:R-:W-:Y:S01]  /*c750*/  STL [R1+0x5d0], R11 ;  /* 0x0005d00b01007387 */ /* 0x000fe20000100800 */
[----:B------:R-:W-:Y:S02]  /*c760*/  IADD3.X R7, R7, UR9, RZ, P5, !PT ;  /* 0x0000000907077c10 */ /* 0x000fe4000affe4ff */
[----:B--2---:R-:W-:-:S05]  /*c770*/  IADD3 R10, P0, R16, UR8, RZ ;  /* 0x00000008100a7c10 */ /* 0x004fca000ff1e0ff */
[----:B------:R0:W-:Y:S04]  /*c780*/  STL [R1+0x60c], R10 ;  /* 0x00060c0a01007387 */ /* 0x0001e80000100800 */
[----:B------:R-:W2:Y:S04]  /*c790*/  LDL.LU R22, [R1+0xb0] ;  /* 0x0000b00001167983 */ /* 0x000ea80000300800 */
[----:B------:R-:W-:Y:S04]  /*c7a0*/  STL [R1+0x5d8], R2 ;  /* 0x0005d80201007387 */ /* 0x000fe80000100800 */
[----:B0-----:R-:W5:Y:S01]  /*c7b0*/  LDL.LU R10, [R1+0xac] ;  /* 0x0000ac00010a7983 */ /* 0x001f620000300800 */
[----:B------:R-:W-:-:S05]  /*c7c0*/  IADD3 R11, P6, R18, UR8, RZ ;  /* 0x00000008120b7c10 */ /* 0x000fca000ffde0ff */
[----:B------:R0:W-:Y:S01]  /*c7d0*/  STL [R1+0x614], R11 ;  /* 0x0006140b01007387 */ /* 0x0001e20000100800 */
[----:B------:R-:W-:-:S03]  /*c7e0*/  IADD3.X R8, R8, UR9, RZ, P4, !PT ;  /* 0x0000000908087c10 */ /* 0x000fc6000a7fe4ff */
[----:B------:R-:W5:Y:S01]  /*c7f0*/  LDL.LU R12, [R1+0xa4] ;  /* 0x0000a400010c7983 */ /* 0x000f620000300800 */
[----:B------:R-:W-:-:S03]  /*c800*/  SHF.R.S32.HI R6, RZ, 0x1f, R14 ;  /* 0x0000001fff067819 */ /* 0x000fc6000001140e */
[----:B------:R-:W-:Y:S01]  /*c810*/  STL [R1+0x5e0], R7 ;  /* 0x0005e00701007387 */ /* 0x000fe20000100800 */
[----:B0-----:R-:W-:-:S05]  /*c820*/  IADD3 R11, P5, R19, UR8, RZ ;  /* 0x00000008130b7c10 */ /* 0x001fca000ffbe0ff */
[----:B------:R0:W-:Y:S01]  /*c830*/  STL [R1+0x61c], R11 ;  /* 0x00061c0b01007387 */ /* 0x0001e20000100800 */
[----:B------:R-:W-:-:S03]  /*c840*/  SHF.R.S32.HI R4, RZ, 0x1f, R16 ;  /* 0x0000001fff047819 */ /* 0x000fc60000011410 */
[----:B------:R-:W5:Y:S01]  /*c850*/  LDL.LU R14, [R1+0xa0] ;  /* 0x0000a000010e7983 */ /* 0x000f620000300800 */
[----:B------:R-:W-:-:S03]  /*c860*/  IADD3.X R9, R9, UR9, RZ, P3, !PT ;  /* 0x0000000909097c10 */ /* 0x000fc60009ffe4ff */
[----:B------:R-:W-:Y:S04]  /*c870*/  STL [R1+0x5e8], R8 ;  /* 0x0005e80801007387 */ /* 0x000fe80000100800 */
[----:B------:R-:W5:Y:S01]  /*c880*/  LDL.LU R16, [R1+0x9c] ;  /* 0x00009c0001107983 */ /* 0x000f620000300800 */
[----:B0-----:R-:W-:Y:S02]  /*c890*/  IADD3 R11, P4, R21, UR8, RZ ;  /* 0x00000008150b7c10 */ /* 0x001fe4000ff9e0ff */
[----:B------:R-:W-:-:S03]  /*c8a0*/  SHF.R.S32.HI R3, RZ, 0x1f, R18 ;  /* 0x0000001fff037819 */ /* 0x000fc60000011412 */
[----:B------:R0:W-:Y:S04]  /*c8b0*/  STL [R1+0x624], R11 ;  /* 0x0006240b01007387 */ /* 0x0001e80000100800 */
[----:B------:R-:W5:Y:S04]  /*c8c0*/  LDL.LU R18, [R1+0x98] ;  /* 0x0000980001127983 */ /* 0x000f680000300800 */
[----:B------:R-:W-:Y:S01]  /*c8d0*/  STL [R1+0x5f0], R9 ;  /* 0x0005f00901007387 */ /* 0x000fe20000100800 */
[----:B0-----:R-:W-:-:S05]  /*c8e0*/  IADD3 R11, P3, R13, UR8, RZ ;  /* 0x000000080d0b7c10 */ /* 0x001fca000ff7e0ff */
[----:B------:R0:W-:Y:S01]  /*c8f0*/  STL [R1+0x62c], R11 ;  /* 0x00062c0b01007387 */ /* 0x0001e20000100800 */
[----:B------:R-:W-:Y:S02]  /*c900*/  SHF.R.S32.HI R8, RZ, 0x1f, R13 ;  /* 0x0000001fff087819 */ /* 0x000fe4000001140d */
[----:B0-----:R-:W-:Y:S02]  /*c910*/  IADD3.X R11, R6, UR9, RZ, P2, !PT ;  /* 0x00000009060b7c10 */ /* 0x001fe400097fe4ff */
[----:B------:R-:W-:-:S03]  /*c920*/  IADD3 R13, P2, R15, UR8, RZ ;  /* 0x000000080f0d7c10 */ /* 0x000fc6000ff5e0ff */
[----:B------:R0:W-:Y:S01]  /*c930*/  STL [R1+0x5f8], R11 ;  /* 0x0005f80b01007387 */ /* 0x0001e20000100800 */
[----:B------:R-:W-:-:S03]  /*c940*/  SHF.R.S32.HI R2, RZ, 0x1f, R19 ;  /* 0x0000001fff027819 */ /* 0x000fc60000011413 */
[----:B------:R1:W-:Y:S01]  /*c950*/  STL [R1+0x634], R13 ;  /* 0x0006340d01007387 */ /* 0x0003e20000100800 */
[----:B------:R-:W-:-:S03]  /*c960*/  SHF.R.S32.HI R7, RZ, 0x1f, R21 ;  /* 0x0000001fff077819 */ /* 0x000fc60000011415 */
[----:B------:R-:W5:Y:S01]  /*c970*/  LDL.LU R19, [R1+0x90] ;  /* 0x0000900001137983 */ /* 0x000f620000300800 */
[----:B0-----:R-:W-:-:S05]  /*c980*/  IADD3.X R11, R5, UR9, RZ, P1, !PT ;  /* 0x00000009050b7c10 */ /* 0x001fca0008ffe4ff */
[----:B------:R0:W-:Y:S04]  /*c990*/  STL [R1+0x600], R11 ;  /* 0x0006000b01007387 */ /* 0x0001e80000100800 */
[----:B------:R-:W5:Y:S04]  /*c9a0*/  LDL.LU R21, [R1+0x80] ;  /* 0x0000800001157983 */ /* 0x000f680000300800 */
[----:B-1----:R-:W5:Y:S01]  /*c9b0*/  LDL.LU R13, [R1+0x7c] ;  /* 0x00007c00010d7983 */ /* 0x002f620000300800 */
[----:B0-----:R-:W-:Y:S02]  /*c9c0*/  IADD3.X R11, R4, UR9, RZ, P0, !PT ;  /* 0x00000009040b7c10 */ /* 0x001fe400087fe4ff */
[----:B------:R-:W-:-:S02]  /*c9d0*/  SHF.R.S32.HI R9, RZ, 0x1f, R15 ;  /* 0x0000001fff097819 */ /* 0x000fc4000001140f */
[----:B---3--:R-:W-:Y:S02]  /*c9e0*/  IADD3 R5, P1, R17, UR8, RZ ;  /* 0x0000000811057c10 */ /* 0x008fe4000ff3e0ff */
[----:B------:R-:W-:-:S03]  /*c9f0*/  SHF.R.S32.HI R6, RZ, 0x1f, R17 ;  /* 0x0000001fff067819 */ /* 0x000fc60000011411 */
[----:B------:R4:W-:Y:S04]  /*ca00*/  STL [R1+0x63c], R5 ;  /* 0x00063c0501007387 */ /* 0x0009e80000100800 */
[----:B------:R-:W3:Y:S04]  /*ca10*/  LDL.LU R15, [R1+0x74] ;  /* 0x00007400010f7983 */ /* 0x000ee80000300800 */
[----:B------:R0:W-:Y:S04]  /*ca20*/  STL [R1+0x608], R11 ;  /* 0x0006080b01007387 */ /* 0x0001e80000100800 */
[----:B------:R-:W3:Y:S01]  /*ca30*/  LDL.LU R17, [R1+0x70] ;  /* 0x0000700001117983 */ /* 0x000ee20000300800 */
[----:B----4-:R-:W-:-:S02]  /*ca40*/  SHF.R.S32.HI R5, RZ, 0x1f, R20 ;  /* 0x0000001fff057819 */ /* 0x010fc40000011414 */
[----:B------:R-:W-:Y:S02]  /*ca50*/  IADD3 R4, P0, R20, UR8, RZ ;  /* 0x0000000814047c10 */ /* 0x000fe4000ff1e0ff */
[----:B------:R-:W4:Y:S01]  /*ca60*/  LDL.LU R20, [R1+0x68] ;  /* 0x0000680001147983 */ /* 0x000f220000300800 */
[----:B0-----:R-:W-:-:S03]  /*ca70*/  IADD3.X R11, R3, UR9, RZ, P6, !PT ;  /* 0x00000009030b7c10 */ /* 0x001fc6000b7fe4ff */
[----:B------:R-:W-:Y:S04]  /*ca80*/  STL [R1+0x644], R4 ;  /* 0x0006440401007387 */ /* 0x000fe80000100800 */
[----:B------:R0:W-:Y:S02]  /*ca90*/  STL [R1+0x610], R11 ;  /* 0x0006100b01007387 */ /* 0x0001e40000100800 */
[----:B0-----:R-:W-:Y:S02]  /*caa0*/  IADD3.X R11, R2, UR9, RZ, P5, !PT ;  /* 0x00000009020b7c10 */ /* 0x001fe4000affe4ff */
[----:B--2---:R-:W-:Y:S02]  /*cab0*/  SHF.R.S32.HI R4, RZ, 0x1f, R22 ;  /* 0x0000001fff047819 */ /* 0x004fe40000011416 */
[----:B------:R-:W-:-:S02]  /*cac0*/  IADD3 R22, P6, R22, UR8, RZ ;  /* 0x0000000816167c10 */ /* 0x000fc4000ffde0ff */
[----:B-----5:R-:W-:Y:S02]  /*cad0*/  SHF.R.S32.HI R3, RZ, 0x1f, R10 ;  /* 0x0000001fff037819 */ /* 0x020fe4000001140a */
[----:B------:R-:W-:Y:S01]  /*cae0*/  IADD3 R10, P5, R10, UR8, RZ ;  /* 0x000000080a0a7c10 */ /* 0x000fe2000ffbe0ff */
[----:B------:R-:W-:Y:S04]  /*caf0*/  STL [R1+0x64c], R22 ;  /* 0x00064c1601007387 */ /* 0x000fe80000100800 */
[----:B------:R0:W-:Y:S04]  /*cb00*/  STL [R1+0x618], R11 ;  /* 0x0006180b01007387 */ /* 0x0001e80000100800 */
[----:B------:R1:W-:Y:S01]  /*cb10*/  STL [R1+0x654], R10 ;  /* 0x0006540a01007387 */ /* 0x0003e20000100800 */
[----:B0-----:R-:W-:-:S02]  /*cb20*/  IADD3.X R11, R7, UR9, RZ, P4, !PT ;  /* 0x00000009070b7c10 */ /* 0x001fc4000a7fe4ff */
[----:B-1----:R-:W-:-:S03]  /*cb30*/  IADD3 R10, P4, R12, UR8, RZ ;  /* 0x000000080c0a7c10 */ /* 0x002fc6000ff9e0ff */
[----:B------:R0:W-:Y:S04]  /*cb40*/  STL [R1+0x620], R11 ;  /* 0x0006200b01007387 */ /* 0x0001e80000100800 */
[----:B------:R1:W-:Y:S01]  /*cb50*/  STL [R1+0x65c], R10 ;  /* 0x00065c0a01007387 */ /* 0x0003e20000100800 */
[----:B0-----:R-:W-:Y:S02]  /*cb60*/  IADD3.X R11, R8, UR9, RZ, P3, !PT ;  /* 0x00000009080b7c10 */ /* 0x001fe40009ffe4ff */
[----:B-1----:R-:W-:-:S03]  /*cb70*/  IADD3 R10, P3, R14, UR8, RZ ;  /* 0x000000080e0a7c10 */ /* 0x002fc6000ff7e0ff */
[----:B------:R0:W-:Y:S04]  /*cb80*/  STL [R1+0x628], R11 ;  /* 0x0006280b01007387 */ /* 0x0001e80000100800 */
[----:B------:R1:W-:Y:S01]  /*cb90*/  STL [R1+0x664], R10 ;  /* 0x0006640a01007387 */ /* 0x0003e20000100800 */
[----:B------:R-:W-:Y:S01]  /*cba0*/  IMAD R25, R25, UR61, RZ ;  /* 0x0000003d19197c24 */ /* 0x000fe2000f8e02ff */
[----:B------:R-:W-:Y:S01]  /*cbb0*/  IADD3.X R4, R4, UR9, RZ, P6, !PT ;  /* 0x0000000904047c10 */ /* 0x000fe2000b7fe4ff */
[----:B------:R-:W-:Y:S01]  /*cbc0*/  ULDC UR61, c[0x0][0x21c] ;  /* 0x00008700003d7ab9 */ /* 0x000fe20000000800 */
[----:B0-----:R-:W-:Y:S02]  /*cbd0*/  IADD3.X R11, R9, UR9, RZ, P2, !PT ;  /* 0x00000009090b7c10 */ /* 0x001fe400097fe4ff */
[----:B-1----:R-:W-:-:S03]  /*cbe0*/  IADD3 R10, P2, R16, UR8, RZ ;  /* 0x00000008100a7c10 */ /* 0x002fc6000ff5e0ff */
[----:B------:R0:W-:Y:S04]  /*cbf0*/  STL [R1+0x630], R11 ;  /* 0x0006300b01007387 */ /* 0x0001e80000100800 */
[----:B------:R1:W-:Y:S01]  /*cc00*/  STL [R1+0x66c], R10 ;  /* 0x00066c0a01007387 */ /* 0x0003e20000100800 */
[----:B0-----:R-:W-:Y:S02]  /*cc10*/  IADD3.X R11, R6, UR9, RZ, P1, !PT ;  /* 0x00000009060b7c10 */ /* 0x001fe40008ffe4ff */
[----:B------:R-:W-:Y:S02]  /*cc20*/  IADD3.X R6, R5, UR9, RZ, P0, !PT ;  /* 0x0000000905067c10 */ /* 0x000fe400087fe4ff */
[----:B-1----:R-:W-:Y:S02]  /*cc30*/  IADD3 R10, P1, R18, UR8, RZ ;  /* 0x00000008120a7c10 */ /* 0x002fe4000ff3e0ff */
[----:B------:R-:W-:Y:S01]  /*cc40*/  IADD3 R5, P0, R25, UR8, RZ ;  /* 0x0000000819057c10 */ /* 0x000fe2000ff1e0ff */
[----:B------:R-:W-:Y:S04]  /*cc50*/  STL [R1+0x638], R11 ;  /* 0x0006380b01007387 */ /* 0x000fe80000100800 */
[----:B------:R-:W-:Y:S01]  /*cc60*/  STL [R1+0x674], R10 ;  /* 0x0006740a01007387 */ /* 0x000fe20000100800 */
[----:B------:R-:W-:-:S03]  /*cc70*/  SHF.R.S32.HI R2, RZ, 0x1f, R12 ;  /* 0x0000001fff027819 */ /* 0x000fc6000001140c */
[----:B------:R-:W-:Y:S04]  /*cc80*/  STL [R1+0x640], R6 ;  /* 0x0006400601007387 */ /* 0x000fe80000100800 */
[----:B------:R0:W-:Y:S01]  /*cc90*/  STL [R1+0x6ac], R5 ;  /* 0x0006ac0501007387 */ /* 0x0001e20000100800 */
[----:B------:R-:W-:-:S03]  /*cca0*/  SHF.R.S32.HI R7, RZ, 0x1f, R14 ;  /* 0x0000001fff077819 */ /* 0x000fc6000001140e */
[----:B------:R1:W-:Y:S01]  /*ccb0*/  STL [R1+0x648], R4 ;  /* 0x0006480401007387 */ /* 0x0003e20000100800 */
[----:B0-----:R-:W-:Y:S02]  /*ccc0*/  IADD3.X R5, R3, UR9, RZ, P5, !PT ;  /* 0x0000000903057c10 */ /* 0x001fe4000affe4ff */
[----:B------:R-:W-:Y:S02]  /*ccd0*/  IADD3 R6, P6, R19, UR8, RZ ;  /* 0x0000000813067c10 */ /* 0x000fe4000ffde0ff */
[----:B------:R-:W-:-:S03]  /*cce0*/  IADD3.X R3, R2, UR9, RZ, P4, !PT ;  /* 0x0000000902037c10 */ /* 0x000fc6000a7fe4ff */
[----:B------:R-:W-:Y:S01]  /*ccf0*/  STL [R1+0x67c], R6 ;  /* 0x00067c0601007387 */ /* 0x000fe20000100800 */
[----:B-1----:R-:W-:-:S03]  /*cd00*/  IADD3 R4, P5, R21, UR8, RZ ;  /* 0x0000000815047c10 */ /* 0x002fc6000ffbe0ff */
[----:B------:R-:W-:Y:S01]  /*cd10*/  STL [R1+0x650], R5 ;  /* 0x0006500501007387 */ /* 0x000fe20000100800 */
[----:B------:R-:W-:Y:S02]  /*cd20*/  SHF.R.S32.HI R8, RZ, 0x1f, R16 ;  /* 0x0000001fff087819 */ /* 0x000fe40000011410 */
[----:B------:R-:W-:Y:S01]  /*cd30*/  IADD3 R2, P4, R13, UR8, RZ ;  /* 0x000000080d027c10 */ /* 0x000fe2000ff9e0ff */
[----:B------:R0:W-:Y:S04]  /*cd40*/  STL [R1+0x684], R4 ;  /* 0x0006840401007387 */ /* 0x0001e80000100800 */
[----:B------:R-:W-:Y:S01]  /*cd50*/  STL [R1+0x658], R3 ;  /* 0x0006580301007387 */ /* 0x000fe20000100800 */
[----:B0-----:R-:W-:-:S03]  /*cd60*/  IADD3.X R4, R7, UR9, RZ, P3, !PT ;  /* 0x0000000907047c10 */ /* 0x001fc60009ffe4ff */
[----:B------:R0:W-:Y:S04]  /*cd70*/  STL [R1+0x68c], R2 ;  /* 0x00068c0201007387 */ /* 0x0001e80000100800 */
[----:B------:R3:W-:Y:S01]  /*cd80*/  STL [R1+0x660], R4 ;  /* 0x0006600401007387 */ /* 0x0007e20000100800 */
[----:B0-----:R-:W-:Y:S02]  /*cd90*/  IADD3.X R2, R8, UR9, RZ, P2, !PT ;  /* 0x0000000908027c10 */ /* 0x001fe400097fe4ff */
[----:B------:R-:W-:Y:S02]  /*cda0*/  SHF.R.S32.HI R9, RZ, 0x1f, R18 ;  /* 0x0000001fff097819 */ /* 0x000fe40000011412 */
[----:B------:R-:W-:Y:S01]  /*cdb0*/  SHF.R.S32.HI R8, RZ, 0x1f, R25 ;  /* 0x0000001fff087819 */ /* 0x000fe20000011419 */
[----:B------:R-:W-:-:S04]  /*cdc0*/  USHF.R.S32.HI UR11, URZ, 0x1f, UR4 ;  /* 0x0000001f3f0b7899 */ /* 0x000fc80008011404 */
[----:B------:R-:W-:-:S03]  /*cdd0*/  ULEA.HI UR11, UR11, UR4, URZ, 0x6 ;  /* 0x000000040b0b7291 */ /* 0x000fc6000f8f303f */
[----:B------:R-:W-:Y:S01]  /*cde0*/  ULDC UR4, c[0x0][0x238] ;  /* 0x00008e0000047ab9 */ /* 0x000fe20000000800 */
[----:B---3--:R-:W-:Y:S02]  /*cdf0*/  IADD3 R4, P2, R17, UR8, RZ ;  /* 0x0000000811047c10 */ /* 0x008fe4000ff5e0ff */
[----:B------:R-:W-:Y:S02]  /*ce00*/  SHF.R.S32.HI R6, RZ, 0x1f, R17 ;  /* 0x0000001fff067819 */ /* 0x000fe40000011411 */
[----:B------:R-:W0:Y:S01]  /*ce10*/  S2R R17, SR_TID.X ;  /* 0x0000000000117919 */ /* 0x000e220000002100 */
[----:B------:R-:W-:-:S05]  /*ce20*/  IADD3 R3, P3, R15, UR8, RZ ;  /* 0x000000080f037c10 */ /* 0x000fca000ff7e0ff */
[----:B------:R1:W-:Y:S04]  /*ce30*/  STL [R1+0x694], R3 ;  /* 0x0006940301007387 */ /* 0x0003e80000100800 */
[----:B------:R4:W-:Y:S01]  /*ce40*/  STL [R1+0x668], R2 ;  /* 0x0006680201007387 */ /* 0x0009e20000100800 */
[----:B-1----:R-:W-:-:S03]  /*ce50*/  IADD3.X R3, R9, UR9, RZ, P1, !PT ;  /* 0x0000000909037c10 */ /* 0x002fc60008ffe4ff */
[----:B------:R1:W-:Y:S01]  /*ce60*/  STL [R1+0x69c], R4 ;  /* 0x00069c0401007387 */ /* 0x0003e20000100800 */
[----:B----4-:R-:W-:Y:S02]  /*ce70*/  IADD3 R2, P1, R20, UR8, RZ ;  /* 0x0000000814027c10 */ /* 0x010fe4000ff3e0ff */
[----:B------:R-:W-:Y:S01]  /*ce80*/  SHF.R.S32.HI R7, RZ, 0x1f, R20 ;  /* 0x0000001fff077819 */ /* 0x000fe20000011414 */
[----:B------:R2:W-:Y:S01]  /*ce90*/  STL [R1+0x670], R3 ;  /* 0x0006700301007387 */ /* 0x0005e20000100800 */
[----:B-1----:R-:W-:Y:S01]  /*cea0*/  SHF.R.S32.HI R4, RZ, 0x1f, R13 ;  /* 0x0000001fff047819 */ /* 0x002fe2000001140d */
[----:B------:R-:W-:Y:S01]  /*ceb0*/  ULDC UR8, c[0x0][0x238] ;  /* 0x00008e0000087ab9 */ /* 0x000fe20000000800 */
[----:B------:R-:W1:Y:S01]  /*cec0*/  S2R R20, SR_TID.X ;  /* 0x0000000000147919 */ /* 0x000e620000002100 */
[----:B------:R3:W-:Y:S01]  /*ced0*/  STL [R1+0x6a4], R2 ;  /* 0x0006a40201007387 */ /* 0x0007e20000100800 */
[----:B--2---:R-:W-:Y:S02]  /*cee0*/  SHF.R.S32.HI R3, RZ, 0x1f, R21 ;  /* 0x0000001fff037819 */ /* 0x004fe40000011415 */
[----:B------:R-:W-:-:S02]  /*cef0*/  SHF.R.S32.HI R5, RZ, 0x1f, R15 ;  /* 0x0000001fff057819 */ /* 0x000fc4000001140f */
[----:B---3--:R-:W-:Y:S02]  /*cf00*/  SHF.R.S32.HI R2, RZ, 0x1f, R19 ;  /* 0x0000001fff027819 */ /* 0x008fe40000011413 */
[----:B------:R-:W-:Y:S02]  /*cf10*/  IADD3.X R3, R3, UR9, RZ, P5, !PT ;  /* 0x0000000903037c10 */ /* 0x000fe4000affe4ff */
[----:B------:R-:W-:Y:S02]  /*cf20*/  IADD3.X R9, R2, UR9, RZ, P6, !PT ;  /* 0x0000000902097c10 */ /* 0x000fe4000b7fe4ff */
[----:B------:R-:W-:Y:S02]  /*cf30*/  IADD3.X R2, R4, UR9, RZ, P4, !PT ;  /* 0x0000000904027c10 */ /* 0x000fe4000a7fe4ff */
[----:B------:R-:W-:Y:S01]  /*cf40*/  IADD3.X R4, R5, UR9, RZ, P3, !PT ;  /* 0x0000000905047c10 */ /* 0x000fe20009ffe4ff */
[----:B------:R-:W-:Y:S01]  /*cf50*/  STL [R1+0x678], R9 ;  /* 0x0006780901007387 */ /* 0x000fe20000100800 */
[----:B0-----:R-:W-:-:S03]  /*cf60*/  SHF.R.U32.HI R15, RZ, 0x5, R17 ;  /* 0x00000005ff0f7819 */ /* 0x001fc60000011611 */
[----:B------:R0:W-:Y:S01]  /*cf70*/  STL [R1+0x680], R3 ;  /* 0x0006800301007387 */ /* 0x0001e20000100800 */
[----:B------:R-:W-:-:S03]  /*cf80*/  SGXT.U32 R15, R15, 0x1 ;  /* 0x000000010f0f781a */ /* 0x000fc60000000000 */
[----:B------:R2:W-:Y:S01]  /*cf90*/  STL [R1+0x688], R2 ;  /* 0x0006880201007387 */ /* 0x0005e20000100800 */
[----:B0-----:R-:W-:-:S03]  /*cfa0*/  IADD3.X R3, R6, UR9, RZ, P2, !PT ;  /* 0x0000000906037c10 */ /* 0x001fc600097fe4ff */
[----:B------:R-:W-:Y:S01]  /*cfb0*/  STL [R1+0x690], R4 ;  /* 0x0006900401007387 */ /* 0x000fe20000100800 */
[----:B--2---:R-:W-:-:S03]  /*cfc0*/  IADD3.X R2, R7, UR9, RZ, P1, !PT ;  /* 0x0000000907027c10 */ /* 0x004fc60008ffe4ff */
[----:B------:R-:W-:Y:S01]  /*cfd0*/  STL [R1+0x698], R3 ;  /* 0x0006980301007387 */ /* 0x000fe20000100800 */
[----:B------:R-:W-:Y:S01]  /*cfe0*/  SHF.R.U32.HI R17, RZ, 0x5, R17 ;  /* 0x00000005ff117819 */ /* 0x000fe20000011611 */
[----:B------:R-:W-:Y:S01]  /*cff0*/  ULDC UR9, c[0x0][0x238] ;  /* 0x00008e0000097ab9 */ /* 0x000fe20000000800 */
[C---:B------:R-:W-:Y:S01]  /*d000*/  LOP3.LUT R13, R15.reuse, 0x32, RZ, 0xfc, !PT ;  /* 0x000000320f0d7812 */ /* 0x040fe200078efcff */
[----:B------:R0:W-:Y:S01]  /*d010*/  STL [R1+0x6a0], R2 ;  /* 0x0006a00201007387 */ /* 0x0001e20000100800 */
[----:B------:R-:W-:Y:S02]  /*d020*/  LOP3.LUT R15, R15, 0x30, RZ, 0xfc, !PT ;  /* 0x000000300f0f7812 */ /* 0x000fe400078efcff */
[----:B------:R-:W-:Y:S02]  /*d030*/  SGXT.U32 R17, R17, 0x1 ;  /* 0x000000011111781a */ /* 0x000fe40000000000 */
[----:B0-----:R-:W-:Y:S01]  /*d040*/  IADD3.X R2, R8, UR61, RZ, P0, !PT ;  /* 0x0000003d08027c10 */ /* 0x001fe200087fe4ff */
[----:B------:R-:W-:-:S04]  /*d050*/  ULDC UR61, c[0x0][0x238] ;  /* 0x00008e00003d7ab9 */ /* 0x000fc80000000800 */
[----:B------:R0:W-:Y:S02]  /*d060*/  STL [R1+0x6a8], R2 ;  /* 0x0006a80201007387 */ /* 0x0001e40000100800 */
[----:B0-----:R-:W-:Y:S01]  /*d070*/  IMAD R2, R15, UR4, RZ ;  /* 0x000000040f027c24 */ /* 0x001fe2000f8e02ff */
[----:B------:R-:W-:Y:S01]  /*d080*/  LOP3.LUT R15, R17, 0x2e, RZ, 0xfc, !PT ;  /* 0x0000002e110f7812 */ /* 0x000fe200078efcff */
[----:B------:R-:W-:Y:S01]  /*d090*/  IMAD R3, R13, UR8, RZ ;  /* 0x000000080d037c24 */ /* 0x000fe2000f8e02ff */
[--C-:B-1----:R-:W-:Y:S01]  /*d0a0*/  SHF.R.U32.HI R17, RZ, 0x5, R20.reuse ;  /* 0x00000005ff117819 */ /* 0x102fe20000011614 */
[----:B------:R-:W-:Y:S01]  /*d0b0*/  ULDC UR8, c[0x0][0x238] ;  /* 0x00008e0000087ab9 */ /* 0x000fe20000000800 */
[----:B------:R-:W-:Y:S02]  /*d0c0*/  ULDC UR4, c[0x0][0x238] ;  /* 0x00008e0000047ab9 */ /* 0x000fe40000000800 */
[----:B------:R-:W-:Y:S01]  /*d0d0*/  SGXT.U32 R17, R17, 0x1 ;  /* 0x000000011111781a */ /* 0x000fe20000000000 */
[----:B------:R-:W-:Y:S01]  /*d0e0*/  IMAD R2, R15, UR61, RZ ;  /* 0x0000003d0f027c24 */ /* 0x000fe2000f8e02ff */
[----:B------:R-:W-:Y:S01]  /*d0f0*/  SHF.R.U32.HI R20, RZ, 0x5, R20 ;  /* 0x00000005ff147819 */ /* 0x000fe20000011614 */
[----:B------:R-:W-:Y:S01]  /*d100*/  ULDC UR61, c[0x0][0x238] ;  /* 0x00008e00003d7ab9 */ /* 0x000fe20000000800 */
[----:B------:R-:W-:-:S02]  /*d110*/  LOP3.LUT R15, R17, 0x2c, RZ, 0xfc, !PT ;  /* 0x0000002c110f7812 */ /* 0x000fc400078efcff */
[----:B------:R-:W0:Y:S01]  /*d120*/  S2R R17, SR_TID.X ;  /* 0x0000000000117919 */ /* 0x000e220000002100 */
[----:B------:R-:W-:-:S04]  /*d130*/  SGXT.U32 R20, R20, 0x1 ;  /* 0x000000011414781a */ /* 0x000fc80000000000 */
[----:B------:R-:W-:Y:S01]  /*d140*/  LOP3.LUT R20, R20, 0x2a, RZ, 0xfc, !PT ;  /* 0x0000002a14147812 */ /* 0x000fe200078efcff */
[----:B------:R-:W-:Y:S01]  /*d150*/  IMAD R2, R15, UR9, RZ ;  /* 0x000000090f027c24 */ /* 0x000fe2000f8e02ff */
[----:B------:R-:W-:-:S03]  /*d160*/  ULDC UR9, c[0x0][0x238] ;  /* 0x00008e0000097ab9 */ /* 0x000fc60000000800 */
[----:B------:R-:W-:Y:S01]  /*d170*/  IMAD R2, R20, UR8, RZ ;  /* 0x0000000814027c24 */ /* 0x000fe2000f8e02ff */
[----:B------:R-:W-:Y:S01]  /*d180*/  ULDC UR8, c[0x0][0x23c] ;  /* 0x00008f0000087ab9 */ /* 0x000fe20000000800 */
[----:B------:R-:W1:Y:S01]  /*d190*/  S2R R20, SR_TID.X ;  /* 0x0000000000147919 */ /* 0x000e620000002100 */
[----:B0-----:R-:W-:-:S04]  /*d1a0*/  SHF.R.U32.HI R15, RZ, 0x5, R17 ;  /* 0x00000005ff0f7819 */ /* 0x001fc80000011611 */
[----:B------:R-:W-:Y:S02]  /*d1b0*/  SGXT.U32 R15, R15, 0x1 ;  /* 0x000000010f0f781a */ /* 0x000fe40000000000 */
[----:B------:R-:W-:Y:S02]  /*d1c0*/  SHF.R.U32.HI R17, RZ, 0x5, R17 ;  /* 0x00000005ff117819 */ /* 0x000fe40000011611 */
[C---:B------:R-:W-:Y:S02]  /*d1d0*/  LOP3.LUT R13, R15.reuse, 0x28, RZ, 0xfc, !PT ;  /* 0x000000280f0d7812 */ /* 0x040fe400078efcff */
[----:B------:R-:W-:Y:S02]  /*d1e0*/  LOP3.LUT R15, R15, 0x26, RZ, 0xfc, !PT ;  /* 0x000000260f0f7812 */ /* 0x000fe400078efcff */
[----:B------:R-:W-:-:S03]  /*d1f0*/  SGXT.U32 R17, R17, 0x1 ;  /* 0x000000011111781a */ /* 0x000fc60000000000 */
[----:B------:R-:W-:Y:S01]  /*d200*/  IMAD R2, R15, UR61, RZ ;  /* 0x0000003d0f027c24 */ /* 0x000fe2000f8e02ff */
        /* <DEDUP_REMOVED lines=54> */
[----:B------:R-:W-:Y:S01]  /*d570*/  ULDC UR9, c[0x0][0x238] ;  /* 0x00008e0000097ab9 */ /* 0x000fe20000000800 */
[----:B------:R-:W-:Y:S01]  /*d580*/  IMAD R2, R17, UR4, RZ ;  /* 0x0000000411027c24 */ /* 0x000fe2000f8e02ff */
[----:B------:R-:W-:Y:S01]  /*d590*/  SGXT.U32 R15, R15, 0x1 ;  /* 0x000000010f0f781a */ /* 0x000fe20000000000 */
[----:B------:R-:W-:Y:S01]  /*d5a0*/  ULDC UR4, c[0x0][0x238] ;  /* 0x00008e0000047ab9 */ /* 0x000fe20000000800 */
[----:B------:R-:W-:Y:S02]  /*d5b0*/  SHF.R.U32.HI R17, RZ, 0x5, R20 ;  /* 0x00000005ff117819 */ /* 0x000fe40000011614 */
[----:B------:R-:W-:-:S02]  /*d5c0*/  LOP3.LUT R20, R15, 0xe, RZ, 0xfc, !PT ;  /* 0x0000000e0f147812 */ /* 0x000fc400078efcff */
[----:B------:R-:W-:Y:S02]  /*d5d0*/  SGXT.U32 R17, R17, 0x1 ;  /* 0x000000011111781a */ /* 0x000fe40000000000 */
[----:B------:R-:W-:Y:S01]  /*d5e0*/  LOP3.LUT R15, R15, 0xc, RZ, 0xfc, !PT ;  /* 0x0000000c0f0f7812 */ /* 0x000fe200078efcff */
[----:B------:R-:W-:Y:S01]  /*d5f0*/  IMAD R2, R20, UR61, RZ ;  /* 0x0000003d14027c24 */ /* 0x000fe2000f8e02ff */
[----:B------:R-:W-:Y:S01]  /*d600*/  LOP3.LUT R20, R17, 0xa, RZ, 0xfc, !PT ;  /* 0x0000000a11147812 */ /* 0x000fe200078efcff */
[----:B------:R-:W-:Y:S02]  /*d610*/  ULDC UR61, c[0x0][0x238] ;  /* 0x00008e00003d7ab9 */ /* 0x000fe40000000800 */
[----:B------:R-:W-:Y:S01]  /*d620*/  IMAD R2, R15, UR9, RZ ;  /* 0x000000090f027c24 */ /* 0x000fe2000f8e02ff */
[----:B------:R-:W-:Y:S01]  /*d630*/  LOP3.LUT R17, R17, 0x8, RZ, 0xfc, !PT ;  /* 0x0000000811117812 */ /* 0x000fe200078efcff */
[----:B------:R-:W-:Y:S01]  /*d640*/  IMAD R2, R20, UR4, RZ ;  /* 0x0000000414027c24 */ /* 0x000fe2000f8e02ff */
[----:B------:R-:W-:Y:S01]  /*d650*/  ULDC UR9, c[0x0][0x238] ;  /* 0x00008e0000097ab9 */ /* 0x000fe20000000800 */
[----:B------:R-:W0:Y:S01]  /*d660*/  S2R R20, SR_TID.X ;  /* 0x0000000000147919 */ /* 0x000e220000002100 */
[----:B------:R-:W-:Y:S01]  /*d670*/  ULDC UR4, c[0x0][0x238] ;  /* 0x00008e0000047ab9 */ /* 0x000fe20000000800 */
[----:B------:R-:W-:Y:S01]  /*d680*/  IMAD R2, R17, UR61, RZ ;  /* 0x0000003d11027c24 */ /* 0x000fe2000f8e02ff */
[----:B------:R-:W-:Y:S01]  /*d690*/  ULDC UR61, c[0x0][0x238] ;  /* 0x00008e00003d7ab9 */ /* 0x000fe20000000800 */
[----:B0-----:R-:W-:-:S02]  /*d6a0*/  IMAD.SHL.U32 R3, R20, 0x40, RZ ;  /* 0x0000004014037824 */ /* 0x001fc400078e00ff */
[----:B------:R-:W-:-:S03]  /*d6b0*/  IMAD.SHL.U32 R2, R20, 0x8, RZ ;  /* 0x0000000814027824 */ /* 0x000fc600078e00ff */
[----:B------:R0:W-:Y:S04]  /*d6c0*/  STL [R1+0x790], R3 ;  /* 0x0007900301007387 */ /* 0x0001e80000100800 */
[----:B------:R-:W-:Y:S04]  /*d6d0*/  STL [R1+0x110], RZ ;  /* 0x000110ff01007387 */ /* 0x000fe80000100800 */
        /* <DEDUP_REMOVED lines=64> */
[----:B------:R-:W-:-:S04]  /*dae0*/  SHF.R.U32.HI R20, RZ, 0x5, R20 ;  /* 0x00000005ff147819 */ /* 0x000fc80000011614 */
[----:B------:R-:W-:-:S04]  /*daf0*/  SGXT.U32 R20, R20, 0x1 ;  /* 0x000000011414781a */ /* 0x000fc80000000000 */
[C---:B------:R-:W-:Y:S02]  /*db00*/  LOP3.LUT R15, R20.reuse, 0x6, RZ, 0xfc, !PT ;  /* 0x00000006140f7812 */ /* 0x040fe400078efcff */
[C---:B------:R-:W-:Y:S02]  /*db10*/  LOP3.LUT R17, R20.reuse, 0x4, RZ, 0xfc, !PT ;  /* 0x0000000414117812 */ /* 0x040fe400078efcff */
[----:B------:R-:W-:Y:S01]  /*db20*/  LOP3.LUT R20, R20, 0x2, RZ, 0xfc, !PT ;  /* 0x0000000214147812 */ /* 0x000fe200078efcff */
[----:B------:R-:W-:Y:S02]  /*db30*/  IMAD R4, R15, UR9, RZ ;  /* 0x000000090f047c24 */ /* 0x000fe4000f8e02ff */
[----:B0-----:R-:W-:Y:S02]  /*db40*/  IMAD R3, R17, UR4, RZ ;  /* 0x0000000411037c24 */ /* 0x001fe4000f8e02ff */
[----:B-1----:R-:W-:Y:S01]  /*db50*/  IMAD R2, R20, UR61, RZ ;  /* 0x0000003d14027c24 */ /* 0x002fe2000f8e02ff */
[----:B------:R-:W-:-:S02]  /*db60*/  USHF.L.U32 UR8, UR8, 0x6, URZ ;  /* 0x0000000608087899 */ /* 0x000fc4000800063f */
[----:B--2---:R-:W-:-:S12]  /*db70*/  USHF.R.S32.HI UR11, URZ, 0x6, UR11 ;  /* 0x000000063f0b7899 */ /* 0x004fd8000801140b */
.L_x_2:
[----:B0-----:R-:W0:Y:S01]  /*db80*/  S2R R2, SR_TID.X ;  /* 0x0000000000027919 */ /* 0x001e220000002100 */
[----:B------:R-:W-:Y:S01]  /*db90*/  ULDC UR4, c[0x0][0x238] ;  /* 0x00008e0000047ab9 */ /* 0x000fe20000000800 */
[----:B------:R-:W-:Y:S01]  /*dba0*/  ULDC UR9, c[0x0][0x238] ;  /* 0x00008e0000097ab9 */ /* 0x000fe20000000800 */
[----:B------:R-:W1:Y:S01]  /*dbb0*/  S2R R5, SR_TID.X ;  /* 0x0000000000057919 */ /* 0x000e620000002100 */
[----:B------:R-:W2:Y:S01]  /*dbc0*/  S2R R15, SR_TID.X ;  /* 0x00000000000f7919 */ /* 0x000ea20000002100 */
[----:B------:R3:W-:Y:S01]  /*dbd0*/  STL [R1+0xcec], R24 ;  /* 0x000cec1801007387 */ /* 0x0007e20000100800 */
[----:B------:R-:W-:Y:S01]  /*dbe0*/  PRMT R13, RZ, 0x7610, R13 ;  /* 0x00007610ff0d7816 */ /* 0x000fe2000000000d */
[----:B------:R-:W-:Y:S02]  /*dbf0*/  ULDC UR61, c[0x0][0x238] ;  /* 0x00008e00003d7ab9 */ /* 0x000fe40000000800 */
[----:B------:R4:W-:Y:S04]  /*dc00*/  STL [R1+0xce8], R25 ;  /* 0x000ce81901007387 */ /* 0x0009e80000100800 */
[----:B------:R-:W-:Y:S01]  /*dc10*/  STL [R1+0xce4], R26 ;  /* 0x000ce41a01007387 */ /* 0x000fe20000100800 */
[----:B---3--:R-:W-:-:S02]  /*dc20*/  PRMT R24, RZ, 0x7610, R24 ;  /* 0x00007610ff187816 */ /* 0x008fc40000000018 */
[--C-:B0-----:R-:W-:Y:S02]  /*dc30*/  SHF.R.U32.HI R4, RZ, 0x5, R2.reuse ;  /* 0x00000005ff047819 */ /* 0x101fe40000011602 */
[----:B------:R-:W-:Y:S02]  /*dc40*/  SHF.R.U32.HI R3, RZ, 0x5, R2 ;  /* 0x00000005ff037819 */ /* 0x000fe40000011602 */
[----:B------:R-:W-:Y:S02]  /*dc50*/  SGXT.U32 R4, R4, 0x1 ;  /* 0x000000010404781a */ /* 0x000fe40000000000 */
[----:B------:R-:W-:Y:S02]  /*dc60*/  SGXT.U32 R3, R3, 0x1 ;  /* 0x000000010303781a */ /* 0x000fe40000000000 */
[----:B------:R-:W-:Y:S02]  /*dc70*/  LOP3.LUT R17, R4, 0x4, RZ, 0xfc, !PT ;  /* 0x0000000404117812 */ /* 0x000fe400078efcff */
[----:B--2---:R-:W-:-:S02]  /*dc80*/  SHF.R.U32.HI R16, RZ, 0x5, R15 ;  /* 0x00000005ff107819 */ /* 0x004fc4000001160f */
[----:B------:R-:W-:Y:S02]  /*dc90*/  ISETP.GE.AND P4, PT, R17, UR5, PT ;  /* 0x0000000511007c0c */ /* 0x000fe4000bf86270 */
[----:B-1----:R-:W-:Y:S02]  /*dca0*/  SHF.R.U32.HI R17, RZ, 0x5, R5 ;  /* 0x00000005ff117819 */ /* 0x002fe40000011605 */
[----:B------:R-:W-:Y:S02]  /*dcb0*/  LOP3.LUT R6, R4, 0x2, RZ, 0xfc, !PT ;  /* 0x0000000204067812 */ /* 0x000fe400078efcff */
[----:B------:R-:W-:Y:S02]  /*dcc0*/  SGXT.U32 R17, R17, 0x1 ;  /* 0x000000011111781a */ /* 0x000fe40000000000 */
[----:B------:R-:W-:Y:S01]  /*dcd0*/  SGXT.U32 R16, R16, 0x1 ;  /* 0x000000011010781a */ /* 0x000fe20000000000 */
[----:B------:R-:W-:Y:S01]  /*dce0*/  IMAD R6, R6, UR4, RZ ;  /* 0x0000000406067c24 */ /* 0x000fe2000f8e02ff */
[----:B------:R-:W-:Y:S01]  /*dcf0*/  LOP3.LUT R5, R17, 0x6, RZ, 0xfc, !PT ;  /* 0x0000000611057812 */ /* 0x000fe200078efcff */
[----:B------:R-:W-:Y:S01]  /*dd00*/  ULDC UR4, c[0x0][0x238] ;  /* 0x00008e0000047ab9 */ /* 0x000fe20000000800 */
[----:B------:R-:W-:-:S02]  /*dd10*/  LOP3.LUT R3, R3, 0x2, RZ, 0xfc, !PT ;  /* 0x0000000203037812 */ /* 0x000fc400078efcff */
[----:B------:R-:W-:Y:S02]  /*dd20*/  ISETP.GE.AND P6, PT, R5, UR5, PT ;  /* 0x0000000505007c0c */ /* 0x000fe4000bfc6270 */
[----:B------:R-:W0:Y:S01]  /*dd30*/  S2R R5, SR_TID.X ;  /* 0x0000000000057919 */ /* 0x000e220000002100 */
[C---:B------:R-:W-:Y:S02]  /*dd40*/  LOP3.LUT R2, R16.reuse, 0x24, RZ, 0xfc, !PT ;  /* 0x0000002410027812 */ /* 0x040fe400078efcff */
[----:B------:R-:W-:Y:S02]  /*dd50*/  ISETP.GE.AND P5, PT, R3, UR5, PT ;  /* 0x0000000503007c0c */ /* 0x000fe4000bfa6270 */
[----:B------:R-:W-:Y:S02]  /*dd60*/  LOP3.LUT R3, R16, 0x26, RZ, 0xfc, !PT ;  /* 0x0000002610037812 */ /* 0x000fe400078efcff */
[----:B------:R-:W-:Y:S02]  /*dd70*/  ISETP.GE.AND P2, PT, R2, UR5, PT ;  /* 0x0000000502007c0c */ /* 0x000fe4000bf46270 */
[----:B------:R-:W-:-:S02]  /*dd80*/  IADD3 R2, P0, R6, R0, RZ ;  /* 0x0000000006027210 */ /* 0x000fc40007f1e0ff */
[----:B------:R-:W-:Y:S02]  /*dd90*/  ISETP.GE.AND P1, PT, R3, UR5, PT ;  /* 0x0000000503007c0c */ /* 0x000fe4000bf26270 */
[----:B------:R-:W-:Y:S02]  /*dda0*/  LEA.HI.X.SX32 R3, R6, R28, 0x1, P0 ;  /* 0x0000001c06037211 */ /* 0x000fe400000f0eff */
[C---:B------:R-:W-:Y:S02]  /*ddb0*/  LOP3.LUT R6, R17.reuse, 0x4, RZ, 0xfc, !PT ;  /* 0x0000000411067812 */ /* 0x040fe400078efcff */
[----:B------:R-:W-:Y:S01]  /*ddc0*/  LOP3.LUT R4, R16, 0x28, RZ, 0xfc, !PT ;  /* 0x0000002810047812 */ /* 0x000fe200078efcff */
[----:B------:R1:W2:Y:S01]  /*ddd0*/  @!P5 LDG.E.U8 R24, desc[UR6][R2.64] ;  /* 0x000000060218d981 */ /* 0x0002a2000c1e1100 */
[----:B------:R-:W-:Y:S01]  /*dde0*/  LOP3.LUT R17, R17, 0x6, RZ, 0xfc, !PT ;  /* 0x0000000611117812 */ /* 0x000fe200078efcff */
[----:B------:R-:W-:Y:S01]  /*ddf0*/  IMAD R6, R6, UR9, RZ ;  /* 0x0000000906067c24 */ /* 0x000fe2000f8e02ff */
[----:B------:R-:W-:Y:S01]  /*de00*/  ISETP.GE.AND P0, PT, R4, UR5, PT ;  /* 0x0000000504007c0c */ /* 0x000fe2000bf06270 */
[----:B------:R-:W-:-:S02]  /*de10*/  ULDC UR9, c[0x0][0x238] ;  /* 0x00008e0000097ab9 */ /* 0x000fc40000000800 */
[----:B------:R-:W-:Y:S01]  /*de20*/  IMAD R17, R17, UR4, RZ ;  /* 0x0000000411117c24 */ /* 0x000fe2000f8e02ff */
[----:B------:R-:W-:Y:S01]  /*de30*/  IADD3 R4, P3, R6, R0, RZ ;  /* 0x0000000006047210 */ /* 0x000fe20007f7e0ff */
[----:B------:R-:W-:Y:S01]  /*de40*/  ULDC UR4, c[0x0][0x238] ;  /* 0x00008e0000047ab9 */ /* 0x000fe20000000800 */
[----:B0-----:R-:W-:-:S04]  /*de50*/  SHF.R.U32.HI R5, RZ, 0x5, R5 ;  /* 0x00000005ff057819 */ /* 0x001fc80000011605 */
[----:B------:R-:W-:-:S04]  /*de60*/  SGXT.U32 R5, R5, 0x1 ;  /* 0x000000010505781a */ /* 0x000fc80000000000 */
[----:B-1----:R-:W-:Y:S02]  /*de70*/  LOP3.LUT R3, R5, 0x8, RZ, 0xfc, !PT ;  /* 0x0000000805037812 */ /* 0x002fe400078efcff */
[----:B------:R-:W-:-:S05]  /*de80*/  LEA.HI.X.SX32 R5, R6, R28, 0x1, P3 ;  /* 0x0000001c06057211 */ /* 0x000fca00018f0eff */
[----:B------:R-:W3:Y:S01]  /*de90*/  @!P4 LDG.E.U8 R13, desc[UR6][R4.64] ;  /* 0x00000006040dc981 */ /* 0x000ee2000c1e1100 */
[----:B------:R-:W0:Y:S01]  /*dea0*/  S2R R6, SR_TID.X ;  /* 0x0000000000067919 */ /* 0x000e220000002100 */
[----:B------:R-:W-:Y:S02]  /*deb0*/  IADD3 R2, P5, R17, R0, RZ ;  /* 0x0000000011027210 */ /* 0x000fe40007fbe0ff */
[----:B------:R-:W-:Y:S02]  /*dec0*/  ISETP.GE.AND P3, PT, R3, UR5, PT ;  /* 0x0000000503007c0c */ /* 0x000fe4000bf66270 */
[----:B------:R-:W-:Y:S02]  /*ded0*/  LEA.HI.X.SX32 R3, R17, R28, 0x1, P5 ;  /* 0x0000001c11037211 */ /* 0x000fe400028f0eff */
[----:B----4-:R-:W-:Y:S02]  /*dee0*/  PRMT R25, RZ, 0x7610, R25 ;  /* 0x00007610ff197816 */ /* 0x010fe40000000019 */
[----:B------:R-:W-:-:S04]  /*def0*/  PRMT R10, RZ, 0x7610, R10 ;  /* 0x00007610ff0a7816 */ /* 0x000fc8000000000a */
[----:B------:R-:W4:Y:S01]  /*df00*/  @!P6 LDG.E.U8 R25, desc[UR6][R2.64] ;  /* 0x000000060219e981 */ /* 0x000f22000c1e1100 */
[----:B0-----:R-:W-:-:S04]  /*df10*/  SHF.R.U32.HI R17, RZ, 0x5, R6 ;  /* 0x00000005ff117819 */ /* 0x001fc80000011606 */
[----:B------:R-:W-:Y:S01]  /*df20*/  SGXT.U32 R17, R17, 0x1 ;  /* 0x000000011111781a */ /* 0x000fe20000000000 */
[----:B--2---:R0:W-:Y:S04]  /*df30*/  STL [R1+0x20], R24 ;  /* 0x0000201801007387 */ /* 0x0041e80000100800 */
[----:B0-----:R-:W2:Y:S04]  /*df40*/  LDL.LU R24, [R1+0xcec] ;  /* 0x000cec0001187983 */ /* 0x001ea80000300800 */
[----:B---3--:R0:W-:Y:S02]  /*df50*/  STL [R1+0x14], R13 ;  /* 0x0000140d01007387 */ /* 0x0081e40000100800 */
[----:B0-----:R-:W-:-:S02]  /*df60*/  SHF.R.U32.HI R13, RZ, 0x5, R6 ;  /* 0x00000005ff0d7819 */ /* 0x001fc40000011606 */
[----:B------:R-:W-:Y:S02]  /*df70*/  LOP3.LUT R6, R17, 0x8, RZ, 0xfc, !PT ;  /* 0x0000000811067812 */ /* 0x000fe400078efcff */
[----:B------:R-:W-:-:S03]  /*df80*/  SGXT.U32 R13, R13, 0x1 ;  /* 0x000000010d0d781a */ /* 0x000fc60000000000 */
[----:B------:R-:W-:Y:S01]  /*df90*/  IMAD R6, R6, UR9, RZ ;  /* 0x0000000906067c24 */ /* 0x000fe2000f8e02ff */
[----:B------:R-:W-:Y:S01]  /*dfa0*/  LOP3.LUT R5, R13, 0xa, RZ, 0xfc, !PT ;  /* 0x0000000a0d057812 */ /* 0x000fe200078efcff */
[----:B----4-:R0:W-:Y:S01]  /*dfb0*/  STL [R1+0x10], R25 ;  /* 0x0000101901007387 */ /* 0x0101e20000100800 */
[----:B------:R-:W-:Y:S02]  /*dfc0*/  ULDC UR9, c[0x0][0x238] ;  /* 0x00008e0000097ab9 */ /* 0x000fe40000000800 */
[C---:B------:R-:W-:Y:S02]  /*dfd0*/  IADD3 R4, P4, R6.reuse, R0, RZ ;  /* 0x0000000006047210 */ /* 0x040fe40007f9e0ff */
[----:B------:R-:W-:Y:S02]  /*dfe0*/  ISETP.GE.AND P5, PT, R5, UR5, PT ;  /* 0x0000000505007c0c */ /* 0x000fe4000bfa6270 */
[----:B------:R-:W-:Y:S02]  /*dff0*/  LEA.HI.X.SX32 R5, R6, R28, 0x1, P4 ;  /* 0x0000001c06057211 */ /* 0x000fe400020f0eff */
[----:B------:R-:W-:Y:S01]  /*e000*/  LOP3.LUT R13, R17, 0xa, RZ, 0xfc, !PT ;  /* 0x0000000a110d7812 */ /* 0x000fe200078efcff */
[----:B0-----:R-:W3:Y:S04]  /*e010*/  LDL.LU R25, [R1+0xce8] ;  /* 0x000ce80001197983 */ /* 0x001ee80000300800 */
[----:B------:R-:W4:Y:S01]  /*e020*/  @!P3 LDG.E.U8 R10, desc[UR6][R4.64] ;  /* 0x00000006040ab981 */ /* 0x000f22000c1e1100 */
[----:B------:R-:W0:Y:S01]  /*e030*/  S2R R6, SR_TID.X ;  /* 0x0000000000067919 */ /* 0x000e220000002100 */
[----:B------:R-:W-:Y:S01]  /*e040*/  IMAD R13, R13, UR4, RZ ;  /* 0x000000040d0d7c24 */ /* 0x000fe2000f8e02ff */
[----:B------:R-:W-:Y:S01]  /*e050*/  LOP3.LUT R17, R17, 0xc, RZ, 0xfc, !PT ;  /* 0x0000000c11117812 */ /* 0x000fe200078efcff */
[----:B------:R-:W-:-:S03]  /*e060*/  ULDC UR4, c[0x0][0x238] ;  /* 0x00008e0000047ab9 */ /* 0x000fc60000000800 */
[----:B------:R-:W-:-:S04]  /*e070*/  IADD3 R2, P6, R13, R0, RZ ;  /* 0x000000000d027210 */ /* 0x000fc80007fde0ff */
[----:B------:R-:W-:Y:S02]  /*e080*/  LEA.HI.X.SX32 R3, R13, R28, 0x1, P6 ;  /* 0x0000001c0d037211 */ /* 0x000fe400030f0eff */
[----:B------:R-:W-:Y:S02]  /*e090*/  ISETP.GE.AND P4, PT, R17, UR5, PT ;  /* 0x0000000511007c0c */ /* 0x000fe4000bf86270 */
[----:B0-----:R-:W-:-:S04]  /*e0a0*/  SHF.R.U32.HI R13, RZ, 0x5, R6 ;  /* 0x00000005ff0d7819 */ /* 0x001fc80000011606 */
[----:B------:R-:W-:Y:S02]  /*e0b0*/  SGXT.U32 R13, R13, 0x1 ;  /* 0x000000010d0d781a */ /* 0x000fe40000000000 */
[----:B------:R-:W-:Y:S02]  /*e0c0*/  PRMT R12, RZ, 0x7610, R12 ;  /* 0x00007610ff0c7816 */ /* 0x000fe4000000000c */
[----:B------:R-:W-:-:S04]  /*e0d0*/  SHF.R.U32.HI R6, RZ, 0x5, R6 ;  /* 0x00000005ff067819 */ /* 0x000fc80000011606 */
[----:B------:R-:W-:-:S04]  /*e0e0*/  SGXT.U32 R6, R6, 0x1 ;  /* 0x000000010606781a */ /* 0x000fc80000000000 */
[----:B------:R-:W-:Y:S02]  /*e0f0*/  LOP3.LUT R17, R6, 0xe, RZ, 0xfc, !PT ;  /* 0x0000000e06117812 */ /* 0x000fe400078efcff */
[----:B------:R-:W-:Y:S02]  /*e100*/  LOP3.LUT R6, R13, 0xe, RZ, 0xfc, !PT ;  /* 0x0000000e0d067812 */ /* 0x000fe400078efcff */
[----:B------:R-:W-:Y:S02]  /*e110*/  PRMT R14, RZ, 0x7610, R14 ;  /* 0x00007610ff0e7816 */ /* 0x000fe4000000000e */
[----:B------:R-:W-:Y:S01]  /*e120*/  ISETP.GE.AND P6, PT, R17, UR5, PT ;  /* 0x0000000511007c0c */ /* 0x000fe2000bfc6270 */
[----:B------:R-:W-:Y:S01]  /*e130*/  IMAD R6, R6, UR4, RZ ;  /* 0x0000000406067c24 */ /* 0x000fe2000f8e02ff */
[----:B------:R-:W-:Y:S01]  /*e140*/  PRMT R8, RZ, 0x7610, R8 ;  /* 0x00007610ff087816 */ /* 0x000fe20000000008 */
[----:B------:R-:W-:Y:S01]  /*e150*/  ULDC UR4, c[0x0][0x238] ;  /* 0x00008e0000047ab9 */ /* 0x000fe20000000800 */
[----:B------:R0:W5:Y:S04]  /*e160*/  @!P5 LDG.E.U8 R14, desc[UR6][R2.64] ;  /* 0x00000006020ed981 */ /* 0x000168000c1e1100 */
[----:B----4-:R1:W-:Y:S02]  /*e170*/  STL [R1+0xc], R10 ;  /* 0x00000c0a01007387 */ /* 0x0103e40000100800 */
[----:B-1----:R-:W-:-:S05]  /*e180*/  LOP3.LUT R10, R13, 0xc, RZ, 0xfc, !PT ;  /* 0x0000000c0d0a7812 */ /* 0x002fca00078efcff */
[----:B------:R-:W-:Y:S01]  /*e190*/  IMAD R10, R10, UR9, RZ ;  /* 0x000000090a0a7c24 */ /* 0x000fe2000f8e02ff */
[----:B0-----:R-:W-:Y:S01]  /*e1a0*/  IADD3 R2, P5, R6, R0, RZ ;  /* 0x0000000006027210 */ /* 0x001fe20007fbe0ff */
[----:B------:R-:W-:-:S03]  /*e1b0*/  ULDC UR9, c[0x0][0x238] ;  /* 0x00008e0000097ab9 */ /* 0x000fc60000000800 */
[----:B------:R-:W-:-:S04]  /*e1c0*/  IADD3 R4, P3, R10, R0, RZ ;  /* 0x000000000a047210 */ /* 0x000fc80007f7e0ff */
[----:B------:R-:W-:-:S05]  /*e1d0*/  LEA.HI.X.SX32 R5, R10, R28, 0x1, P3 ;  /* 0x0000001c0a057211 */ /* 0x000fca00018f0eff */
[----:B------:R-:W4:Y:S01]  /*e1e0*/  @!P4 LDG.E.U8 R12, desc[UR6][R4.64] ;  /* 0x00000006040cc981 */ /* 0x000f22000c1e1100 */
[----:B------:R-:W-:-:S05]  /*e1f0*/  LEA.HI.X.SX32 R3, R6, R28, 0x1, P5 ;  /* 0x0000001c06037211 */ /* 0x000fca00028f0eff */
[----:B------:R-:W2:Y:S01]  /*e200*/  @!P6 LDG.E.U8 R8, desc[UR6][R2.64] ;  /* 0x000000060208e981 */ /* 0x000ea2000c1e1100 */
[----:B------:R-:W0:Y:S01]  /*e210*/  S2R R10, SR_TID.X ;  /* 0x00000000000a7919 */ /* 0x000e220000002100 */
[----:B------:R-:W-:-:S04]  /*e220*/  LOP3.LUT R13, R13, 0x10, RZ, 0xfc, !PT ;  /* 0x000000100d0d7812 */ /* 0x000fc800078efcff */
[----:B------:R-:W-:Y:S02]  /*e230*/  ISETP.GE.AND P3, PT, R13, UR5, PT ;  /* 0x000000050d007c0c */ /* 0x000fe4000bf66270 */
[----:B------:R-:W-:Y:S02]  /*e240*/  PRMT R7, RZ, 0x7610, R7 ;  /* 0x00007610ff077816 */ /* 0x000fe40000000007 */
[----:B0-----:R-:W-:-:S04]  /*e250*/  SHF.R.U32.HI R6, RZ, 0x5, R10 ;  /* 0x00000005ff067819 */ /* 0x001fc8000001160a */
[----:B------:R-:W-:Y:S02]  /*e260*/  SGXT.U32 R6, R6, 0x1 ;  /* 0x000000010606781a */ /* 0x000fe40000000000 */
[----:B------:R-:W-:-:S04]  /*e270*/  SHF.R.U32.HI R10, RZ, 0x5, R10 ;  /* 0x00000005ff0a7819 */ /* 0x000fc8000001160a */
[----:B------:R-:W-:-:S04]  /*e280*/  SGXT.U32 R10, R10, 0x1 ;  /* 0x000000010a0a781a */ /* 0x000fc80000000000 */
[----:B------:R-:W-:Y:S02]  /*e290*/  LOP3.LUT R13, R10, 0x12, RZ, 0xfc, !PT ;  /* 0x000000120a0d7812 */ /* 0x000fe400078efcff */
[C---:B------:R-:W-:Y:S01]  /*e2a0*/  LOP3.LUT R10, R6.reuse, 0x12, RZ, 0xfc, !PT ;  /* 0x00000012060a7812 */ /* 0x040fe200078efcff */
[----:B----4-:R0:W-:Y:S02]  /*e2b0*/  STL [R1+0x28], R12 ;  /* 0x0000280c01007387 */ /* 0x0101e40000100800 */
[----:B0-----:R-:W-:-:S05]  /*e2c0*/  LOP3.LUT R12, R6, 0x10, RZ, 0xfc, !PT ;  /* 0x00000010060c7812 */ /* 0x001fca00078efcff */
[----:B------:R-:W-:Y:S01]  /*e2d0*/  IMAD R12, R12, UR9, RZ ;  /* 0x000000090c0c7c24 */ /* 0x000fe2000f8e02ff */
[----:B--2---:R0:W-:Y:S01]  /*e2e0*/  STL [R1+0x24], R8 ;  /* 0x0000240801007387 */ /* 0x0041e20000100800 */
[----:B------:R-:W-:Y:S01]  /*e2f0*/  IMAD R10, R10, UR4, RZ ;  /* 0x000000040a0a7c24 */ /* 0x000fe2000f8e02ff */
[----:B------:R-:W-:Y:S01]  /*e300*/  ULDC UR9, c[0x0][0x238] ;  /* 0x00008e0000097ab9 */ /* 0x000fe20000000800 */
[----:B------:R-:W-:Y:S02]  /*e310*/  ISETP.GE.AND P5, PT, R13, UR5, PT ;  /* 0x000000050d007c0c */ /* 0x000fe4000bfa6270 */
[----:B------:R-:W-:Y:S02]  /*e320*/  IADD3 R4, P4, R12, R0, RZ ;  /* 0x000000000c047210 */ /* 0x000fe40007f9e0ff */
[----:B0-----:R-:W-:Y:S01]  /*e330*/  LOP3.LUT R8, R6, 0x14, RZ, 0xfc, !PT ;  /* 0x0000001406087812 */ /* 0x001fe200078efcff */
[----:B-----5:R-:W-:Y:S01]  /*e340*/  STL [R1+0x8], R14 ;  /* 0x0000080e01007387 */ /* 0x020fe20000100800 */
[----:B------:R-:W-:Y:S01]  /*e350*/  LEA.HI.X.SX32 R5, R12, R28, 0x1, P4 ;  /* 0x0000001c0c057211 */ /* 0x000fe200020f0eff */
[----:B------:R-:W-:-:S04]  /*e360*/  ULDC UR4, c[0x0][0x238] ;  /* 0x00008e0000047ab9 */ /* 0x000fc80000000800 */
[----:B------:R0:W2:Y:S01]  /*e370*/  @!P3 LDG.E.U8 R7, desc[UR6][R4.64] ;  /* 0x000000060407b981 */ /* 0x0000a2000c1e1100 */
[----:B------:R-:W1:Y:S01]  /*e380*/  S2R R6, SR_TID.X ;  /* 0x0000000000067919 */ /* 0x000e620000002100 */
[----:B------:R-:W-:Y:S02]  /*e390*/  ISETP.GE.AND P4, PT, R8, UR5, PT ;  /* 0x0000000508007c0c */ /* 0x000fe4000bf86270 */
[----:B------:R-:W4:Y:S01]  /*e3a0*/  S2R R8, SR_TID.X ;  /* 0x0000000000087919 */ /* 0x000f220000002100 */
[----:B------:R-:W-:-:S04]  /*e3b0*/  IADD3 R2, P6, R10, R0, RZ ;  /* 0x000000000a027210 */ /* 0x000fc80007fde0ff */
[----:B------:R-:W-:Y:S02]  /*e3c0*/  LEA.HI.X.SX32 R3, R10, R28, 0x1, P6 ;  /* 0x0000001c0a037211 */ /* 0x000fe400030f0eff */
[----:B-1----:R-:W-:-:S04]  /*e3d0*/  SHF.R.U32.HI R6, RZ, 0x5, R6 ;  /* 0x00000005ff067819 */ /* 0x002fc80000011606 */
[----:B------:R-:W-:Y:S02]  /*e3e0*/  SGXT.U32 R6, R6, 0x1 ;  /* 0x000000010606781a */ /* 0x000fe40000000000 */
[----:B----4-:R-:W-:Y:S02]  /*e3f0*/  SHF.R.U32.HI R8, RZ, 0x5, R8 ;  /* 0x00000005ff087819 */ /* 0x010fe40000011608 */
[----:B------:R-:W-:Y:S02]  /*e400*/  LOP3.LUT R6, R6, 0x16, RZ, 0xfc, !PT ;  /* 0x0000001606067812 */ /* 0x000fe400078efcff */
[----:B------:R-:W-:Y:S02]  /*e410*/  SGXT.U32 R8, R8, 0x1 ;  /* 0x000000010808781a */ /* 0x000fe40000000000 */
[----:B------:R-:W-:Y:S02]  /*e420*/  ISETP.GE.AND P3, PT, R6, UR5, PT ;  /* 0x0000000506007c0c */ /* 0x000fe4000bf66270 */
[----:B------:R-:W-:-:S05]  /*e430*/  LOP3.LUT R6, R8, 0x14, RZ, 0xfc, !PT ;  /* 0x0000001408067812 */ /* 0x000fca00078efcff */
[----:B------:R-:W-:Y:S01]  /*e440*/  IMAD R6, R6, UR9, RZ ;  /* 0x0000000906067c24 */ /* 0x000fe2000f8e02ff */
[----:B------:R-:W-:Y:S01]  /*e450*/  PRMT R29, RZ, 0x7610, R29 ;  /* 0x00007610ff1d7816 */ /* 0x000fe2000000001d */
[----:B------:R-:W-:-:S03]  /*e460*/  ULDC UR9, c[0x0][0x238] ;  /* 0x00008e0000097ab9 */ /* 0x000fc60000000800 */
[C---:B0-----:R-:W-:Y:S02]  /*e470*/  IADD3 R4, P6, R6.reuse, R0, RZ ;  /* 0x0000000006047210 */ /* 0x041fe40007fde0ff */
[----:B------:R-:W-:Y:S01]  /*e480*/  PRMT R27, RZ, 0x7610, R27 ;  /* 0x00007610ff1b7816 */ /* 0x000fe2000000001b */
[----:B------:R0:W4:Y:S01]  /*e490*/  @!P5 LDG.E.U8 R29, desc[UR6][R2.64] ;  /* 0x00000006021dd981 */ /* 0x000122000c1e1100 */
[----:B------:R-:W-:Y:S02]  /*e4a0*/  LEA.HI.X.SX32 R5, R6, R28, 0x1, P6 ;  /* 0x0000001c06057211 */ /* 0x000fe400030f0eff */
[----:B------:R-:W1:Y:S03]  /*e4b0*/  S2R R6, SR_TID.X ;  /* 0x0000000000067919 */ /* 0x000e660000002100 */
[----:B------:R5:W3:Y:S01]  /*e4c0*/  @!P4 LDG.E.U8 R27, desc[UR6][R4.64] ;  /* 0x00000006041bc981 */ /* 0x000ae2000c1e1100 */
[----:B-1----:R-:W-:-:S02]  /*e4d0*/  SHF.R.U32.HI R12, RZ, 0x5, R6 ;  /* 0x00000005ff0c7819 */ /* 0x002fc40000011606 */
[----:B------:R-:W-:Y:S02]  /*e4e0*/  SHF.R.U32.HI R6, RZ, 0x5, R6 ;  /* 0x00000005ff067819 */ /* 0x000fe40000011606 */
[----:B------:R-:W-:Y:S02]  /*e4f0*/  SGXT.U32 R12, R12, 0x1 ;  /* 0x000000010c0c781a */ /* 0x000fe40000000000 */
[----:B------:R-:W-:-:S04]  /*e500*/  SGXT.U32 R6, R6, 0x1 ;  /* 0x000000010606781a */ /* 0x000fc80000000000 */
[----:B------:R-:W-:-:S04]  /*e510*/  LOP3.LUT R6, R6, 0x1a, RZ, 0xfc, !PT ;  /* 0x0000001a06067812 */ /* 0x000fc800078efcff */
[----:B------:R-:W-:Y:S02]  /*e520*/  ISETP.GE.AND P4, PT, R6, UR5, PT ;  /* 0x0000000506007c0c */ /* 0x000fe4000bf86270 */
[----:B------:R-:W-:Y:S02]  /*e530*/  LOP3.LUT R10, R12, 0x1a, RZ, 0xfc, !PT ;  /* 0x0000001a0c0a7812 */ /* 0x000fe400078efcff */
[----:B------:R-:W-:Y:S02]  /*e540*/  PRMT R19, RZ, 0x7610, R19 ;  /* 0x00007610ff137816 */ /* 0x000fe40000000013 */
[----:B------:R-:W-:Y:S02]  /*e550*/  PRMT R9, RZ, 0x7610, R9 ;  /* 0x00007610ff097816 */ /* 0x000fe40000000009 */
[----:B------:R-:W-:Y:S01]  /*e560*/  PRMT R11, RZ, 0x7610, R11 ;  /* 0x00007610ff0b7816 */ /* 0x000fe2000000000b */
[----:B--2---:R1:W-:Y:S02]  /*e570*/  STL [R1+0x4], R7 ;  /* 0x0000040701007387 */ /* 0x0043e40000100800 */
[----:B-1----:R-:W-:-:S02]  /*e580*/  LOP3.LUT R7, R8, 0x16, RZ, 0xfc, !PT ;  /* 0x0000001608077812 */ /* 0x002fc400078efcff */
[----:B------:R-:W-:-:S03]  /*e590*/  LOP3.LUT R8, R8, 0x18, RZ, 0xfc, !PT ;  /* 0x0000001808087812 */ /* 0x000fc600078efcff */
[----:B------:R-:W-:Y:S01]  /*e5a0*/  IMAD R7, R7, UR4, RZ ;  /* 0x0000000407077c24 */ /* 0x000fe2000f8e02ff */
[----:B------:R-:W-:Y:S01]  /*e5b0*/  ISETP.GE.AND P6, PT, R8, UR5, PT ;  /* 0x0000000508007c0c */ /* 0x000fe2000bfc6270 */
[----:B------:R-:W-:Y:S01]  /*e5c0*/  ULDC UR4, c[0x0][0x238] ;  /* 0x00008e0000047ab9 */ /* 0x000fe20000000800 */
[----:B------:R-:W-:Y:S02]  /*e5d0*/  LOP3.LUT R8, R12, 0x18, RZ, 0xfc, !PT ;  /* 0x000000180c087812 */ /* 0x000fe400078efcff */
[----:B0-----:R-:W-:-:S03]  /*e5e0*/  IADD3 R2, P5, R7, R0, RZ ;  /* 0x0000000007027210 */ /* 0x001fc60007fbe0ff */
[----:B------:R-:W-:Y:S01]  /*e5f0*/  IMAD R8, R8, UR9, RZ ;  /* 0x0000000908087c24 */ /* 0x000fe2000f8e02ff */
[----:B------:R-:W-:Y:S01]  /*e600*/  LEA.HI.X.SX32 R3, R7, R28, 0x1, P5 ;  /* 0x0000001c07037211 */ /* 0x000fe200028f0eff */
[----:B------:R-:W-:Y:S01]  /*e610*/  IMAD R10, R10, UR4, RZ ;  /* 0x000000040a0a7c24 */ /* 0x000fe2000f8e02ff */
[----:B------:R-:W-:Y:S01]  /*e620*/  LOP3.LUT R12, R12, 0x1c, RZ, 0xfc, !PT ;  /* 0x0000001c0c0c7812 */ /* 0x000fe200078efcff */
[----:B------:R-:W-:Y:S01]  /*e630*/  ULDC UR9, c[0x0][0x238] ;  /* 0x00008e0000097ab9 */ /* 0x000fe20000000800 */
[C---:B------:R-:W-:Y:S01]  /*e640*/  IADD3 R6, P5, R8.reuse, R0, RZ ;  /* 0x0000000008067210 */ /* 0x040fe20007fbe0ff */
[----:B------:R0:W2:Y:S01]  /*e650*/  @!P3 LDG.E.U8 R19, desc[UR6][R2.64] ;  /* 0x000000060213b981 */ /* 0x0000a2000c1e1100 */
[----:B------:R-:W-:Y:S02]  /*e660*/  ULDC UR4, c[0x0][0x238] ;  /* 0x00008e0000047ab9 */ /* 0x000fe40000000800 */
[----:B------:R-:W-:Y:S02]  /*e670*/  LEA.HI.X.SX32 R7, R8, R28, 0x1, P5 ;  /* 0x0000001c08077211 */ /* 0x000fe400028f0eff */
[----:B------:R-:W1:Y:S01]  /*e680*/  S2R R8, SR_TID.X ;  /* 0x0000000000087919 */ /* 0x000e620000002100 */
[----:B-----5:R-:W-:-:S04]  /*e690*/  IADD3 R4, P3, R10, R0, RZ ;  /* 0x000000000a047210 */ /* 0x020fc80007f7e0ff */
[----:B------:R-:W-:Y:S02]  /*e6a0*/  LEA.HI.X.SX32 R5, R10, R28, 0x1, P3 ;  /* 0x0000001c0a057211 */ /* 0x000fe400018f0eff */
[----:B0-----:R-:W-:Y:S02]  /*e6b0*/  PRMT R2, RZ, 0x7610, R2 ;  /* 0x00007610ff027816 */ /* 0x001fe40000000002 */
[----:B------:R-:W-:-:S04]  /*e6c0*/  ISETP.GE.AND P5, PT, R12, UR5, PT ;  /* 0x000000050c007c0c */ /* 0x000fc8000bfa6270 */
[----:B------:R0:W5:Y:S01]  /*e6d0*/  @!P6 LDG.E.U8 R2, desc[UR6][R6.64] ;  /* 0x000000060602e981 */ /* 0x000162000c1e1100 */
[----:B-1----:R-:W-:-:S04]  /*e6e0*/  SHF.R.U32.HI R10, RZ, 0x5, R8 ;  /* 0x00000005ff0a7819 */ /* 0x002fc80000011608 */
[----:B------:R-:W-:-:S04]  /*e6f0*/  SGXT.U32 R10, R10, 0x1 ;  /* 0x000000010a0a781a */ /* 0x000fc80000000000 */
[----:B------:R-:W-:-:S05]  /*e700*/  LOP3.LUT R13, R10, 0x1c, RZ, 0xfc, !PT ;  /* 0x0000001c0a0d7812 */ /* 0x000fca00078efcff */
[----:B------:R-:W-:Y:S01]  /*e710*/  IMAD R13, R13, UR9, RZ ;  /* 0x000000090d0d7c24 */ /* 0x000fe2000f8e02ff */
[----:B------:R-:W-:Y:S01]  /*e720*/  SHF.R.U32.HI R8, RZ, 0x5, R8 ;  /* 0x00000005ff087819 */ /* 0x000fe20000011608 */
[----:B----4-:R1:W-:Y:S01]  /*e730*/  STL [R1+0xce0], R29 ;  /* 0x000ce01d01007387 */ /* 0x0103e20000100800 */
[----:B------:R-:W-:Y:S01]  /*e740*/  PRMT R3, RZ, 0x7610, R3 ;  /* 0x00007610ff037816 */ /* 0x000fe20000000003 */
[----:B------:R-:W-:Y:S01]  /*e750*/  ULDC UR9, c[0x0][0x238] ;  /* 0x00008e0000097ab9 */ /* 0x000fe20000000800 */
[----:B0-----:R-:W-:-:S04]  /*e760*/  IADD3 R6, P6, R13, R0, RZ ;  /* 0x000000000d067210 */ /* 0x001fc80007fde0ff */
[----:B------:R-:W-:Y:S01]  /*e770*/  LEA.HI.X.SX32 R7, R13, R28, 0x1, P6 ;  /* 0x0000001c0d077211 */ /* 0x000fe200030f0eff */
[----:B------:R0:W4:Y:S04]  /*e780*/  @!P4 LDG.E.U8 R3, desc[UR6][R4.64] ;  /* 0x000000060403c981 */ /* 0x000128000c1e1100 */
[----:B------:R3:W2:Y:S01]  /*e790*/  @!P5 LDG.E.U8 R9, desc[UR6][R6.64] ;  /* 0x000000060609d981 */ /* 0x0006a2000c1e1100 */
[----:B------:R-:W-:-:S04]  /*e7a0*/  SGXT.U32 R8, R8, 0x1 ;  /* 0x000000010808781a */ /* 0x000fc80000000000 */
[----:B------:R-:W-:Y:S02]  /*e7b0*/  LOP3.LUT R12, R8, 0x1e, RZ, 0xfc, !PT ;  /* 0x0000001e080c7812 */ /* 0x000fe400078efcff */
[----:B------:R-:W-:Y:S02]  /*e7c0*/  LOP3.LUT R8, R10, 0x1e, RZ, 0xfc, !PT ;  /* 0x0000001e0a087812 */ /* 0x000fe400078efcff */
[----:B------:R-:W-:-:S03]  /*e7d0*/  ISETP.GE.AND P3, PT, R12, UR5, PT ;  /* 0x000000050c007c0c */ /* 0x000fc6000bf66270 */
[----:B------:R-:W-:Y:S01]  /*e7e0*/  IMAD R8, R8, UR4, RZ ;  /* 0x0000000408087c24 */ /* 0x000fe2000f8e02ff */
[----:B------:R-:W-:Y:S01]  /*e7f0*/  LOP3.LUT R12, R10, 0x20, RZ, 0xfc, !PT ;  /* 0x000000200a0c7812 */ /* 0x000fe200078efcff */
[----:B------:R-:W-:-:S03]  /*e800*/  ULDC UR4, c[0x0][0x238] ;  /* 0x00008e0000047ab9 */ /* 0x000fc60000000800 */
[----:B0-----:R-:W-:-:S04]  /*e810*/  IADD3 R4, P4, R8, R0, RZ ;  /* 0x0000000008047210 */ /* 0x001fc80007f9e0ff */
[----:B------:R-:W-:-:S05]  /*e820*/  LEA.HI.X.SX32 R5, R8, R28, 0x1, P4 ;  /* 0x0000001c08057211 */ /* 0x000fca00020f0eff */
[----:B------:R0:W5:Y:S01]  /*e830*/  @!P3 LDG.E.U8 R11, desc[UR6][R4.64] ;  /* 0x00000006040bb981 */ /* 0x000162000c1e1100 */
[----:B------:R-:W1:Y:S01]  /*e840*/  S2R R10, SR_TID.X ;  /* 0x00000000000a7919 */ /* 0x000e620000002100 */
[----:B------:R-:W-:Y:S02]  /*e850*/  ISETP.GE.AND P6, PT, R12, UR5, PT ;  /* 0x000000050c007c0c */ /* 0x000fe4000bfc6270 */
[----:B------:R-:W3:Y:S01]  /*e860*/  S2R R12, SR_TID.X ;  /* 0x00000000000c7919 */ /* 0x000ee20000002100 */
[----:B-1----:R-:W-:-:S04]  /*e870*/  SHF.R.U32.HI R10, RZ, 0x5, R10 ;  /* 0x00000005ff0a7819 */ /* 0x002fc8000001160a */
[----:B------:R-:W-:-:S04]  /*e880*/  SGXT.U32 R10, R10, 0x1 ;  /* 0x000000010a0a781a */ /* 0x000fc80000000000 */
[----:B------:R-:W-:-:S05]  /*e890*/  LOP3.LUT R8, R10, 0x20, RZ, 0xfc, !PT ;  /* 0x000000200a087812 */ /* 0x000fca00078efcff */
[----:B------:R-:W-:Y:S01]  /*e8a0*/  IMAD R8, R8, UR4, RZ ;  /* 0x0000000408087c24 */ /* 0x000fe2000f8e02ff */
[----:B---3--:R-:W-:Y:S01]  /*e8b0*/  SHF.R.U32.HI R12, RZ, 0x5, R12 ;  /* 0x00000005ff0c7819 */ /* 0x008fe2000001160c */
[----:B------:R-:W-:-:S03]  /*e8c0*/  ULDC UR4, c[0x0][0x238] ;  /* 0x00008e0000047ab9 */ /* 0x000fc60000000800 */
[----:B------:R-:W-:-:S04]  /*e8d0*/  IADD3 R6, P5, R8, R0, RZ ;  /* 0x0000000008067210 */ /* 0x000fc80007fbe0ff */
[----:B------:R-:W-:Y:S02]  /*e8e0*/  LEA.HI.X.SX32 R7, R8, R28, 0x1, P5 ;  /* 0x0000001c08077211 */ /* 0x000fe400028f0eff */
[----:B------:R-:W-:Y:S02]  /*e8f0*/  LOP3.LUT R10, R10, 0x22, RZ, 0xfc, !PT ;  /* 0x000000220a0a7812 */ /* 0x000fe400078efcff */
[----:B------:R-:W-:Y:S02]  /*e900*/  SGXT.U32 R12, R12, 0x1 ;  /* 0x000000010c0c781a */ /* 0x000fe40000000000 */
[----:B------:R-:W-:Y:S02]  /*e910*/  ISETP.GE.AND P4, PT, R10, UR5, PT ;  /* 0x000000050a007c0c */ /* 0x000fe4000bf86270 */
[----:B0-----:R-:W-:Y:S02]  /*e920*/  PRMT R5, RZ, 0x7610, R5 ;  /* 0x00007610ff057816 */ /* 0x001fe40000000005 */
[----:B------:R-:W-:-:S04]  /*e930*/  LOP3.LUT R17, R12, 0x26, RZ, 0xfc, !PT ;  /* 0x000000260c117812 */ /* 0x000fc800078efcff */
[----:B------:R0:W3:Y:S01]  /*e940*/  @!P6 LDG.E.U8 R5, desc[UR6][R6.64] ;  /* 0x000000060605e981 */ /* 0x0000e2000c1e1100 */
[----:B------:R-:W-:Y:S02]  /*e950*/  LOP3.LUT R14, R12, 0x28, RZ, 0xfc, !PT ;  /* 0x000000280c0e7812 */ /* 0x000fe400078efcff */
[----:B0-----:R-:W-:Y:S02]  /*e960*/  PRMT R7, RZ, 0x7610, R7 ;  /* 0x00007610ff077816 */ /* 0x001fe40000000007 */
[----:B------:R-:W-:-:S04]  /*e970*/  SHF.R.U32.HI R29, RZ, 0x5, R15 ;  /* 0x00000005ff1d7819 */ /* 0x000fc8000001160f */
[----:B------:R-:W-:Y:S02]  /*e980*/  SGXT.U32 R29, R29, 0x1 ;  /* 0x000000011d1d781a */ /* 0x000fe40000000000 */
[----:B------:R-:W-:Y:S02]  /*e990*/  PRMT R6, RZ, 0x7610, R6 ;  /* 0x00007610ff067816 */ /* 0x000fe40000000006 */
[----:B------:R-:W-:-:S04]  /*e9a0*/  LOP3.LUT R4, R29, 0x2a, RZ, 0xfc, !PT ;  /* 0x0000002a1d047812 */ /* 0x000fc800078efcff */
[----:B------:R-:W-:Y:S02]  /*e9b0*/  ISETP.GE.AND P3, PT, R4, UR5, PT ;  /* 0x0000000504007c0c */ /* 0x000fe4000bf66270 */
[----:B------:R-:W-:-:S04]  /*e9c0*/  LOP3.LUT R4, R29, 0x2c, RZ, 0xfc, !PT ;  /* 0x0000002c1d047812 */ /* 0x000fc800078efcff */
[----:B------:R-:W-:Y:S02]  /*e9d0*/  ISETP.GE.AND P6, PT, R4, UR5, PT ;  /* 0x0000000504007c0c */ /* 0x000fe4000bfc6270 */
[----:B------:R-:W-:Y:S01]  /*e9e0*/  PRMT R26, RZ, 0x7610, R26 ;  /* 0x00007610ff1a7816 */ /* 0x000fe2000000001a */
[----:B--2---:R0:W-:Y:S02]  /*e9f0*/  STL [R1+0x1c], R9 ;  /* 0x00001c0901007387 */ /* 0x0041e40000100800 */
[----:B0-----:R-:W0:Y:S02]  /*ea00*/  S2R R9, SR_TID.X ;  /* 0x0000000000097919 */ /* 0x001e240000002100 */
[----:B0-----:R-:W-:-:S04]  /*ea10*/  SHF.R.U32.HI R9, RZ, 0x5, R9 ;  /* 0x00000005ff097819 */ /* 0x001fc80000011609 */
[----:B------:R-:W-:-:S04]  /*ea20*/  SGXT.U32 R9, R9, 0x1 ;  /* 0x000000010909781a */ /* 0x000fc80000000000 */
[C---:B------:R-:W-:Y:S02]  /*ea30*/  LOP3.LUT R8, R9.reuse, 0x22, RZ, 0xfc, !PT ;  /* 0x0000002209087812 */ /* 0x040fe400078efcff */
[----:B------:R-:W-:-:S03]  /*ea40*/  LOP3.LUT R13, R9, 0x24, RZ, 0xfc, !PT ;  /* 0x00000024090d7812 */ /* 0x000fc600078efcff */
[----:B------:R-:W-:Y:S01]  /*ea50*/  IMAD R8, R8, UR9, RZ ;  /* 0x0000000908087c24 */ /* 0x000fe2000f8e02ff */
[----:B-----5:R0:W-:Y:S01]  /*ea60*/  STL [R1+0x18], R11 ;  /* 0x0000180b01007387 */ /* 0x0201e20000100800 */
[----:B------:R-:W-:Y:S01]  /*ea70*/  IMAD R13, R13, UR4, RZ ;  /* 0x000000040d0d7c24 */ /* 0x000fe2000f8e02ff */
[----:B------:R-:W-:Y:S01]  /*ea80*/  ULDC UR9, c[0x0][0x238] ;  /* 0x00008e0000097ab9 */ /* 0x000fe20000000800 */
[----:B------:R-:W-:Y:S01]  /*ea90*/  ULDC UR4, c[0x0][0x238] ;  /* 0x00008e0000047ab9 */ /* 0x000fe20000000800 */
[C---:B------:R-:W-:Y:S01]  /*eaa0*/  IADD3 R10, P5, R8.reuse, R0, RZ ;  /* 0x00000000080a7210 */ /* 0x040fe20007fbe0ff */
[----:B------:R-:W-:Y:S01]  /*eab0*/  IMAD R17, R17, UR9, RZ ;  /* 0x0000000911117c24 */ /* 0x000fe2000f8e02ff */
[----:B------:R-:W-:Y:S02]  /*eac0*/  ULDC UR9, c[0x0][0x238] ;  /* 0x00008e0000097ab9 */ /* 0x000fe40000000800 */
[----:B0-----:R-:W-:Y:S02]  /*ead0*/  LEA.HI.X.SX32 R11, R8, R28, 0x1, P5 ;  /* 0x0000001c080b7211 */ /* 0x001fe400028f0eff */
[----:B------:R-:W-:Y:S01]  /*eae0*/  IADD3 R8, P5, R13, R0, RZ ;  /* 0x000000000d087210 */ /* 0x000fe20007fbe0ff */
[----:B------:R-:W-:Y:S01]  /*eaf0*/  IMAD R14, R14, UR4, RZ ;  /* 0x000000040e0e7c24 */ /* 0x000fe2000f8e02ff */
[----:B------:R-:W-:Y:S01]  /*eb00*/  LOP3.LUT R4, R29, 0x2e, RZ, 0xfc, !PT ;  /* 0x0000002e1d047812 */ /* 0x000fe200078efcff */
[----:B------:R-:W2:Y:S01]  /*eb10*/  @!P4 LDG.E.U8 R6, desc[UR6][R10.64] ;  /* 0x000000060a06c981 */ /* 0x000ea2000c1e1100 */
[----:B------:R-:W-:Y:S01]  /*eb20*/  LEA.HI.X.SX32 R9, R13, R28, 0x1, P5 ;  /* 0x0000001c0d097211 */ /* 0x000fe200028f0eff */
[----:B------:R-:W-:Y:S01]  /*eb30*/  ULDC UR4, c[0x0][0x238] ;  /* 0x00008e0000047ab9 */ /* 0x000fe20000000800 */
[----:B------:R-:W-:-:S03]  /*eb40*/  IADD3 R12, P5, R17, R0, RZ ;  /* 0x00000000110c7210 */ /* 0x000fc60007fbe0ff */
[----:B------:R0:W5:Y:S01]  /*eb50*/  @!P2 LDG.E.U8 R7, desc[UR6][R8.64] ;  /* 0x000000060807a981 */ /* 0x000162000c1e1100 */
[----:B------:R-:W-:Y:S02]  /*eb60*/  LEA.HI.X.SX32 R13, R17, R28, 0x1, P5 ;  /* 0x0000001c110d7211 */ /* 0x000fe400028f0eff */
[----:B0-----:R-:W-:-:S06]  /*eb70*/  PRMT R8, RZ, 0x7610, R8 ;  /* 0x00007610ff087816 */ /* 0x001fcc0000000008 */
[----:B------:R0:W4:Y:S02]  /*eb80*/  @!P1 LDG.E.U8 R8, desc[UR6][R12.64] ;  /* 0x000000060c089981 */ /* 0x000124000c1e1100 */
[----:B0-----:R-:W-:-:S04]  /*eb90*/  SHF.R.U32.HI R12, RZ, 0x5, R15 ;  /* 0x00000005ff0c7819 */ /* 0x001fc8000001160f */
[----:B------:R-:W-:-:S04]  /*eba0*/  SGXT.U32 R12, R12, 0x1 ;  /* 0x000000010c0c781a */ /* 0x000fc80000000000 */
[----:B------:R-:W-:Y:S02]  /*ebb0*/  LOP3.LUT R13, R12, 0x2c, RZ, 0xfc, !PT ;  /* 0x0000002c0c0d7812 */ /* 0x000fe400078efcff */
[----:B------:R-:W-:-:S03]  /*ebc0*/  IADD3 R10, P2, R14, R0, RZ ;  /* 0x000000000e0a7210 */ /* 0x000fc60007f5e0ff */
[----:B------:R-:W-:Y:S01]  /*ebd0*/  IMAD R13, R13, UR9, RZ ;  /* 0x000000090d0d7c24 */ /* 0x000fe2000f8e02ff */
[----:B------:R-:W-:Y:S02]  /*ebe0*/  LEA.HI.X.SX32 R11, R14, R28, 0x1, P2 ;  /* 0x0000001c0e0b7211 */ /* 0x000fe400010f0eff */
[----:B------:R-:W-:Y:S02]  /*ebf0*/  SHF.R.U32.HI R14, RZ, 0x5, R15 ;  /* 0x00000005ff0e7819 */ /* 0x000fe4000001160f */
[----:B------:R-:W-:Y:S02]  /*ec00*/  LOP3.LUT R15, R16, 0x2a, RZ, 0xfc, !PT ;  /* 0x0000002a100f7812 */ /* 0x000fe400078efcff */
[----:B------:R-:W-:-:S04]  /*ec10*/  IADD3 R16, P2, R13, R0, RZ ;  /* 0x000000000d107210 */ /* 0x000fc80007f5e0ff */
[----:B------:R-:W-:-:S05]  /*ec20*/  LEA.HI.X.SX32 R17, R13, R28, 0x1, P2 ;  /* 0x0000001c0d117211 */ /* 0x000fca00010f0eff */
[----:B------:R-:W3:Y:S01]  /*ec30*/  @!P6 LDG.E.U8 R26, desc[UR6][R16.64] ;  /* 0x00000006101ae981 */ /* 0x000ee2000c1e1100 */
[----:B------:R-:W0:Y:S01]  /*ec40*/  S2R R13, SR_TID.X ;  /* 0x00000000000d7919 */ /* 0x000e220000002100 */
[----:B------:R-:W-:Y:S02]  /*ec50*/  ISETP.GE.AND P4, PT, R4, UR5, PT ;  /* 0x0000000504007c0c */ /* 0x000fe4000bf86270 */
[----:B------:R-:W-:Y:S02]  /*ec60*/  LOP3.LUT R4, R29, 0x30, RZ, 0xfc, !PT ;  /* 0x000000301d047812 */ /* 0x000fe400078efcff */
[----:B------:R-:W-:Y:S02]  /*ec70*/  SGXT.U32 R14, R14, 0x1 ;  /* 0x000000010e0e781a */ /* 0x000fe40000000000 */
[----:B------:R-:W-:Y:S02]  /*ec80*/  PRMT R9, RZ, 0x7610, R9 ;  /* 0x00007610ff097816 */ /* 0x000fe40000000009 */
[----:B------:R-:W-:-:S02]  /*ec90*/  ISETP.GE.AND P5, PT, R4, UR5, PT ;  /* 0x0000000504007c0c */ /* 0x000fc4000bfa6270 */
[----:B------:R-:W-:Y:S02]  /*eca0*/  LOP3.LUT R14, R14, 0x2a, RZ, 0xfc, !PT ;  /* 0x0000002a0e0e7812 */ /* 0x000fe400078efcff */
[----:B------:R-:W-:Y:S01]  /*ecb0*/  LOP3.LUT R4, R29, 0x32, RZ, 0xfc, !PT ;  /* 0x000000321d047812 */ /* 0x000fe200078efcff */
[----:B------:R1:W4:Y:S02]  /*ecc0*/  @!P0 LDG.E.U8 R9, desc[UR6][R10.64] ;  /* 0x000000060a098981 */ /* 0x000324000c1e1100 */
[----:B------:R-:W-:Y:S01]  /*ecd0*/  IMAD R14, R14, UR4, RZ ;  /* 0x000000040e0e7c24 */ /* 0x000fe2000f8e02ff */
[----:B------:R-:W-:Y:S01]  /*ece0*/  ISETP.GE.AND P0, PT, R4, UR5, PT ;  /* 0x0000000504007c0c */ /* 0x000fe2000bf06270 */
[----:B------:R-:W-:Y:S01]  /*ecf0*/  ULDC UR4, c[0x0][0x238] ;  /* 0x00008e0000047ab9 */ /* 0x000fe20000000800 */
[----:B------:R-:W-:Y:S01]  /*ed00*/  LOP3.LUT R4, R12, 0x30, RZ, 0xfc, !PT ;  /* 0x000000300c047812 */ /* 0x000fe200078efcff */
[----:B------:R-:W-:Y:S01]  /*ed10*/  IMAD R15, R15, UR4, RZ ;  /* 0x000000040f0f7c24 */ /* 0x000fe2000f8e02ff */
[----:B------:R-:W-:Y:S01]  /*ed20*/  ULDC UR4, c[0x0][0x238] ;  /* 0x00008e0000047ab9 */ /* 0x000fe20000000800 */
[----:B------:R-:W-:-:S02]  /*ed30*/  IADD3 R14, P1, R14, R0, RZ ;  /* 0x000000000e0e7210 */ /* 0x000fc40007f3e0ff */
[----:B------:R-:W-:Y:S01]  /*ed40*/  IMAD R4, R4, UR4, RZ ;  /* 0x0000000404047c24 */ /* 0x000fe2000f8e02ff */
[----:B-1----:R-:W-:Y:S01]  /*ed50*/  PRMT R10, RZ, 0x7610, R10 ;  /* 0x00007610ff0a7816 */ /* 0x002fe2000000000a */
[----:B------:R-:W-:Y:S01]  /*ed60*/  ULDC UR4, c[0x0][0x238] ;  /* 0x00008e0000047ab9 */ /* 0x000fe20000000800 */
[----:B------:R-:W-:Y:S02]  /*ed70*/  LEA.HI.X.SX32 R15, R15, R28, 0x1, P1 ;  /* 0x0000001c0f0f7211 */ /* 0x000fe400008f0eff */
[----:B------:R-:W-:Y:S02]  /*ed80*/  IADD3 R12, P1, R4, R0, RZ ;  /* 0x00000000040c7210 */ /* 0x000fe40007f3e0ff */
[----:B0-----:R-:W-:Y:S01]  /*ed90*/  SHF.R.U32.HI R17, RZ, 0x5, R13 ;  /* 0x00000005ff117819 */ /* 0x001fe2000001160d */
[----:B------:R0:W4:Y:S01]  /*eda0*/  @!P3 LDG.E.U8 R10, desc[UR6][R14.64] ;  /* 0x000000060e0ab981 */ /* 0x000122000c1e1100 */
[----:B------:R-:W-:Y:S02]  /*edb0*/  LOP3.LUT R29, R29, 0x32, RZ, 0xfc, !PT ;  /* 0x000000321d1d7812 */ /* 0x000fe400078efcff */
[----:B------:R-:W-:-:S02]  /*edc0*/  SGXT.U32 R17, R17, 0x1 ;  /* 0x000000011111781a */ /* 0x000fc40000000000 */
[----:B------:R-:W-:Y:S01]  /*edd0*/  PRMT R11, RZ, 0x7610, R11 ;  /* 0x00007610ff0b7816 */ /* 0x000fe2000000000b */
[----:B------:R-:W-:Y:S01]  /*ede0*/  IMAD R29, R29, UR4, RZ ;  /* 0x000000041d1d7c24 */ /* 0x000fe2000f8e02ff */
[----:B------:R-:W-:Y:S01]  /*edf0*/  LEA.HI.X.SX32 R13, R4, R28, 0x1, P1 ;  /* 0x0000001c040d7211 */ /* 0x000fe200008f0eff */
[----:B------:R-:W-:Y:S01]  /*ee00*/  ULDC UR4, c[0x0][0x238] ;  /* 0x00008e0000047ab9 */ /* 0x000fe20000000800 */
[C---:B------:R-:W-:Y:S01]  /*ee10*/  ISETP.GE.AND P1, PT, R17.reuse, UR5, PT ;  /* 0x0000000511007c0c */ /* 0x040fe2000bf26270 */
[C---:B0-----:R-:W-:Y:S02]  /*ee20*/  IMAD R15, R17.reuse, UR61, RZ ;  /* 0x0000003d110f7c24 */ /* 0x041fe4000f8e02ff */
[----:B------:R0:W5:Y:S01]  /*ee30*/  @!P5 LDG.E.U8 R11, desc[UR6][R12.64] ;  /* 0x000000060c0bd981 */ /* 0x000162000c1e1100 */
[----:B------:R-:W-:Y:S02]  /*ee40*/  LOP3.LUT R4, R17, 0x3a, RZ, 0xfc, !PT ;  /* 0x0000003a11047812 */ /* 0x000fe400078efcff */
[----:B------:R-:W-:-:S02]  /*ee50*/  IADD3 R14, P3, R15, R0, RZ ;  /* 0x000000000f0e7210 */ /* 0x000fc40007f7e0ff */
[----:B------:R-:W-:Y:S02]  /*ee60*/  PRMT R23, RZ, 0x7610, R23 ;  /* 0x00007610ff177816 */ /* 0x000fe40000000017 */
[C---:B0-----:R-:W-:Y:S02]  /*ee70*/  IADD3 R12, P2, R29.reuse, R0, RZ ;  /* 0x000000001d0c7210 */ /* 0x041fe40007f5e0ff */
[----:B------:R-:W-:Y:S02]  /*ee80*/  PRMT R18, RZ, 0x7610, R18 ;  /* 0x00007610ff127816 */ /* 0x000fe40000000012 */
[-C--:B------:R-:W-:Y:S02]  /*ee90*/  LEA.HI.X.SX32 R13, R29, R28.reuse, 0x1, P2 ;  /* 0x0000001c1d0d7211 */ /* 0x080fe400010f0eff */
[----:B------:R-:W-:Y:S02]  /*eea0*/  LEA.HI.X.SX32 R15, R15, R28, 0x1, P3 ;  /* 0x0000001c0f0f7211 */ /* 0x000fe400018f0eff */
[C---:B------:R-:W-:Y:S01]  /*eeb0*/  ISETP.GE.AND P2, PT, R4.reuse, UR5, PT ;  /* 0x0000000504007c0c */ /* 0x040fe2000bf46270 */
[----:B------:R-:W-:Y:S01]  /*eec0*/  IMAD R4, R4, UR61, RZ ;  /* 0x0000003d04047c24 */ /* 0x000fe2000f8e02ff */
[----:B------:R0:W4:Y:S01]  /*eed0*/  @!P0 LDG.E.U8 R18, desc[UR6][R12.64] ;  /* 0x000000060c128981 */ /* 0x000122000c1e1100 */
[----:B------:R-:W-:-:S03]  /*eee0*/  LOP3.LUT R16, R17, 0x34, RZ, 0xfc, !PT ;  /* 0x0000003411107812 */ /* 0x000fc600078efcff */
[----:B------:R1:W2:Y:S01]  /*eef0*/  @!P1 LDG.E.U8 R23, desc[UR6][R14.64] ;  /* 0x000000060e179981 */ /* 0x0002a2000c1e1100 */
[----:B------:R-:W-:Y:S02]  /*ef00*/  PRMT R20, RZ, 0x7610, R20 ;  /* 0x00007610ff147816 */ /* 0x000fe40000000014 */
[C---:B0-----:R-:W-:Y:S02]  /*ef10*/  IADD3 R12, P0, R4.reuse, R0, RZ ;  /* 0x00000000040c7210 */ /* 0x041fe40007f1e0ff */
[----:B-1----:R-:W-:Y:S02]  /*ef20*/  LOP3.LUT R14, R17, 0x36, RZ, 0xfc, !PT ;  /* 0x00000036110e7812 */ /* 0x002fe400078efcff */
[----:B------:R-:W-:Y:S02]  /*ef30*/  LEA.HI.X.SX32 R13, R4, R28, 0x1, P0 ;  /* 0x0000001c040d7211 */ /* 0x000fe400000f0eff */
[----:B------:R-:W-:Y:S01]  /*ef40*/  ISETP.GE.AND P0, PT, R16, UR5, PT ;  /* 0x0000000510007c0c */ /* 0x000fe2000bf06270 */
[C---:B------:R-:W-:Y:S01]  /*ef50*/  IMAD R4, R14.reuse, UR61, RZ ;  /* 0x0000003d0e047c24 */ /* 0x040fe2000f8e02ff */
[----:B------:R-:W-:Y:S01]  /*ef60*/  ISETP.GE.AND P3, PT, R14, UR5, PT ;  /* 0x000000050e007c0c */ /* 0x000fe2000bf66270 */
[----:B------:R-:W-:Y:S01]  /*ef70*/  IMAD R16, R16, UR61, RZ ;  /* 0x0000003d10107c24 */ /* 0x000fe2000f8e02ff */
[----:B------:R0:W4:Y:S02]  /*ef80*/  @!P2 LDG.E.U8 R20, desc[UR6][R12.64] ;  /* 0x000000060c14a981 */ /* 0x000124000c1e1100 */
[----:B------:R-:W-:-:S02]  /*ef90*/  IADD3 R14, P1, R4, R0, RZ ;  /* 0x00000000040e7210 */ /* 0x000fc40007f3e0ff */
[C---:B------:R-:W-:Y:S02]  /*efa0*/  LOP3.LUT R29, R17.reuse, 0x2e, RZ, 0xfc, !PT ;  /* 0x0000002e111d7812 */ /* 0x040fe400078efcff */
[----:B------:R-:W-:Y:S02]  /*efb0*/  LEA.HI.X.SX32 R15, R4, R28, 0x1, P1 ;  /* 0x0000001c040f7211 */ /* 0x000fe400008f0eff */
[----:B0-----:R-:W-:Y:S02]  /*efc0*/  LOP3.LUT R13, R17, 0x38, RZ, 0xfc, !PT ;  /* 0x00000038110d7812 */ /* 0x001fe400078efcff */
[----:B------:R-:W-:Y:S02]  /*efd0*/  IADD3 R12, P2, R16, R0, RZ ;  /* 0x00000000100c7210 */ /* 0x000fe40007f5e0ff */
[----:B------:R-:W-:Y:S01]  /*efe0*/  PRMT R21, RZ, 0x7610, R21 ;  /* 0x00007610ff157816 */ /* 0x000fe20000000015 */
[C---:B------:R-:W-:Y:S01]  /*eff0*/  IMAD R4, R13.reuse, UR61, RZ ;  /* 0x0000003d0d047c24 */ /* 0x040fe2000f8e02ff */
[----:B------:R-:W-:-:S02]  /*f000*/  ISETP.GE.AND P1, PT, R13, UR5, PT ;  /* 0x000000050d007c0c */ /* 0x000fc4000bf26270 */
[----:B------:R-:W-:Y:S02]  /*f010*/  PRMT R22, RZ, 0x7610, R22 ;  /* 0x00007610ff167816 */ /* 0x000fe40000000016 */
[----:B------:R-:W-:Y:S01]  /*f020*/  LEA.HI.X.SX32 R13, R16, R28, 0x1, P2 ;  /* 0x0000001c100d7211 */ /* 0x000fe200010f0eff */
[----:B------:R-:W-:Y:S01]  /*f030*/  IMAD R29, R29, UR4, RZ ;  /* 0x000000041d1d7c24 */ /* 0x000fe2000f8e02ff */
[----:B------:R0:W4:Y:S04]  /*f040*/  @!P3 LDG.E.U8 R21, desc[UR6][R14.64] ;  /* 0x000000060e15b981 */ /* 0x000128000c1e1100 */
[----:B------:R1:W4:Y:S01]  /*f050*/  @!P0 LDG.E.U8 R22, desc[UR6][R12.64] ;  /* 0x000000060c168981 */ /* 0x000322000c1e1100 */
[----:B0-----:R-:W-:Y:S02]  /*f060*/  IADD3 R14, P2, R4, R0, RZ ;  /* 0x00000000040e7210 */ /* 0x001fe40007f5e0ff */
[----:B-1----:R-:W-:-:S02]  /*f070*/  LOP3.LUT R13, R17, 0x3c, RZ, 0xfc, !PT ;  /* 0x0000003c110d7812 */ /* 0x002fc400078efcff */
[----:B------:R-:W-:Y:S02]  /*f080*/  IADD3 R12, P0, R29, R0, RZ ;  /* 0x000000001d0c7210 */ /* 0x000fe40007f1e0ff */
[-C--:B------:R-:W-:Y:S01]  /*f090*/  LEA.HI.X.SX32 R15, R4, R28.reuse, 0x1, P2 ;  /* 0x0000001c040f7211 */ /* 0x080fe200010f0eff */
[C---:B------:R-:W-:Y:S01]  /*f0a0*/  IMAD R4, R13.reuse, UR61, RZ ;  /* 0x0000003d0d047c24 */ /* 0x040fe2000f8e02ff */
[----:B------:R-:W-:Y:S02]  /*f0b0*/  ISETP.GE.AND P2, PT, R13, UR5, PT ;  /* 0x000000050d007c0c */ /* 0x000fe4000bf46270 */
[----:B------:R-:W-:Y:S01]  /*f0c0*/  LEA.HI.X.SX32 R13, R29, R28, 0x1, P0 ;  /* 0x0000001c1d0d7211 */ /* 0x000fe200000f0eff */
[----:B---3--:R0:W-:Y:S04]  /*f0d0*/  STL [R1], R26 ;  /* 0x0000001a01007387 */ /* 0x0081e80000100800 */
[----:B0-----:R-:W3:Y:S04]  /*f0e0*/  LDL.LU R26, [R1+0xce4] ;  /* 0x000ce400011a7983 */ /* 0x001ee80000300800 */
[----:B------:R-:W5:Y:S01]  /*f0f0*/  LDL.LU R29, [R1+0x20] ;  /* 0x00002000011d7983 */ /* 0x000f620000300800 */
[----:B------:R-:W-:-:S02]  /*f100*/  PRMT R24, RZ, 0x7610, R24 ;  /* 0x00007610ff187816 */ /* 0x000fc40000000018 */
[----:B------:R-:W-:Y:S01]  /*f110*/  PRMT R25, RZ, 0x7610, R25 ;  /* 0x00007610ff197816 */ /* 0x000fe20000000019 */
[----:B------:R-:W-:Y:S04]  /*f120*/  STL [R1+0x7a0], R0 ;  /* 0x0007a00001007387 */ /* 0x000fe80000100800 */
[----:B------:R0:W4:Y:S04]  /*f130*/  @!P1 LDG.E.U8 R24, desc[UR6][R14.64] ;  /* 0x000000060e189981 */ /* 0x000128000c1e1100 */
[----:B------:R1:W4:Y:S01]  /*f140*/  @!P4 LDG.E.U8 R25, desc[UR6][R12.64] ;  /* 0x000000060c19c981 */ /* 0x000322000c1e1100 */
[----:B0-----:R-:W-:-:S03]  /*f150*/  IADD3 R14, P1, R4, R0, RZ ;  /* 0x00000000040e7210 */ /* 0x001fc60007f3e0ff */
[----:B------:R-:W4:Y:S04]  /*f160*/  LDL.LU R13, [R1+0x4] ;  /* 0x00000400010d7983 */ /* 0x000f280000300800 */
[----:B------:R-:W-:Y:S04]  /*f170*/  STL [R1+0x7a4], R28 ;  /* 0x0007a41c01007387 */ /* 0x000fe80000100800 */
        /* <DEDUP_REMOVED lines=15> */
[----:B------:R-:W-:Y:S01]  /*f270*/  STL [R1+0xc78], R14 ;  /* 0x000c780e01007387 */ /* 0x000fe20000100800 */
[----:B------:R-:W-:-:S03]  /*f280*/  LEA.HI.X.SX32 R15, R4, R28, 0x1, P1 ;  /* 0x0000001c040f7211 */ /* 0x000fc600008f0eff */
        /* <DEDUP_REMOVED lines=12> */
[----:B------:R-:W-:-:S03]  /*f350*/  LOP3.LUT R17, R17, 0x3e, RZ, 0xfc, !PT ;  /* 0x0000003e11117812 */ /* 0x000fc600078efcff */
[----:B------:R-:W-:Y:S04]  /*f360*/  STL [R1+0xbd4], R15 ;  /* 0x000bd40f01007387 */ /* 0x000fe80000100800 */
[----:B------:R-:W-:Y:S04]  /*f370*/  STL [R1+0xbe0], R15 ;  /* 0x000be00f01007387 */ /* 0x000fe80000100800 */
[----:B------:R-:W-:Y:S04]  /*f380*/  STL [R1+0xbec], R15 ;  /* 0x000bec0f01007387 */ /* 0x000fe80000100800 */
[----:B------:R-:W-:Y:S01]  /*f390*/  STL [R1+0xbf8], R15 ;  /* 0x000bf80f01007387 */ /* 0x000fe20000100800 */
[----:B------:R-:W-:-:S03]  /*f3a0*/  ISETP.GE.AND P3, PT, R17, UR5, PT ;  /* 0x0000000511007c0c */ /* 0x000fc6000bf66270 */
[----:B------:R-:W-:Y:S01]  /*f3b0*/  STL [R1+0xc04], R15 ;  /* 0x000c040f01007387 */ /* 0x000fe20000100800 */
[----:B------:R-:W-:-:S03]  /*f3c0*/  IMAD R17, R17, UR61, RZ ;  /* 0x0000003d11117c24 */ /* 0x000fc6000f8e02ff */
[----:B------:R-:W-:Y:S04]  /*f3d0*/  STL [R1+0xc10], R15 ;  /* 0x000c100f01007387 */ /* 0x000fe80000100800 */
[----:B------:R-:W-:Y:S04]  /*f3e0*/  STL [R1+0xc1c], R15 ;  /* 0x000c1c0f01007387 */ /* 0x000fe80000100800 */
[----:B------:R-:W-:Y:S04]  /*f3f0*/  STL [R1+0xc28], R15 ;  /* 0x000c280f01007387 */ /* 0x000fe80000100800 */
[----:B------:R-:W-:Y:S04]  /*f400*/  STL [R1+0xc34], R15 ;  /* 0x000c340f01007387 */ /* 0x000fe80000100800 */
[----:B------:R-:W-:Y:S01]  /*f410*/  STL [R1+0xc40], R15 ;  /* 0x000c400f01007387 */ /* 0x000fe20000100800 */
[----:B------:R-:W-:-:S03]  /*f420*/  IADD3 R16, P0, R17, R0, RZ ;  /* 0x0000000011107210 */ /* 0x000fc60007f1e0ff */
[----:B------:R-:W-:Y:S04]  /*f430*/  STL [R1+0xc4c], R15 ;  /* 0x000c4c0f01007387 */ /* 0x000fe80000100800 */
[----:B------:R-:W-:Y:S04]  /*f440*/  STL [R1+0xc58], R15 ;  /* 0x000c580f01007387 */ /* 0x000fe80000100800 */
[----:B------:R-:W-:Y:S04]  /*f450*/  STL [R1+0xc64], R15 ;  /* 0x000c640f01007387 */ /* 0x000fe80000100800 */
[----:B------:R-:W-:Y:S01]  /*f460*/  STL [R1+0xc70], R15 ;  /* 0x000c700f01007387 */ /* 0x000fe20000100800 */
[----:B------:R-:W-:-:S03]  /*f470*/  LEA.HI.X.SX32 R17, R17, R28, 0x1, P0 ;  /* 0x0000001c11117211 */ /* 0x000fc600000f0eff */
[----:B------:R-:W-:Y:S04]  /*f480*/  STL [R1+0xc7c], R15 ;  /* 0x000c7c0f01007387 */ /* 0x000fe80000100800 */
[----:B------:R-:W-:Y:S04]  /*f490*/  STL [R1+0xc88], R15 ;  /* 0x000c880f01007387 */ /* 0x000fe80000100800 */
[----:B------:R-:W-:Y:S01]  /*f4a0*/  STL [R1+0xc94], R15 ;  /* 0x000c940f01007387 */ /* 0x000fe20000100800 */
[----:B------:R-:W0:Y:S01]  /*f4b0*/  S2R R4, SR_TID.X ;  /* 0x0000000000047919 */ /* 0x000e220000002100 */
[----:B------:R-:W2:Y:S02]  /*f4c0*/  S2UR UR9, SR_CgaCtaId ;  /* 0x00000000000979c3 */ /* 0x000ea40000008800 */
[----:B------:R-:W-:Y:S04]  /*f4d0*/  STL [R1+0xca0], R15 ;  /* 0x000ca00f01007387 */ /* 0x000fe80000100800 */
[----:B------:R-:W-:Y:S01]  /*f4e0*/  STL [R1+0xcac], R15 ;  /* 0x000cac0f01007387 */ /* 0x000fe20000100800 */
[----:B-1----:R-:W-:-:S03]  /*f4f0*/  PRMT R12, RZ, 0x7610, R12 ;  /* 0x00007610ff0c7816 */ /* 0x002fc6000000000c */
        /* <DEDUP_REMOVED lines=9> */
[----:B------:R-:W4:Y:S04]  /*f590*/  @!P3 LDG.E.U8 R12, desc[UR6][R16.64] ;  /* 0x00000006100cb981 */ /* 0x000f28000c1e1100 */
[----:B------:R-:W-:Y:S04]  /*f5a0*/  STL [R1+0xbe4], R17 ;  /* 0x000be41101007387 */ /* 0x000fe80000100800 */
[----:B------:R-:W-:Y:S04]  /*f5b0*/  STL [R1+0xbf0], R17 ;  /* 0x000bf01101007387 */ /* 0x000fe80000100800 */
[----:B------:R-:W-:Y:S04]  /*f5c0*/  STL [R1+0xbfc], R17 ;  /* 0x000bfc1101007387 */ /* 0x000fe80000100800 */
[----:B------:R-:W-:Y:S04]  /*f5d0*/  STL [R1+0xc08], R17 ;  /* 0x000c081101007387 */ /* 0x000fe80000100800 */
[----:B------:R-:W-:Y:S04]  /*f5e0*/  STL [R1+0xc14], R17 ;  /* 0x000c141101007387 */ /* 0x000fe80000100800 */
[----:B------:R-:W-:Y:S01]  /*f5f0*/  STL [R1+0xc20], R17 ;  /* 0x000c201101007387 */ /* 0x000fe20000100800 */
[----:B---3--:R-:W-:-:S06]  /*f600*/  PRMT R26, RZ, 0x7610, R26 ;  /* 0x00007610ff1a7816 */ /* 0x008fcc000000001a */
[----:B------:R-:W3:Y:S04]  /*f610*/  @!P2 LDG.E.U8 R26, desc[UR6][R14.64] ;  /* 0x000000060e1aa981 */ /* 0x000ee8000c1e1100 */
[----:B------:R-:W-:Y:S04]  /*f620*/  STL [R1+0xc2c], R17 ;  /* 0x000c2c1101007387 */ /* 0x000fe80000100800 */
[----:B------:R-:W-:Y:S04]  /*f630*/  STL [R1+0xc38], R17 ;  /* 0x000c381101007387 */ /* 0x000fe80000100800 */
[----:B------:R-:W-:Y:S04]  /*f640*/  STL [R1+0xc44], R17 ;  /* 0x000c441101007387 */ /* 0x000fe80000100800 */
[----:B------:R-:W-:Y:S04]  /*f650*/  STL [R1+0xc50], R17 ;  /* 0x000c501101007387 */ /* 0x000fe80000100800 */
[----:B------:R-:W-:Y:S01]  /*f660*/  STL [R1+0xc5c], R17 ;  /* 0x000c5c1101007387 */ /* 0x000fe20000100800 */
[----:B------:R-:W-:-:S03]  /*f670*/  UMOV UR4, 0x400 ;  /* 0x0000040000047882 */ /* 0x000fc60000000000 */
[----:B------:R-:W-:Y:S04]  /*f680*/  STL [R1+0xc68], R17 ;  /* 0x000c681101007387 */ /* 0x000fe80000100800 */
[----:B------:R-:W-:Y:S01]  /*f690*/  STL [R1+0xc74], R17 ;  /* 0x000c741101007387 */ /* 0x000fe20000100800 */
[----:B--2---:R-:W-:-:S03]  /*f6a0*/  ULEA UR4, UR9, UR4, 0x18 ;  /* 0x0000000409047291 */ /* 0x004fc6000f8ec03f */
[----:B------:R-:W-:Y:S01]  /*f6b0*/  STL [R1+0xc80], R17 ;  /* 0x000c801101007387 */ /* 0x000fe20000100800 */
[----:B0-----:R-:W-:Y:S01]  /*f6c0*/  LOP3.LUT R4, R4, 0x3f, RZ, 0xc0, !PT ;  /* 0x0000003f04047812 */ /* 0x001fe200078ec0ff */
[----:B------:R-:W-:Y:S01]  /*f6d0*/  ULDC UR9, c[0x0][0x23c] ;  /* 0x00008f0000097ab9 */ /* 0x000fe20000000800 */
[----:B------:R-:W-:Y:S06]  /*f6e0*/  BAR.SYNC.DEFER_BLOCKING 0x0 ;  /* 0x0000000000007b1d */ /* 0x000fec0000010000 */
        /* <DEDUP_REMOVED lines=12> */
[----:B-----5:R0:W-:Y:S04]  /*f7b0*/  STS.U8 [R4+UR4+0x40], R29 ;  /* 0x0000401d04007988 */ /* 0x0201e80008000004 */
[----:B0-----:R-:W2:Y:S04]  /*f7c0*/  LDL.LU R29, [R1+0xce0] ;  /* 0x000ce000011d7983 */ /* 0x001ea80000300800 */
[----:B------:R-:W-:Y:S04]  /*f7d0*/  STS.U8 [R4+UR4+0x400], R5 ;  /* 0x0004000504007988 */ /* 0x000fe80008000004 */
[----:B------:R-:W-:Y:S04]  /*f7e0*/  STS.U8 [R4+UR4+0x440], R6 ;  /* 0x0004400604007988 */ /* 0x000fe80008000004 */
[----:B----4-:R0:W-:Y:S04]  /*f7f0*/  STS.U8 [R4+UR4+0x200], R13 ;  /* 0x0002000d04007988 */ /* 0x0101e80008000004 */
[----:B------:R1:W-:Y:S04]  /*f800*/  STS.U8 [R4+UR4+0x600], R11 ;  /* 0x0006000b04007988 */ /* 0x0003e80008000004 */
[----:B------:R-:W-:Y:S01]  /*f810*/  STS.U8 [R4+UR4], R23 ;  /* 0x0000001704007988 */ /* 0x000fe20008000004 */
[----:B0-----:R-:W-:-:S03]  /*f820*/  LOP3.LUT R13, R4, 0x8, RZ, 0x3c, !PT ;  /* 0x00000008040d7812 */ /* 0x001fc600078e3cff */
[----:B------:R-:W-:Y:S04]  /*f830*/  STS.U8 [R4+UR4+0x640], R18 ;  /* 0x0006401204007988 */ /* 0x000fe80008000004 */
[----:B--2---:R-:W-:Y:S04]  /*f840*/  STL [R1+0xb98], R29 ;  /* 0x000b981d01007387 */ /* 0x004fe80000100800 */
[----:B------:R-:W2:Y:S04]  /*f850*/  LDL.LU R5, [R1+0x8] ;  /* 0x0000080001057983 */ /* 0x000ea80000300800 */
[----:B------:R-:W4:Y:S04]  /*f860*/  LDL.LU R6, [R1] ;  /* 0x0000000001067983 */ /* 0x000f280000300800 */
[----:B------:R0:W-:Y:S04]  /*f870*/  STS.U8 [R4+UR4+0x240], R29 ;  /* 0x0002401d04007988 */ /* 0x0001e80008000004 */
[----:B-1----:R-:W5:Y:S04]  /*f880*/  LDL.LU R11, [R1+0xc] ;  /* 0x00000c00010b7983 */ /* 0x002f680000300800 */
[----:B0-----:R-:W3:Y:S04]  /*f890*/  LDL.LU R4, [R1+0x14] ;  /* 0x0000140001047983 */ /* 0x001ee80000300800 */
[----:B------:R-:W2:Y:S04]  /*f8a0*/  LDL.LU R18, [R1+0x10] ;  /* 0x0000100001127983 */ /* 0x000ea80000300800 */
[----:B------:R-:W-:Y:S04]  /*f8b0*/  STS.U8 [R13+UR4+0x280], R27 ;  /* 0x0002801b0d007988 */ /* 0x000fe80008000004 */
[----:B------:R-:W-:Y:S04]  /*f8c0*/  STS.U8 [R13+UR4+0x2c0], R19 ;  /* 0x0002c0130d007988 */ /* 0x000fe80008000004 */
[----:B------:R-:W-:Y:S04]  /*f8d0*/  STS.U8 [R13+UR4+0x480], R7 ;  /* 0x000480070d007988 */ /* 0x000fe80008000004 */
[----:B------:R0:W-:Y:S04]  /*f8e0*/  STS.U8 [R13+UR4+0x4c0], R8 ;  /* 0x0004c0080d007988 */ /* 0x0001e80008000004 */
[----:B------:R-:W-:Y:S04]  /*f8f0*/  STS.U8 [R13+UR4+0x680], R22 ;  /* 0x000680160d007988 */ /* 0x000fe80008000004 */
[----:B------:R-:W-:Y:S04]  /*f900*/  STS.U8 [R13+UR4+0x6c0], R21 ;  /* 0x0006c0150d007988 */ /* 0x000fe80008000004 */
[----:B0-----:R-:W4:Y:S04]  /*f910*/  LDL R8, [R1+0x39c] ;  /* 0x00039c0001087983 */ /* 0x001f280000100800 */
[----:B---3--:R0:W-:Y:S02]  /*f920*/  STS.U8 [R13+UR4+0x80], R4 ;  /* 0x000080040d007988 */ /* 0x0081e40008000004 */
[----:B0-----:R-:W0:Y:S02]  /*f930*/  S2R R4, SR_TID.X ;  /* 0x0000000000047919 */ /* 0x001e240000002100 */
[----:B--2---:R1:W-:Y:S01]  /*f940*/  STS.U8 [R13+UR4+0xc0], R18 ;  /* 0x0000c0120d007988 */ /* 0x0043e20008000004 */
[----:B0-----:R-:W-:-:S04]  /*f950*/  LOP3.LUT R4, R4, 0x3f, RZ, 0xc0, !PT ;  /* 0x0000003f04047812 */ /* 0x001fc800078ec0ff */
[----:B-1----:R-:W-:-:S05]  /*f960*/  LOP3.LUT R18, R4, 0x10, RZ, 0x3c, !PT ;  /* 0x0000001004127812 */ /* 0x002fca00078e3cff */
[----:B-----5:R0:W-:Y:S04]  /*f970*/  STS.U8 [R18+UR4+0x100], R11 ;  /* 0x0001000b12007988 */ /* 0x0201e80008000004 */
[----:B------:R-:W-:Y:S04]  /*f980*/  STS.U8 [R18+UR4+0x140], R5 ;  /* 0x0001400512007988 */ /* 0x000fe80008000004 */
[----:B------:R1:W-:Y:S04]  /*f990*/  STS.U8 [R18+UR4+0x300], R2 ;  /* 0x0003000212007988 */ /* 0x0003e80008000004 */
[----:B0-----:R-:W2:Y:S04]  /*f9a0*/  LDL R11, [R1+0x6ac] ;  /* 0x0006ac00010b7983 */ /* 0x001ea80000100800 */
[----:B------:R0:W-:Y:S04]  /*f9b0*/  STS.U8 [R18+UR4+0x340], R3 ;  /* 0x0003400312007988 */ /* 0x0001e80008000004 */
[----:B-1----:R-:W3:Y:S04]  /*f9c0*/  LDL.LU R2, [R1+0x18] ;  /* 0x0000180001027983 */ /* 0x002ee80000300800 */
[----:B0-----:R-:W5:Y:S04]  /*f9d0*/  LDL.LU R3, [R1+0x1c] ;  /* 0x00001c0001037983 */ /* 0x001f680000300800 */
[----:B------:R0:W-:Y:S04]  /*f9e0*/  STS.U8 [R18+UR4+0x500], R9 ;  /* 0x0005000912007988 */ /* 0x0001e80008000004 */
[----:B------:R1:W-:Y:S04]  /*f9f0*/  STS.U8 [R18+UR4+0x540], R10 ;  /* 0x0005400a12007988 */ /* 0x0003e80008000004 */
[----:B0-----:R-:W4:Y:S04]  /*fa00*/  LDL.LU R9, [R1+0x24] ;  /* 0x0000240001097983 */ /* 0x001f280000300800 */
[----:B-1----:R-:W2:Y:S01]  /*fa10*/  LDL.LU R10, [R1+0x28] ;  /* 0x00002800010a7983 */ /* 0x002ea20000300800 */
[----:B------:R-:W-:-:S03]  /*fa20*/  LOP3.LUT R5, R4, 0x18, RZ, 0x3c, !PT ;  /* 0x0000001804057812 */ /* 0x000fc600078e3cff */
[----:B------:R-:W-:Y:S04]  /*fa30*/  STS.U8 [R18+UR4+0x700], R24 ;  /* 0x0007001812007988 */ /* 0x000fe80008000004 */
[----:B------:R-:W-:Y:S04]  /*fa40*/  STS.U8 [R18+UR4+0x740], R20 ;  /* 0x0007401412007988 */ /* 0x000fe80008000004 */
[----:B-----5:R0:W-:Y:S04]  /*fa50*/  STS.U8 [R5+UR4+0x380], R3 ;  /* 0x0003800305007988 */ /* 0x0201e80008000004 */
[----:B0-----:R-:W5:Y:S04]  /*fa60*/  LDL R3, [R1+0x6a8] ;  /* 0x0006a80001037983 */ /* 0x001f680000100800 */
[----:B----4-:R0:W-:Y:S04]  /*fa70*/  STS.U8 [R5+UR4+0x1c0], R9 ;  /* 0x0001c00905007988 */ /* 0x0101e80008000004 */
[----:B--2---:R-:W-:Y:S04]  /*fa80*/  STS.U8 [R5+UR4+0x180], R10 ;  /* 0x0001800a05007988 */ /* 0x004fe80008000004 */
[----:B---3--:R-:W-:Y:S04]  /*fa90*/  STS.U8 [R5+UR4+0x3c0], R2 ;  /* 0x0003c00205007988 */ /* 0x008fe80008000004 */
[----:B------:R1:W-:Y:S04]  /*faa0*/  STS.U8 [R5+UR4+0x580], R6 ;  /* 0x0005800605007988 */ /* 0x0003e80008000004 */
[----:B------:R-:W-:Y:S04]  /*fab0*/  STS.U8 [R5+UR4+0x5c0], R25 ;  /* 0x0005c01905007988 */ /* 0x000fe80008000004 */
[----:B------:R-:W-:Y:S04]  /*fac0*/  STS.U8 [R5+UR4+0x780], R26 ;  /* 0x0007801a05007988 */ /* 0x000fe80008000004 */
[----:B------:R-:W-:Y:S01]  /*fad0*/  STS.U8 [R5+UR4+0x7c0], R12 ;  /* 0x0007c00c05007988 */ /* 0x000fe20008000004 */
[C---:B------:R-:W-:Y:S01]  /*fae0*/  IMAD R18, R4.reuse, UR9, RZ ;  /* 0x0000000904127c24 */ /* 0x040fe2000f8e02ff */
[----:B------:R-:W-:-:S02]  /*faf0*/  ISETP.GE.AND P0, PT, R4, UR5, PT ;  /* 0x0000000504007c0c */ /* 0x000fc4000bf06270 */
[----:B------:R-:W-:Y:S01]  /*fb00*/  PRMT R28, RZ, 0x7610, R28 ;  /* 0x00007610ff1c7816 */ /* 0x000fe2000000001c */
[----:B0-----:R-:W2:Y:S01]  /*fb10*/  LDL R9, [R1+0x398] ;  /* 0x0003980001097983 */ /* 0x001ea20000100800 */
[----:B-1----:R-:W-:Y:S02]  /*fb20*/  SHF.R.S32.HI R6, RZ, 0x1f, R18 ;  /* 0x0000001fff067819 */ /* 0x002fe40000011412 */
[C---:B------:R-:W-:Y:S01]  /*fb30*/  IADD3 R2, P2, R18.reuse, R11, RZ ;  /* 0x0000000b12027210 */ /* 0x040fe20007f5e0ff */
[----:B------:R-:W3:Y:S01]  /*fb40*/  LDL R10, [R1+0x3b4] ;  /* 0x0003b400010a7983 */ /* 0x000ee20000100800 */
[----:B------:R-:W-:Y:S01]  /*fb50*/  BAR.SYNC.DEFER_BLOCKING 0x0 ;  /* 0x0000000000007b1d */ /* 0x000fe20000010000 */
[----:B------:R-:W-:Y:S02]  /*fb60*/  IADD3 R8, P1, R18, R8, RZ ;  /* 0x0000000812087210 */ /* 0x000fe40007f3e0ff */
[----:B------:R-:W-:-:S03]  /*fb70*/  PRMT R0, RZ, 0x7610, R0 ;  /* 0x00007610ff007816 */ /* 0x000fc60000000000 */
[----:B------:R-:W4:Y:S01]  /*fb80*/  LDL R11, [R1+0x3ac] ;  /* 0x0003ac00010b7983 */ /* 0x000f220000100800 */
[----:B-----5:R-:W-:-:S05]  /*fb90*/  IMAD.X R3, R6, 0x1, R3, P2 ;  /* 0x0000000106037824 */ /* 0x020fca00010e0603 */
[----:B------:R-:W5:Y:S01]  /*fba0*/  @!P0 LDG.E.U8 R28, desc[UR6][R2.64] ;  /* 0x00000006021c8981 */ /* 0x000f62000c1e1100 */
[----:B--2---:R-:W-:-:S05]  /*fbb0*/  IMAD.X R9, R6, 0x1, R9, P1 ;  /* 0x0000000106097824 */ /* 0x004fca00008e0609 */
[----:B------:R4:W2:Y:S04]  /*fbc0*/  @!P0 LDG.E.U8 R0, desc[UR6][R8.64] ;  /* 0x0000000608008981 */ /* 0x0008a8000c1e1100 */
[----:B-----5:R0:W-:Y:S04]  /*fbd0*/  STL [R1+0x2e8], R28 ;  /* 0x0002e81c01007387 */ /* 0x0201e80000100800 */
[----:B0-----:R-:W5:Y:S04]  /*fbe0*/  LDL.LU R28, [R1+0xcdc] ;  /* 0x000cdc00011c7983 */ /* 0x001f680000300800 */
[----:B------:R-:W3:Y:S01]  /*fbf0*/  LDL R3, [R1+0x3a4] ;  /* 0x0003a40001037983 */ /* 0x000ee20000100800 */
[----:B----4-:R-:W-:-:S02]  /*fc00*/  IADD3 R8, P2, R18, R11, RZ ;  /* 0x0000000b12087210 */ /* 0x010fc40007f5e0ff */
[----:B---3--:R-:W-:Y:S02]  /*fc10*/  IADD3 R2, P1, R18, R3, RZ ;  /* 0x0000000312027210 */ /* 0x008fe40007f3e0ff */
[----:B------:R-:W3:Y:S04]  /*fc20*/  LDL R3, [R1+0x3a0] ;  /* 0x0003a00001037983 */ /* 0x000ee80000100800 */
[----:B--2---:R-:W-:Y:S04]  /*fc30*/  STL [R1+0xb00], R0 ;  /* 0x000b000001007387 */ /* 0x004fe80000100800 */
[----:B------:R-:W2:Y:S01]  /*fc40*/  LDL R9, [R1+0x3a8] ;  /* 0x0003a80001097983 */ /* 0x000ea20000100800 */
[----:B-----5:R-:W-:-:S02]  /*fc50*/  PRMT R28, RZ, 0x7610, R28 ;  /* 0x00007610ff1c7816 */ /* 0x020fc4000000001c */
[----:B------:R-:W-:Y:S01]  /*fc60*/  PRMT R14, RZ, 0x7610, R14 ;  /* 0x00007610ff0e7816 */ /* 0x000fe2000000000e */
[----:B------:R-:W4:Y:S01]  /*fc70*/  LDL R11, [R1+0x3b0] ;  /* 0x0003b000010b7983 */ /* 0x000f220000100800 */
[----:B---3--:R-:W-:-:S05]  /*fc80*/  IMAD.X R3, R6, 0x1, R3, P1 ;  /* 0x0000000106037824 */ /* 0x008fca00008e0603 */
[----:B------:R-:W3:Y:S01]  /*fc90*/  @!P0 LDG.E.U8 R28, desc[UR6][R2.64] ;  /* 0x00000006021c8981 */ /* 0x000ee2000c1e1100 */
[----:B--2---:R-:W-:-:S05]  /*fca0*/  IMAD.X R9, R6, 0x1, R9, P2 ;  /* 0x0000000106097824 */ /* 0x004fca00010e0609 */
[----:B------:R-:W2:Y:S01]  /*fcb0*/  @!P0 LDG.E.U8 R14, desc[UR6][R8.64] ;  /* 0x00000006080e8981 */ /* 0x000ea2000c1e1100 */
[----:B------:R-:W-:Y:S02]  /*fcc0*/  IADD3 R10, P3, R18, R10, RZ ;  /* 0x0000000a120a7210 */ /* 0x000fe40007f7e0ff */
[----:B------:R-:W-:-:S03]  /*fcd0*/  PRMT R15, RZ, 0x7610, R15 ;  /* 0x00007610ff0f7816 */ /* 0x000fc6000000000f */
[----:B----4-:R-:W-:-:S05]  /*fce0*/  IMAD.X R11, R6, 0x1, R11, P3 ;  /* 0x00000001060b7824 */ /* 0x010fca00018e060b */
[----:B------:R-:W4:Y:S04]  /*fcf0*/  @!P0 LDG.E.U8 R15, desc[UR6][R10.64] ;  /* 0x000000060a0f8981 */ /* 0x000f28000c1e1100 */
[----:B---3--:R0:W-:Y:S04]  /*fd00*/  STL [R1+0x2e0], R28 ;  /* 0x0002e01c01007387 */ /* 0x0081e80000100800 */
[----:B0-----:R-:W3:Y:S04]  /*fd10*/  LDL.LU R28, [R1+0xcd8] ;  /* 0x000cd800011c7983 */ /* 0x001ee80000300800 */
[----:B------:R-:W5:Y:S04]  /*fd20*/  LDL R3, [R1+0x3bc] ;  /* 0x0003bc0001037983 */ /* 0x000f680000100800 */
[----:B--2---:R0:W-:Y:S04]  /*fd30*/  STL [R1+0x2e4], R14 ;  /* 0x0002e40e01007387 */ /* 0x0041e80000100800 */
[----:B0-----:R-:W2:Y:S04]  /*fd40*/  LDL.LU R14, [R1+0xcd4] ;  /* 0x000cd400010e7983 */ /* 0x001ea80000300800 */
[----:B------:R-:W3:Y:S04]  /*fd50*/  LDL R9, [R1+0x3c4] ;  /* 0x0003c40001097983 */ /* 0x000ee80000100800 */
[----:B----4-:R0:W-:Y:S04]  /*fd60*/  STL [R1+0x2dc], R15 ;  /* 0x0002dc0f01007387 */ /* 0x0101e80000100800 */
[----:B0-----:R-:W4:Y:S04]  /*fd70*/  LDL.LU R15, [R1+0xcd0] ;  /* 0x000cd000010f7983 */ /* 0x001f280000300800 */
[----:B------:R-:W4:Y:S01]  /*fd80*/  LDL R11, [R1+0x3cc] ;  /* 0x0003cc00010b7983 */ /* 0x000f220000100800 */
[----:B-----5:R-:W-:-:S03]  /*fd90*/  IADD3 R2, P1, R18, R3, RZ ;  /* 0x0000000312027210 */ /* 0x020fc60007f3e0ff */
[----:B------:R-:W5:Y:S01]  /*fda0*/  LDL R3, [R1+0x3b8] ;  /* 0x0003b80001037983 */ /* 0x000f620000100800 */
[----:B---3--:R-:W-:-:S03]  /*fdb0*/  IADD3 R8, P2, R18, R9, RZ ;  /* 0x0000000912087210 */ /* 0x008fc60007f5e0ff */
[----:B------:R-:W3:Y:S01]  /*fdc0*/  LDL R9, [R1+0x3c0] ;  /* 0x0003c00001097983 */ /* 0x000ee20000100800 */
[----:B------:R-:W-:Y:S02]  /*fdd0*/  PRMT R28, RZ, 0x7610, R28 ;  /* 0x00007610ff1c7816 */ /* 0x000fe4000000001c */
[----:B--2---:R-:W-:Y:S02]  /*fde0*/  PRMT R14, RZ, 0x7610, R14 ;  /* 0x00007610ff0e7816 */ /* 0x004fe4000000000e */
[----:B----4-:R-:W-:Y:S02]  /*fdf0*/  IADD3 R10, P3, R18, R11, RZ ;  /* 0x0000000b120a7210 */ /* 0x010fe40007f7e0ff */
[----:B------:R-:W2:Y:S01]  /*fe00*/  LDL R11, [R1+0x3c8] ;  /* 0x0003c800010b7983 */ /* 0x000ea20000100800 */
[----:B-----5:R-:W-:-:S05]  /*fe10*/  IMAD.X R3, R6, 0x1, R3, P1 ;  /* 0x0000000106037824 */ /* 0x020fca00008e0603 */
[----:B------:R-:W4:Y:S01]  /*fe20*/  @!P0 LDG.E.U8 R28, desc[UR6][R2.64] ;  /* 0x00000006021c8981 */ /* 0x000f22000c1e1100 */
[----:B---3--:R-:W-:-:S05]  /*fe30*/  IMAD.X R9, R6, 0x1, R9, P2 ;  /* 0x0000000106097824 */ /* 0x008fca00010e0609 */
[----:B------:R-:W3:Y:S01]  /*fe40*/  @!P0 LDG.E.U8 R14, desc[UR6][R8.64] ;  /* 0x00000006080e8981 */ /* 0x000ee2000c1e1100 */
[----:B------:R-:W-:Y:S01]  /*fe50*/  PRMT R15, RZ, 0x7610, R15 ;  /* 0x00007610ff0f7816 */ /* 0x000fe2000000000f */
[----:B--2---:R-:W-:-:S05]  /*fe60*/  IMAD.X R11, R6, 0x1, R11, P3 ;  /* 0x00000001060b7824 */ /* 0x004fca00018e060b */
[----:B------:R-:W2:Y:S04]  /*fe70*/  @!P0 LDG.E.U8 R15, desc[UR6][R10.64] ;  /* 0x000000060a0f8981 */ /* 0x000ea8000c1e1100 */
[----:B----4-:R0:W-:Y:S04]  /*fe80*/  STL [R1+0x2d8], R28 ;  /* 0x0002d81c01007387 */ /* 0x0101e80000100800 */
[----:B0-----:R-:W4:Y:S04]  /*fe90*/  LDL.LU R28, [R1+0xccc] ;  /* 0x000ccc00011c7983 */ /* 0x001f280000300800 */
[----:B------:R-:W5:Y:S04]  /*fea0*/  LDL R3, [R1+0x3dc] ;  /* 0x0003dc0001037983 */ /* 0x000f680000100800 */
[----:B---3--:R0:W-:Y:S04]  /*feb0*/  STL [R1+0x2d0], R14 ;  /* 0x0002d00e01007387 */ /* 0x0081e80000100800 */
[----:B0-----:R-:W3:Y:S04]  /*fec0*/  LDL.LU R14, [R1+0xcc8] ;  /* 0x000cc800010e7983 */ /* 0x001ee80000300800 */
[----:B------:R-:W4:Y:S04]  /*fed0*/  LDL R9, [R1+0x3e4] ;  /* 0x0003e40001097983 */ /* 0x000f280000100800 */
[----:B--2---:R0:W-:Y:S04]  /*fee0*/  STL [R1+0x2d4], R15 ;  /* 0x0002d40f01007387 */ /* 0x0041e80000100800 */
[----:B0-----:R-:W2:Y:S04]  /*fef0*/  LDL.LU R15, [R1+0xcc4] ;  /* 0x000cc400010f7983 */ /* 0x001ea80000300800 */
[----:B------:R-:W2:Y:S01]  /*ff00*/  LDL R11, [R1+0x3ec] ;  /* 0x0003ec00010b7983 */ /* 0x000ea20000100800 */
[----:B-----5:R-:W-:-:S03]  /*ff10*/  IADD3 R2, P1, R18, R3, RZ ;  /* 0x0000000312027210 */ /* 0x020fc60007f3e0ff */
[----:B------:R-:W5:Y:S01]  /*ff20*/  LDL R3, [R1+0x3d8] ;  /* 0x0003d80001037983 */ /* 0x000f620000100800 */
[----:B----4-:R-:W-:-:S03]  /*ff30*/  IADD3 R8, P2, R18, R9, RZ ;  /* 0x0000000912087210 */ /* 0x010fc60007f5e0ff */
[----:B------:R-:W4:Y:S01]  /*ff40*/  LDL R9, [R1+0x3e0] ;  /* 0x0003e00001097983 */ /* 0x000f220000100800 */
[----:B------:R-:W-:Y:S02]  /*ff50*/  PRMT R28, RZ, 0x7610, R28 ;  /* 0x00007610ff1c7816 */ /* 0x000fe4000000001c */
[----:B---3--:R-:W-:Y:S02]  /*ff60*/  PRMT R14, RZ, 0x7610, R14 ;  /* 0x00007610ff0e7816 */ /* 0x008fe4000000000e */
[----:B--2---:R-:W-:Y:S02]  /*ff70*/  IADD3 R10, P3, R18, R11, RZ ;  /* 0x0000000b120a7210 */ /* 0x004fe40007f7e0ff */
[----:B------:R-:W2:Y:S01]  /*ff80*/  LDL R11, [R1+0x3e8] ;  /* 0x0003e800010b7983 */ /* 0x000ea20000100800 */
[----:B-----5:R-:W-:-:S05]  /*ff90*/  IMAD.X R3, R6, 0x1, R3, P1 ;  /* 0x0000000106037824 */ /* 0x020fca00008e0603 */
[----:B------:R-:W3:Y:S01]  /*ffa0*/  @!P0 LDG.E.U8 R28, desc[UR6][R2.64] ;  /* 0x00000006021c8981 */ /* 0x000ee2000c1e1100 */
[----:B------:R-:W-:-:S03]  /*ffb0*/  PRMT R17, RZ, 0x7610, R17 ;  /* 0x00007610ff117816 */ /* 0x000fc60000000011 */
[----:B------:R-:W5:Y:S01]  /*ffc0*/  LDL R3, [R1+0x3f4] ;  /* 0x0003f40001037983 */ /* 0x000f620000100800 */
[----:B----4-:R-:W-:-:S05]  /*ffd0*/  IMAD.X R9, R6, 0x1, R9, P2 ;  /* 0x0000000106097824 */ /* 0x010fca00010e0609 */
[----:B------:R-:W4:Y:S01]  /*ffe0*/  @!P0 LDG.E.U8 R14, desc[UR6][R8.64] ;  /* 0x00000006080e8981 */ /* 0x000f22000c1e1100 */
[----:B--2---:R-:W-:-:S05]  /*fff0*/  IMAD.X R11, R6, 0x1, R11, P3 ;  /* 0x00000001060b7824 */ /* 0x004fca00018e060b */
[----:B------:R-:W2:Y:S04]  /*10000*/  @!P0 LDG.E.U8 R17, desc[UR6][R10.64] ;  /* 0x000000060a118981 */ /* 0x000ea8000c1e1100 */
[----:B---3--:R-:W-:Y:S04]  /*10010*/  STL [R1+0xb04], R28 ;  /* 0x000b041c01007387 */ /* 0x008fe80000100800 */
[----:B----4-:R0:W-:Y:S04]  /*10020*/  STL [R1+0x2c8], R14 ;  /* 0x0002c80e01007387 */ /* 0x0101e80000100800 */
[----:B0-----:R-:W3:Y:S04]  /*10030*/  LDL.LU R14, [R1+0xcc0] ;  /* 0x000cc000010e7983 */ /* 0x001ee80000300800 */
[----:B------:R-:W4:Y:S01]  /*10040*/  LDL R9, [R1+0x6bc] ;  /* 0x0006bc0001097983 */ /* 0x000f220000100800 */
[----:B-----5:R-:W-:-:S03]  /*10050*/  IADD3 R2, P1, R18, R3, RZ ;  /* 0x0000000312027210 */ /* 0x020fc60007f3e0ff */
[----:B--2---:R0:W-:Y:S04]  /*10060*/  STL [R1+0x2cc], R17 ;  /* 0x0002cc1101007387 */ /* 0x0041e80000100800 */
[----:B0-----:R-:W2:Y:S04]  /*10070*/  LDL.LU R17, [R1+0xcbc] ;  /* 0x000cbc0001117983 */ /* 0x001ea80000300800 */
[----:B------:R-:W5:Y:S04]  /*10080*/  LDL R11, [R1+0x6b8] ;  /* 0x0006b800010b7983 */ /* 0x000f680000100800 */
[----:B------:R-:W2:Y:S01]  /*10090*/  LDL R3, [R1+0x3f0] ;  /* 0x0003f00001037983 */ /* 0x000ea20000100800 */
[----:B----4-:R-:W-:-:S03]  /*100a0*/  IADD3 R8, P2, R18, R9, RZ ;  /* 0x0000000912087210 */ /* 0x010fc60007f5e0ff */
[----:B------:R-:W4:Y:S01]  /*100b0*/  LDL R9, [R1+0x3f8] ;  /* 0x0003f80001097983 */ /* 0x000f220000100800 */
[----:B------:R-:W-:Y:S02]  /*100c0*/  PRMT R15, RZ, 0x7610, R15 ;  /* 0x00007610ff0f7816 */ /* 0x000fe4000000000f */
[----:B---3--:R-:W-:Y:S02]  /*100d0*/  PRMT R14, RZ, 0x7610, R14 ;  /* 0x00007610ff0e7816 */ /* 0x008fe4000000000e */
[----:B-----5:R-:W-:Y:S02]  /*100e0*/  IADD3 R10, P3, R18, R11, RZ ;  /* 0x0000000b120a7210 */ /* 0x020fe40007f7e0ff */
[----:B------:R-:W3:Y:S01]  /*100f0*/  LDL R11, [R1+0x3fc] ;  /* 0x0003fc00010b7983 */ /* 0x000ee20000100800 */
[----:B--2---:R-:W-:-:S05]  /*10100*/  IMAD.X R3, R6, 0x1, R3, P1 ;  /* 0x0000000106037824 */ /* 0x004fca00008e0603 */
[----:B------:R-:W2:Y:S01]  /*10110*/  @!P0 LDG.E.U8 R15, desc[UR6][R2.64] ;  /* 0x00000006020f8981 */ /* 0x000ea2000c1e1100 */
[----:B----4-:R-:W-:-:S05]  /*10120*/  IMAD.X R9, R6, 0x1, R9, P2 ;  /* 0x0000000106097824 */ /* 0x010fca00010e0609 */
[----:B------:R-:W4:Y:S01]  /*10130*/  @!P0 LDG.E.U8 R14, desc[UR6][R8.64] ;  /* 0x00000006080e8981 */ /* 0x000f22000c1e1100 */
[----:B------:R-:W-:Y:S01]  /*10140*/  PRMT R17, RZ, 0x7610, R17 ;  /* 0x00007610ff117816 */ /* 0x000fe20000000011 */
[----:B---3--:R-:W-:-:S05]  /*10150*/  IMAD.X R11, R6, 0x1, R11, P3 ;  /* 0x00000001060b7824 */ /* 0x008fca00018e060b */
[----:B------:R-:W3:Y:S04]  /*10160*/  @!P0 LDG.E.U8 R17, desc[UR6][R10.64] ;  /* 0x000000060a118981 */ /* 0x000ee8000c1e1100 */
[----:B--2---:R0:W-:Y:S04]  /*10170*/  STL [R1+0x2bc], R15 ;  /* 0x0002bc0f01007387 */ /* 0x0041e80000100800 */
[----:B0-----:R-:W2:Y:S04]  /*10180*/  LDL.LU R15, [R1+0xcb8] ;  /* 0x000cb800010f7983 */ /* 0x001ea80000300800 */
[----:B------:R-:W5:Y:S04]  /*10190*/  LDL R3, [R1+0x6b4] ;  /* 0x0006b40001037983 */ /* 0x000f680000100800 */
[----:B----4-:R0:W-:Y:S04]  /*101a0*/  STL [R1+0x2c0], R14 ;  /* 0x0002c00e01007387 */ /* 0x0101e80000100800 */
[----:B0-----:R-:W4:Y:S04]  /*101b0*/  LDL.LU R14, [R1+0xcb4] ;  /* 0x000cb400010e7983 */ /* 0x001f280000300800 */
[----:B------:R-:W2:Y:S04]  /*101c0*/  LDL R9, [R1+0x40c] ;  /* 0x00040c0001097983 */ /* 0x000ea80000100800 */
[----:B---3--:R0:W-:Y:S04]  /*101d0*/  STL [R1+0x2b8], R17 ;  /* 0x0002b81101007387 */ /* 0x0081e80000100800 */
[----:B0-----:R-:W3:Y:S04]  /*101e0*/  LDL.LU R17, [R1+0xcb0] ;  /* 0x000cb00001117983 */ /* 0x001ee80000300800 */
[----:B------:R-:W3:Y:S01]  /*101f0*/  LDL R11, [R1+0x414] ;  /* 0x00041400010b7983 */ /* 0x000ee20000100800 */
[----:B-----5:R-:W-:-:S03]  /*10200*/  IADD3 R2, P1, R18, R3, RZ ;  /* 0x0000000312027210 */ /* 0x020fc60007f3e0ff */
[----:B------:R-:W5:Y:S01]  /*10210*/  LDL R3, [R1+0x400] ;  /* 0x0004000001037983 */ /* 0x000f620000100800 */
[----:B--2---:R-:W-:-:S03]  /*10220*/  IADD3 R8, P2, R18, R9, RZ ;  /* 0x0000000912087210 */ /* 0x004fc60007f5e0ff */
[----:B------:R-:W2:Y:S01]  /*10230*/  LDL R9, [R1+0x408] ;  /* 0x0004080001097983 */ /* 0x000ea20000100800 */
[----:B------:R-:W-:Y:S02]  /*10240*/  PRMT R15, RZ, 0x7610, R15 ;  /* 0x00007610ff0f7816 */ /* 0x000fe4000000000f */
[----:B----4-:R-:W-:Y:S02]  /*10250*/  PRMT R14, RZ, 0x7610, R14 ;  /* 0x00007610ff0e7816 */ /* 0x010fe4000000000e */
[----:B---3--:R-:W-:Y:S02]  /*10260*/  IADD3 R10, P3, R18, R11, RZ ;  /* 0x0000000b120a7210 */ /* 0x008fe40007f7e0ff */
[----:B------:R-:W3:Y:S01]  /*10270*/  LDL R11, [R1+0x410] ;  /* 0x00041000010b7983 */ /* 0x000ee20000100800 */
[----:B-----5:R-:W-:-:S05]  /*10280*/  IMAD.X R3, R6, 0x1, R3, P1 ;  /* 0x0000000106037824 */ /* 0x020fca00008e0603 */
[----:B------:R-:W4:Y:S01]  /*10290*/  @!P0 LDG.E.U8 R15, desc[UR6][R2.64] ;  /* 0x00000006020f8981 */ /* 0x000f22000c1e1100 */
[----:B--2---:R-:W-:-:S05]  /*102a0*/  IMAD.X R9, R6, 0x1, R9, P2 ;  /* 0x0000000106097824 */ /* 0x004fca00010e0609 */
[----:B------:R-:W2:Y:S01]  /*102b0*/  @!P0 LDG.E.U8 R14, desc[UR6][R8.64] ;  /* 0x00000006080e8981 */ /* 0x000ea2000c1e1100 */
[----:B------:R-:W-:Y:S01]  /*102c0*/  PRMT R17, RZ, 0x7610, R17 ;  /* 0x00007610ff117816 */ /* 0x000fe20000000011 */
[----:B---3--:R-:W-:-:S05]  /*102d0*/  IMAD.X R11, R6, 0x1, R11, P3 ;  /* 0x00000001060b7824 */ /* 0x008fca00018e060b */
[----:B------:R-:W3:Y:S04]  /*102e0*/  @!P0 LDG.E.U8 R17, desc[UR6][R10.64] ;  /* 0x000000060a118981 */ /* 0x000ee8000c1e1100 */
[----:B----4-:R0:W-:Y:S04]  /*102f0*/  STL [R1+0x2ac], R15 ;  /* 0x0002ac0f01007387 */ /* 0x0101e80000100800 */
[----:B0-----:R-:W4:Y:S04]  /*10300*/  LDL.LU R15, [R1+0xcac] ;  /* 0x000cac00010f7983 */ /* 0x001f280000300800 */
[----:B------:R-:W5:Y:S04]  /*10310*/  LDL R3, [R1+0x41c] ;  /* 0x00041c0001037983 */ /* 0x000f680000100800 */
[----:B--2---:R0:W-:Y:S04]  /*10320*/  STL [R1+0x2b4], R14 ;  /* 0x0002b40e01007387 */ /* 0x0041e80000100800 */
[----:B0-----:R-:W2:Y:S04]  /*10330*/  LDL.LU R14, [R1+0xca8] ;  /* 0x000ca800010e7983 */ /* 0x001ea80000300800 */
[----:B------:R-:W4:Y:S04]  /*10340*/  LDL R9, [R1+0x424] ;  /* 0x0004240001097983 */ /* 0x000f280000100800 */
[----:B---3--:R0:W-:Y:S04]  /*10350*/  STL [R1+0x2b0], R17 ;  /* 0x0002b01101007387 */ /* 0x0081e80000100800 */
[----:B0-----:R-:W3:Y:S04]  /*10360*/  LDL.LU R17, [R1+0xca4] ;  /* 0x000ca40001117983 */ /* 0x001ee80000300800 */
[----:B------:R-:W3:Y:S01]  /*10370*/  LDL R11, [R1+0x42c] ;  /* 0x00042c00010b7983 */ /* 0x000ee20000100800 */
[----:B-----5:R-:W-:-:S03]  /*10380*/  IADD3 R2, P1, R18, R3, RZ ;  /* 0x0000000312027210 */ /* 0x020fc60007f3e0ff */
[----:B------:R-:W5:Y:S01]  /*10390*/  LDL R3, [R1+0x418] ;  /* 0x0004180001037983 */ /* 0x000f620000100800 */
[----:B----4-:R-:W-:-:S03]  /*103a0*/  IADD3 R8, P2, R18, R9, RZ ;  /* 0x0000000912087210 */ /* 0x010fc60007f5e0ff */
[----:B------:R-:W4:Y:S01]  /*103b0*/  LDL R9, [R1+0x420] ;  /* 0x0004200001097983 */ /* 0x000f220000100800 */
[----:B------:R-:W-:Y:S02]  /*103c0*/  PRMT R15, RZ, 0x7610, R15 ;  /* 0x00007610ff0f7816 */ /* 0x000fe4000000000f */
[----:B--2---:R-:W-:Y:S02]  /*103d0*/  PRMT R14, RZ, 0x7610, R14 ;  /* 0x00007610ff0e7816 */ /* 0x004fe4000000000e */
[----:B---3--:R-:W-:Y:S02]  /*103e0*/  IADD3 R10, P3, R18, R11, RZ ;  /* 0x0000000b120a7210 */ /* 0x008fe40007f7e0ff */
[----:B------:R-:W2:Y:S01]  /*103f0*/  LDL R11, [R1+0x428] ;  /* 0x00042800010b7983 */ /* 0x000ea20000100800 */
[----:B-----5:R-:W-:-:S05]  /*10400*/  IMAD.X R3, R6, 0x1, R3, P1 ;  /* 0x0000000106037824 */ /* 0x020fca00008e0603 */
[----:B------:R-:W3:Y:S01]  /*10410*/  @!P0 LDG.E.U8 R15, desc[UR6][R2.64] ;  /* 0x00000006020f8981 */ /* 0x000ee2000c1e1100 */
[----:B----4-:R-:W-:-:S05]  /*10420*/  IMAD.X R9, R6, 0x1, R9, P2 ;  /* 0x0000000106097824 */ /* 0x010fca00010e0609 */
[----:B------:R-:W4:Y:S01]  /*10430*/  @!P0 LDG.E.U8 R14, desc[UR6][R8.64] ;  /* 0x00000006080e8981 */ /* 0x000f22000c1e1100 */
[----:B------:R-:W-:Y:S01]  /*10440*/  PRMT R17, RZ, 0x7610, R17 ;  /* 0x00007610ff117816 */ /* 0x000fe20000000011 */
[----:B--2---:R-:W-:-:S05]  /*10450*/  IMAD.X R11, R6, 0x1, R11, P3 ;  /* 0x00000001060b7824 */ /* 0x004fca00018e060b */
[----:B------:R-:W2:Y:S04]  /*10460*/  @!P0 LDG.E.U8 R17, desc[UR6][R10.64] ;  /* 0x000000060a118981 */ /* 0x000ea8000c1e1100 */
[----:B---3--:R0:W-:Y:S04]  /*10470*/  STL [R1+0x2a8], R15 ;  /* 0x0002a80f01007387 */ /* 0x0081e80000100800 */
[----:B0-----:R-:W3:Y:S04]  /*10480*/  LDL.LU R15, [R1+0xca0] ;  /* 0x000ca000010f7983 */ /* 0x001ee80000300800 */
[----:B------:R-:W5:Y:S04]  /*10490*/  LDL R3, [R1+0x434] ;  /* 0x0004340001037983 */ /* 0x000f680000100800 */
[----:B----4-:R0:W-:Y:S04]  /*104a0*/  STL [R1+0x2a0], R14 ;  /* 0x0002a00e01007387 */ /* 0x0101e80000100800 */
[----:B0-----:R-:W4:Y:S04]  /*104b0*/  LDL.LU R14, [R1+0xc9c] ;  /* 0x000c9c00010e7983 */ /* 0x001f280000300800 */
[----:B------:R-:W3:Y:S04]  /*104c0*/  LDL R9, [R1+0x43c] ;  /* 0x00043c0001097983 */ /* 0x000ee80000100800 */
[----:B--2---:R0:W-:Y:S04]  /*104d0*/  STL [R1+0x2a4], R17 ;  /* 0x0002a41101007387 */ /* 0x0041e80000100800 */
[----:B0-----:R-:W2:Y:S04]  /*104e0*/  LDL.LU R17, [R1+0xc98] ;  /* 0x000c980001117983 */ /* 0x001ea80000300800 */
[----:B------:R-:W2:Y:S01]  /*104f0*/  LDL R11, [R1+0x444] ;  /* 0x00044400010b7983 */ /* 0x000ea20000100800 */
[----:B-----5:R-:W-:-:S03]  /*10500*/  IADD3 R2, P1, R18, R3, RZ ;  /* 0x0000000312027210 */ /* 0x020fc60007f3e0ff */
[----:B------:R-:W5:Y:S01]  /*10510*/  LDL R3, [R1+0x430] ;  /* 0x0004300001037983 */ /* 0x000f620000100800 */
[----:B---3--:R-:W-:-:S03]  /*10520*/  IADD3 R8, P2, R18, R9, RZ ;  /* 0x0000000912087210 */ /* 0x008fc60007f5e0ff */
[----:B------:R-:W3:Y:S01]  /*10530*/  LDL R9, [R1+0x438] ;  /* 0x0004380001097983 */ /* 0x000ee20000100800 */
[----:B------:R-:W-:Y:S02]  /*10540*/  PRMT R15, RZ, 0x7610, R15 ;  /* 0x00007610ff0f7816 */ /* 0x000fe4000000000f */
[----:B----4-:R-:W-:Y:S02]  /*10550*/  PRMT R14, RZ, 0x7610, R14 ;  /* 0x00007610ff0e7816 */ /* 0x010fe4000000000e */
[----:B--2---:R-:W-:Y:S02]  /*10560*/  IADD3 R10, P3, R18, R11, RZ ;  /* 0x0000000b120a7210 */ /* 0x004fe40007f7e0ff */
        /* <DEDUP_REMOVED lines=206> */
[----:B------:R-:W3:Y:S04]  /*11250*/  LDL R11, [R1+0x51c] ;  /* 0x00051c00010b7983 */ /* 0x000ee80000100800 */
[----:B--2---:R-:W-:Y:S01]  /*11260*/  STL [R1+0xb08], R0 ;  /* 0x000b080001007387 */ /* 0x004fe20000100800 */
[----:B-----5:R-:W-:-:S03]  /*11270*/  IADD3 R2, P1, R18, R3, RZ ;  /* 0x0000000312027210 */ /* 0x020fc60007f3e0ff */
[----:B------:R-:W2:Y:S01]  /*11280*/  LDL R3, [R1+0x508] ;  /* 0x0005080001037983 */ /* 0x000ea20000100800 */
[----:B----4-:R-:W-:-:S03]  /*11290*/  IADD3 R8, P2, R18, R9, RZ ;  /* 0x0000000912087210 */ /* 0x010fc60007f5e0ff */
[----:B------:R-:W4:Y:S01]  /*112a0*/  LDL R9, [R1+0x510] ;  /* 0x0005100001097983 */ /* 0x000f220000100800 */
[----:B---3--:R-:W-:-:S03]  /*112b0*/  IADD3 R10, P3, R18, R11, RZ ;  /* 0x0000000b120a7210 */ /* 0x008fc60007f7e0ff */
[----:B------:R-:W3:Y:S01]  /*112c0*/  LDL R11, [R1+0x518] ;  /* 0x00051800010b7983 */ /* 0x000ee20000100800 */
[----:B------:R-:W-:Y:S02]  /*112d0*/  PRMT R28, RZ, 0x7610, R28 ;  /* 0x00007610ff1c7816 */ /* 0x000fe4000000001c */
[----:B------:R-:W-:Y:S02]  /*112e0*/  PRMT R17, RZ, 0x7610, R17 ;  /* 0x00007610ff117816 */ /* 0x000fe40000000011 */
[----:B------:R-:W-:Y:S01]  /*112f0*/  PRMT R15, RZ, 0x7610, R15 ;  /* 0x00007610ff0f7816 */ /* 0x000fe2000000000f */
[----:B--2---:R-:W-:-:S05]  /*11300*/  IMAD.X R3, R6, 0x1, R3, P1 ;  /* 0x0000000106037824 */ /* 0x004fca00008e0603 */
[----:B------:R-:W2:Y:S04]  /*11310*/  @!P0 LDG.E.U8 R28, desc[UR6][R2.64] ;  /* 0x00000006021c8981 */ /* 0x000ea8000c1e1100 */
[----:B------:R-:W5:Y:S01]  /*11320*/  LDL R3, [R1+0x524] ;  /* 0x0005240001037983 */ /* 0x000f620000100800 */
[C---:B----4-:R-:W-:Y:S02]  /*11330*/  IMAD.X R9, R6.reuse, 0x1, R9, P2 ;  /* 0x0000000106097824 */ /* 0x050fe400010e0609 */
[----:B---3--:R-:W-:-:S03]  /*11340*/  IMAD.X R11, R6, 0x1, R11, P3 ;  /* 0x00000001060b7824 */ /* 0x008fc600018e060b */
[----:B------:R-:W3:Y:S04]  /*11350*/  @!P0 LDG.E.U8 R17, desc[UR6][R8.64] ;  /* 0x0000000608118981 */ /* 0x000ee8000c1e1100 */
[----:B------:R-:W4:Y:S04]  /*11360*/  @!P0 LDG.E.U8 R15, desc[UR6][R10.64] ;  /* 0x000000060a0f8981 */ /* 0x000f28000c1e1100 */
[----:B--2---:R-:W-:Y:S04]  /*11370*/  STL [R1+0xb0c], R28 ;  /* 0x000b0c1c01007387 */ /* 0x004fe80000100800 */
[----:B---3--:R0:W-:Y:S04]  /*11380*/  STL [R1+0x1b4], R17 ;  /* 0x0001b41101007387 */ /* 0x0081e80000100800 */
[----:B0-----:R-:W2:Y:S04]  /*11390*/  LDL.LU R17, [R1+0xc2c] ;  /* 0x000c2c0001117983 */ /* 0x001ea80000300800 */
[----:B------:R-:W3:Y:S04]  /*113a0*/  LDL R9, [R1+0x52c] ;  /* 0x00052c0001097983 */ /* 0x000ee80000100800 */
[----:B----4-:R0:W-:Y:S04]  /*113b0*/  STL [R1+0x1b8], R15 ;  /* 0x0001b80f01007387 */ /* 0x0101e80000100800 */
[----:B0-----:R-:W4:Y:S04]  /*113c0*/  LDL.LU R15, [R1+0xc28] ;  /* 0x000c2800010f7983 */ /* 0x001f280000300800 */
[----:B------:R-:W2:Y:S01]  /*113d0*/  LDL R11, [R1+0x534] ;  /* 0x00053400010b7983 */ /* 0x000ea20000100800 */
[----:B-----5:R-:W-:-:S03]  /*113e0*/  IADD3 R2, P1, R18, R3, RZ ;  /* 0x0000000312027210 */ /* 0x020fc60007f3e0ff */
[----:B------:R-:W5:Y:S01]  /*113f0*/  LDL R3, [R1+0x520] ;  /* 0x0005200001037983 */ /* 0x000f620000100800 */
[----:B---3--:R-:W-:-:S03]  /*11400*/  IADD3 R8, P2, R18, R9, RZ ;  /* 0x0000000912087210 */ /* 0x008fc60007f5e0ff */
[----:B------:R-:W3:Y:S01]  /*11410*/  LDL R9, [R1+0x528] ;  /* 0x0005280001097983 */ /* 0x000ee20000100800 */
[----:B--2---:R-:W-:-:S03]  /*11420*/  IADD3 R10, P3, R18, R11, RZ ;  /* 0x0000000b120a7210 */ /* 0x004fc60007f7e0ff */
[----:B------:R-:W2:Y:S01]  /*11430*/  LDL R11, [R1+0x530] ;  /* 0x00053000010b7983 */ /* 0x000ea20000100800 */
[----:B------:R-:W-:Y:S01]  /*11440*/  PRMT R14, RZ, 0x7610, R14 ;  /* 0x00007610ff0e7816 */ /* 0x000fe2000000000e */
[C---:B-----5:R-:W-:Y:S01]  /*11450*/  IMAD.X R3, R6.reuse, 0x1, R3, P1 ;  /* 0x0000000106037824 */ /* 0x060fe200008e0603 */
[----:B------:R-:W-:Y:S02]  /*11460*/  PRMT R17, RZ, 0x7610, R17 ;  /* 0x00007610ff117816 */ /* 0x000fe40000000011 */
[----:B----4-:R-:W-:Y:S02]  /*11470*/  PRMT R15, RZ, 0x7610, R15 ;  /* 0x00007610ff0f7816 */ /* 0x010fe4000000000f */
[----:B------:R-:W4:Y:S01]  /*11480*/  @!P0 LDG.E.U8 R14, desc[UR6][R2.64] ;  /* 0x00000006020e8981 */ /* 0x000f22000c1e1100 */
[----:B---3--:R-:W-:-:S05]  /*11490*/  IMAD.X R9, R6, 0x1, R9, P2 ;  /* 0x0000000106097824 */ /* 0x008fca00010e0609 */
[----:B------:R-:W3:Y:S01]  /*114a0*/  @!P0 LDG.E.U8 R17, desc[UR6][R8.64] ;  /* 0x0000000608118981 */ /* 0x000ee2000c1e1100 */
        /* <DEDUP_REMOVED lines=10> */
[----:B------:R-:W3:Y:S01]  /*11550*/  LDL R11, [R1+0x554] ;  /* 0x00055400010b7983 */ /* 0x000ee20000100800 */
[----:B-----5:R-:W-:-:S03]  /*11560*/  IADD3 R2, P1, R18, R3, RZ ;  /* 0x0000000312027210 */ /* 0x020fc60007f3e0ff */
[----:B------:R-:W5:Y:S01]  /*11570*/  LDL R3, [R1+0x538] ;  /* 0x0005380001037983 */ /* 0x000f620000100800 */
[----:B----4-:R-:W-:-:S03]  /*11580*/  IADD3 R8, P2, R18, R9, RZ ;  /* 0x0000000912087210 */ /* 0x010fc60007f5e0ff */
[----:B------:R-:W4:Y:S01]  /*11590*/  LDL R9, [R1+0x540] ;  /* 0x0005400001097983 */ /* 0x000f220000100800 */
[----:B---3--:R-:W-:-:S03]  /*115a0*/  IADD3 R10, P3, R18, R11, RZ ;  /* 0x0000000b120a7210 */ /* 0x008fc60007f7e0ff */
[----:B------:R-:W3:Y:S01]  /*115b0*/  LDL R11, [R1+0x550] ;  /* 0x00055000010b7983 */ /* 0x000ee20000100800 */
[----:B------:R-:W-:Y:S01]  /*115c0*/  PRMT R14, RZ, 0x7610, R14 ;  /* 0x00007610ff0e7816 */ /* 0x000fe2000000000e */
[C---:B-----5:R-:W-:Y:S01]  /*115d0*/  IMAD.X R3, R6.reuse, 0x1, R3, P1 ;  /* 0x0000000106037824 */ /* 0x060fe200008e0603 */
[----:B------:R-:W-:Y:S02]  /*115e0*/  PRMT R17, RZ, 0x7610, R17 ;  /* 0x00007610ff117816 */ /* 0x000fe40000000011 */
[----:B--2---:R-:W-:Y:S02]  /*115f0*/  PRMT R15, RZ, 0x7610, R15 ;  /* 0x00007610ff0f7816 */ /* 0x004fe4000000000f */
[----:B------:R-:W2:Y:S01]  /*11600*/  @!P0 LDG.E.U8 R14, desc[UR6][R2.64] ;  /* 0x00000006020e8981 */ /* 0x000ea2000c1e1100 */
[----:B----4-:R-:W-:-:S05]  /*11610*/  IMAD.X R9, R6, 0x1, R9, P2 ;  /* 0x0000000106097824 */ /* 0x010fca00010e0609 */
[----:B------:R-:W4:Y:S01]  /*11620*/  @!P0 LDG.E.U8 R17, desc[UR6][R8.64] ;  /* 0x0000000608118981 */ /* 0x000f22000c1e1100 */
        /* <DEDUP_REMOVED lines=10> */
[----:B------:R-:W4:Y:S01]  /*116d0*/  LDL R11, [R1+0x56c] ;  /* 0x00056c00010b7983 */ /* 0x000f220000100800 */
[----:B-----5:R-:W-:-:S03]  /*116e0*/  IADD3 R2, P1, R18, R3, RZ ;  /* 0x0000000312027210 */ /* 0x020fc60007f3e0ff */
[----:B------:R-:W5:Y:S01]  /*116f0*/  LDL R3, [R1+0x558] ;  /* 0x0005580001037983 */ /* 0x000f620000100800 */
[----:B--2---:R-:W-:-:S03]  /*11700*/  IADD3 R8, P2, R18, R9, RZ ;  /* 0x0000000912087210 */ /* 0x004fc60007f5e0ff */
[----:B------:R-:W2:Y:S01]  /*11710*/  LDL R9, [R1+0x560] ;  /* 0x0005600001097983 */ /* 0x000ea20000100800 */
[----:B----4-:R-:W-:-:S03]  /*11720*/  IADD3 R10, P3, R18, R11, RZ ;  /* 0x0000000b120a7210 */ /* 0x010fc60007f7e0ff */
[----:B------:R-:W4:Y:S01]  /*11730*/  LDL R11, [R1+0x568] ;  /* 0x00056800010b7983 */ /* 0x000f220000100800 */
[----:B------:R-:W-:Y:S01]  /*11740*/  PRMT R14, RZ, 0x7610, R14 ;  /* 0x00007610ff0e7816 */ /* 0x000fe2000000000e */
[C---:B-----5:R-:W-:Y:S01]  /*11750*/  IMAD.X R3, R6.reuse, 0x1, R3, P1 ;  /* 0x0000000106037824 */ /* 0x060fe200008e0603 */
[----:B------:R-:W-:Y:S02]  /*11760*/  PRMT R17, RZ, 0x7610, R17 ;  /* 0x00007610ff117816 */ /* 0x000fe40000000011 */
[----:B---3--:R-:W-:Y:S02]  /*11770*/  PRMT R15, RZ, 0x7610, R15 ;  /* 0x00007610ff0f7816 */ /* 0x008fe4000000000f */
[----:B------:R-:W3:Y:S01]  /*11780*/  @!P0 LDG.E.U8 R14, desc[UR6][R2.64] ;  /* 0x00000006020e8981 */ /* 0x000ee2000c1e1100 */
[----:B--2---:R-:W-:-:S05]  /*11790*/  IMAD.X R9, R6, 0x1, R9, P2 ;  /* 0x0000000106097824 */ /* 0x004fca00010e0609 */
[----:B------:R-:W2:Y:S01]  /*117a0*/  @!P0 LDG.E.U8 R17, desc[UR6][R8.64] ;  /* 0x0000000608118981 */ /* 0x000ea2000c1e1100 */
        /* <DEDUP_REMOVED lines=89> */
[----:B------:R-:W-:Y:S02]  /*11d40*/  PRMT R14, RZ, 0x7610, R14 ;  /* 0x00007610ff0e7816 */ /* 0x000fe4000000000e */
[----:B------:R-:W-:Y:S01]  /*11d50*/  PRMT R16, RZ, 0x7610, R16 ;  /* 0x00007610ff107816 */ /* 0x000fe20000000010 */
[----:B-----5:R-:W-:Y:S01]  /*11d60*/  IMAD.X R3, R6, 0x1, R3, P1 ;  /* 0x0000000106037824 */ /* 0x020fe200008e0603 */
[----:B------:R-:W-:-:S04]  /*11d70*/  PRMT R17, RZ, 0x7610, R17 ;  /* 0x00007610ff117816 */ /* 0x000fc80000000011 */
[----:B------:R-:W5:Y:S04]  /*11d80*/  @!P0 LDG.E.U8 R14, desc[UR6][R2.64] ;  /* 0x00000006020e8981 */ /* 0x000f68000c1e1100 */
[----:B------:R-:W4:Y:S01]  /*11d90*/  LDL R3, [R1+0x5e4] ;  /* 0x0005e40001037983 */ /* 0x000f220000100800 */
[----:B---3--:R-:W-:-:S05]  /*11da0*/  IMAD.X R9, R6, 0x1, R9, P2 ;  /* 0x0000000106097824 */ /* 0x008fca00010e0609 */
[----:B------:R-:W3:Y:S01]  /*11db0*/  @!P0 LDG.E.U8 R16, desc[UR6][R8.64] ;  /* 0x0000000608108981 */ /* 0x000ee2000c1e1100 */
[----:B--2---:R-:W-:-:S05]  /*11dc0*/  IMAD.X R11, R6, 0x1, R11, P3 ;  /* 0x00000001060b7824 */ /* 0x004fca00018e060b */
[----:B------:R-:W2:Y:S04]  /*11dd0*/  @!P0 LDG.E.U8 R17, desc[UR6][R10.64] ;  /* 0x000000060a118981 */ /* 0x000ea8000c1e1100 */
[----:B-----5:R0:W-:Y:S04]  /*11de0*/  STL [R1+0x168], R14 ;  /* 0x0001680e01007387 */ /* 0x0201e80000100800 */
[----:B0-----:R-:W5:Y:S04]  /*11df0*/  LDL R14, [R1+0x5fc] ;  /* 0x0005fc00010e7983 */ /* 0x001f680000100800 */
[----:B---3--:R0:W-:Y:S04]  /*11e00*/  STL [R1+0x160], R16 ;  /* 0x0001601001007387 */ /* 0x0081e80000100800 */
[----:B0-----:R-:W3:Y:S04]  /*11e10*/  LDL.LU R16, [R1+0xbdc] ;  /* 0x000bdc0001107983 */ /* 0x001ee80000300800 */
[----:B------:R-:W5:Y:S04]  /*11e20*/  LDL R9, [R1+0x5ec] ;  /* 0x0005ec0001097983 */ /* 0x000f680000100800 */
[----:B--2---:R0:W-:Y:S04]  /*11e30*/  STL [R1+0x164], R17 ;  /* 0x0001641101007387 */ /* 0x0041e80000100800 */
[----:B0-----:R-:W2:Y:S04]  /*11e40*/  LDL.LU R17, [R1+0xbd8] ;  /* 0x000bd80001117983 */ /* 0x001ea80000300800 */
[----:B------:R-:W3:Y:S01]  /*11e50*/  LDL R11, [R1+0x5f4] ;  /* 0x0005f400010b7983 */ /* 0x000ee20000100800 */
[----:B----4-:R-:W-:-:S03]  /*11e60*/  IADD3 R2, P1, R18, R3, RZ ;  /* 0x0000000312027210 */ /* 0x010fc60007f3e0ff */
[----:B------:R-:W4:Y:S01]  /*11e70*/  LDL R3, [R1+0x5e0] ;  /* 0x0005e00001037983 */ /* 0x000f220000100800 */
[----:B-----5:R-:W-:-:S03]  /*11e80*/  IADD3 R8, P2, R18, R9, RZ ;  /* 0x0000000912087210 */ /* 0x020fc60007f5e0ff */
[----:B------:R-:W5:Y:S01]  /*11e90*/  LDL R9, [R1+0x5e8] ;  /* 0x0005e80001097983 */ /* 0x000f620000100800 */
[----:B---3--:R-:W-:-:S03]  /*11ea0*/  IADD3 R10, P3, R18, R11, RZ ;  /* 0x0000000b120a7210 */ /* 0x008fc60007f7e0ff */
[----:B------:R-:W3:Y:S01]  /*11eb0*/  LDL R11, [R1+0x5f0] ;  /* 0x0005f000010b7983 */ /* 0x000ee20000100800 */
[----:B------:R-:W-:Y:S01]  /*11ec0*/  PRMT R15, RZ, 0x7610, R15 ;  /* 0x00007610ff0f7816 */ /* 0x000fe2000000000f */
[C---:B----4-:R-:W-:Y:S01]  /*11ed0*/  IMAD.X R3, R6.reuse, 0x1, R3, P1 ;  /* 0x0000000106037824 */ /* 0x050fe200008e0603 */
[----:B------:R-:W-:Y:S02]  /*11ee0*/  PRMT R16, RZ, 0x7610, R16 ;  /* 0x00007610ff107816 */ /* 0x000fe40000000010 */
[----:B--2---:R-:W-:Y:S02]  /*11ef0*/  PRMT R17, RZ, 0x7610, R17 ;  /* 0x00007610ff117816 */ /* 0x004fe40000000011 */
[----:B------:R-:W2:Y:S01]  /*11f00*/  @!P0 LDG.E.U8 R15, desc[UR6][R2.64] ;  /* 0x00000006020f8981 */ /* 0x000ea2000c1e1100 */
[----:B-----5:R-:W-:-:S05]  /*11f10*/  IMAD.X R9, R6, 0x1, R9, P2 ;  /* 0x0000000106097824 */ /* 0x020fca00010e0609 */
[----:B------:R-:W4:Y:S01]  /*11f20*/  @!P0 LDG.E.U8 R16, desc[UR6][R8.64] ;  /* 0x0000000608108981 */ /* 0x000f22000c1e1100 */
[----:B---3--:R-:W-:-:S05]  /*11f30*/  IMAD.X R11, R6, 0x1, R11, P3 ;  /* 0x00000001060b7824 */ /* 0x008fca00018e060b */
[----:B------:R-:W3:Y:S04]  /*11f40*/  @!P0 LDG.E.U8 R17, desc[UR6][R10.64] ;  /* 0x000000060a118981 */ /* 0x000ee8000c1e1100 */
[----:B--2---:R0:W-:Y:S04]  /*11f50*/  STL [R1+0x144], R15 ;  /* 0x0001440f01007387 */ /* 0x0041e80000100800 */
[----:B0-----:R-:W2:Y:S04]  /*11f60*/  LDL.LU R15, [R1+0xbd4] ;  /* 0x000bd400010f7983 */ /* 0x001ea80000300800 */
[----:B----4-:R0:W-:Y:S04]  /*11f70*/  STL [R1+0x148], R16 ;  /* 0x0001481001007387 */ /* 0x0101e80000100800 */
[----:B0-----:R-:W4:Y:S04]  /*11f80*/  LDL.LU R16, [R1+0xbd0] ;  /* 0x000bd00001107983 */ /* 0x001f280000300800 */
[----:B------:R-:W5:Y:S04]  /*11f90*/  LDL R9, [R1+0x604] ;  /* 0x0006040001097983 */ /* 0x000f680000100800 */
[----:B---3--:R0:W-:Y:S04]  /*11fa0*/  STL [R1+0x14c], R17 ;  /* 0x00014c1101007387 */ /* 0x0081e80000100800 */
[----:B0-----:R-:W3:Y:S04]  /*11fb0*/  LDL.LU R17, [R1+0xbcc] ;  /* 0x000bcc0001117983 */ /* 0x001ee80000300800 */
[----:B------:R-:W4:Y:S04]  /*11fc0*/  LDL R11, [R1+0x60c] ;  /* 0x00060c00010b7983 */ /* 0x000f280000100800 */
[----:B------:R-:W3:Y:S01]  /*11fd0*/  LDL R3, [R1+0x5f8] ;  /* 0x0005f80001037983 */ /* 0x000ee20000100800 */
[----:B------:R-:W-:-:S02]  /*11fe0*/  IADD3 R2, P1, R18, R14, RZ ;  /* 0x0000000e12027210 */ /* 0x000fc40007f3e0ff */
[----:B--2---:R-:W-:Y:S01]  /*11ff0*/  PRMT R15, RZ, 0x7610, R15 ;  /* 0x00007610ff0f7816 */ /* 0x004fe2000000000f */
[----:B------:R-:W2:Y:S01]  /*12000*/  LDL R14, [R1+0x624] ;  /* 0x00062400010e7983 */ /* 0x000ea20000100800 */
[----:B-----5:R-:W-:-:S03]  /*12010*/  IADD3 R8, P2, R18, R9, RZ ;  /* 0x0000000912087210 */ /* 0x020fc60007f5e0ff */
[----:B------:R-:W5:Y:S01]  /*12020*/  LDL R9, [R1+0x600] ;  /* 0x0006000001097983 */ /* 0x000f620000100800 */
[----:B----4-:R-:W-:-:S03]  /*12030*/  IADD3 R10, P3, R18, R11, RZ ;  /* 0x0000000b120a7210 */ /* 0x010fc60007f7e0ff */
[----:B------:R-:W4:Y:S01]  /*12040*/  LDL R11, [R1+0x608] ;  /* 0x00060800010b7983 */ /* 0x000f220000100800 */
[----:B---3--:R-:W-:-:S05]  /*12050*/  IMAD.X R3, R6, 0x1, R3, P1 ;  /* 0x0000000106037824 */ /* 0x008fca00008e0603 */
[----:B------:R-:W3:Y:S01]  /*12060*/  @!P0 LDG.E.U8 R15, desc[UR6][R2.64] ;  /* 0x00000006020f8981 */ /* 0x000ee2000c1e1100 */
[----:B------:R-:W-:Y:S02]  /*12070*/  PRMT R12, RZ, 0x7610, R12 ;  /* 0x00007610ff0c7816 */ /* 0x000fe4000000000c */
[----:B------:R-:W-:Y:S01]  /*12080*/  PRMT R16, RZ, 0x7610, R16 ;  /* 0x00007610ff107816 */ /* 0x000fe20000000010 */
[----:B-----5:R-:W-:-:S05]  /*12090*/  IMAD.X R9, R6, 0x1, R9, P2 ;  /* 0x0000000106097824 */ /* 0x020fca00010e0609 */
[----:B------:R-:W5:Y:S01]  /*120a0*/  @!P0 LDG.E.U8 R12, desc[UR6][R8.64] ;  /* 0x00000006080c8981 */ /* 0x000f62000c1e1100 */
[----:B----4-:R-:W-:-:S05]  /*120b0*/  IMAD.X R11, R6, 0x1, R11, P3 ;  /* 0x00000001060b7824 */ /* 0x010fca00018e060b */
[----:B------:R-:W4:Y:S04]  /*120c0*/  @!P0 LDG.E.U8 R16, desc[UR6][R10.64] ;  /* 0x000000060a108981 */ /* 0x000f28000c1e1100 */
[----:B---3--:R0:W-:Y:S04]  /*120d0*/  STL [R1+0x98], R15 ;  /* 0x0000980f01007387 */ /* 0x0081e80000100800 */
[----:B0-----:R-:W3:Y:S04]  /*120e0*/  LDL.LU R15, [R1+0xbc8] ;  /* 0x000bc800010f7983 */ /* 0x001ee80000300800 */
[----:B------:R-:W2:Y:S04]  /*120f0*/  LDL R3, [R1+0x614] ;  /* 0x0006140001037983 */ /* 0x000ea80000100800 */
[----:B------:R-:W3:Y:S04]  /*12100*/  LDL R9, [R1+0x61c] ;  /* 0x00061c0001097983 */ /* 0x000ee80000100800 */
[----:B-----5:R0:W-:Y:S04]  /*12110*/  STL [R1+0x9c], R12 ;  /* 0x00009c0c01007387 */ /* 0x0201e80000100800 */
[----:B0-----:R-:W5:Y:S04]  /*12120*/  LDL R12, [R1+0x62c] ;  /* 0x00062c00010c7983 */ /* 0x001f680000100800 */
[----:B----4-:R0:W-:Y:S04]  /*12130*/  STL [R1+0x140], R16 ;  /* 0x0001401001007387 */ /* 0x0101e80000100800 */
[----:B0-----:R-:W4:Y:S01]  /*12140*/  LDL.LU R16, [R1+0xbc4] ;  /* 0x000bc40001107983 */ /* 0x001f220000300800 */
[----:B------:R-:W-:-:S03]  /*12150*/  PRMT R17, RZ, 0x7610, R17 ;  /* 0x00007610ff117816 */ /* 0x000fc60000000011 */
[----:B------:R-:W5:Y:S01]  /*12160*/  LDL R11, [R1+0x620] ;  /* 0x00062000010b7983 */ /* 0x000f620000100800 */
[----:B--2---:R-:W-:-:S03]  /*12170*/  IADD3 R2, P1, R18, R3, RZ ;  /* 0x0000000312027210 */ /* 0x004fc60007f3e0ff */
[----:B------:R-:W2:Y:S01]  /*12180*/  LDL R3, [R1+0x610] ;  /* 0x0006100001037983 */ /* 0x000ea20000100800 */
[----:B---3--:R-:W-:-:S03]  /*12190*/  IADD3 R8, P2, R18, R9, RZ ;  /* 0x0000000912087210 */ /* 0x008fc60007f5e0ff */
[----:B------:R-:W3:Y:S01]  /*121a0*/  LDL R9, [R1+0x618] ;  /* 0x0006180001097983 */ /* 0x000ee20000100800 */
[----:B--2---:R-:W-:-:S05]  /*121b0*/  IMAD.X R3, R6, 0x1, R3, P1 ;  /* 0x0000000106037824 */ /* 0x004fca00008e0603 */
[----:B------:R-:W2:Y:S01]  /*121c0*/  @!P0 LDG.E.U8 R17, desc[UR6][R2.64] ;  /* 0x0000000602118981 */ /* 0x000ea2000c1e1100 */
[----:B------:R-:W-:Y:S01]  /*121d0*/  IADD3 R10, P3, R18, R14, RZ ;  /* 0x0000000e120a7210 */ /* 0x000fe20007f7e0ff */
[C---:B---3--:R-:W-:Y:S01]  /*121e0*/  IMAD.X R9, R6.reuse, 0x1, R9, P2 ;  /* 0x0000000106097824 */ /* 0x048fe200010e0609 */
[----:B------:R-:W-:Y:S01]  /*121f0*/  PRMT R15, RZ, 0x7610, R15 ;  /* 0x00007610ff0f7816 */ /* 0x000fe2000000000f */
[----:B------:R-:W3:Y:S01]  /*12200*/  LDL R14, [R1+0x628] ;  /* 0x00062800010e7983 */ /* 0x000ee20000100800 */
[----:B------:R-:W-:Y:S01]  /*12210*/  PRMT R13, RZ, 0x7610, R13 ;  /* 0x00007610ff0d7816 */ /* 0x000fe2000000000d */
[----:B-----5:R-:W-:-:S03]  /*12220*/  IMAD.X R11, R6, 0x1, R11, P3 ;  /* 0x00000001060b7824 */ /* 0x020fc600018e060b */
[----:B------:R-:W5:Y:S04]  /*12230*/  @!P0 LDG.E.U8 R15, desc[UR6][R8.64] ;  /* 0x00000006080f8981 */ /* 0x000f68000c1e1100 */
[----:B------:R-:W4:Y:S04]  /*12240*/  @!P0 LDG.E.U8 R13, desc[UR6][R10.64] ;  /* 0x000000060a0d8981 */ /* 0x000f28000c1e1100 */
[----:B--2---:R0:W-:Y:S04]  /*12250*/  STL [R1+0x78], R17 ;  /* 0x0000781101007387 */ /* 0x0041e80000100800 */
[----:B0-----:R-:W2:Y:S04]  /*12260*/  LDL.LU R17, [R1+0xbc0] ;  /* 0x000bc00001117983 */ /* 0x001ea80000300800 */
[----:B------:R-:W3:Y:S04]  /*12270*/  LDL R2, [R1+0x634] ;  /* 0x0006340001027983 */ /* 0x000ee80000100800 */
[----:B------:R-:W2:Y:S04]  /*12280*/  LDL R3, [R1+0x63c] ;  /* 0x00063c0001037983 */ /* 0x000ea80000100800 */
[----:B-----5:R0:W-:Y:S04]  /*12290*/  STL [R1+0x7c], R15 ;  /* 0x00007c0f01007387 */ /* 0x0201e80000100800 */
[----:B0-----:R-:W5:Y:S04]  /*122a0*/  LDL.LU R15, [R1+0xbbc] ;  /* 0x000bbc00010f7983 */ /* 0x001f680000300800 */
[----:B----4-:R0:W-:Y:S04]  /*122b0*/  STL [R1+0x74], R13 ;  /* 0x0000740d01007387 */ /* 0x0101e80000100800 */
[----:B------:R-:W4:Y:S01]  /*122c0*/  LDL R9, [R1+0x630] ;  /* 0x0006300001097983 */ /* 0x000f220000100800 */
[----:B------:R-:W-:-:S02]  /*122d0*/  IADD3 R10, P1, R18, R12, RZ ;  /* 0x0000000c120a7210 */ /* 0x000fc40007f3e0ff */
[----:B------:R-:W-:Y:S01]  /*122e0*/  PRMT R5, RZ, 0x7610, R5 ;  /* 0x00007610ff057816 */ /* 0x000fe20000000005 */
[----:B------:R-:W4:Y:S01]  /*122f0*/  LDL R12, [R1+0x654] ;  /* 0x00065400010c7983 */ /* 0x000f220000100800 */
[----:B---3--:R-:W-:-:S03]  /*12300*/  IADD3 R8, P2, R18, R2, RZ ;  /* 0x0000000212087210 */ /* 0x008fc60007f5e0ff */
[----:B0-----:R-:W3:Y:S01]  /*12310*/  LDL R13, [R1+0x64c] ;  /* 0x00064c00010d7983 */ /* 0x001ee20000100800 */
[----:B--2---:R-:W-:-:S03]  /*12320*/  IADD3 R2, P3, R18, R3, RZ ;  /* 0x0000000312027210 */ /* 0x004fc60007f7e0ff */
[----:B------:R-:W2:Y:S01]  /*12330*/  LDL R3, [R1+0x638] ;  /* 0x0006380001037983 */ /* 0x000ea20000100800 */
[----:B------:R-:W-:Y:S01]  /*12340*/  IMAD.X R11, R6, 0x1, R14, P1 ;  /* 0x00000001060b7824 */ /* 0x000fe200008e060e */
[----:B------:R-:W-:Y:S02]  /*12350*/  PRMT R17, RZ, 0x7610, R17 ;  /* 0x00007610ff117816 */ /* 0x000fe40000000011 */
[----:B------:R-:W3:Y:S04]  /*12360*/  LDL R14, [R1+0x648] ;  /* 0x00064800010e7983 */ /* 0x000ee80000100800 */
[----:B------:R-:W3:Y:S01]  /*12370*/  @!P0 LDG.E.U8 R5, desc[UR6][R10.64] ;  /* 0x000000060a058981 */ /* 0x000ee2000c1e1100 */
[----:B-----5:R-:W-:-:S03]  /*12380*/  PRMT R15, RZ, 0x7610, R15 ;  /* 0x00007610ff0f7816 */ /* 0x020fc6000000000f */
[----:B------:R-:W5:Y:S01]  /*12390*/  LDL R11, [R1+0x644] ;  /* 0x00064400010b7983 */ /* 0x000f620000100800 */
[----:B----4-:R-:W-:-:S05]  /*123a0*/  IMAD.X R9, R6, 0x1, R9, P2 ;  /* 0x0000000106097824 */ /* 0x010fca00010e0609 */
[----:B------:R-:W4:Y:S01]  /*123b0*/  @!P0 LDG.E.U8 R17, desc[UR6][R8.64] ;  /* 0x0000000608118981 */ /* 0x000f22000c1e1100 */
[----:B--2---:R-:W-:-:S05]  /*123c0*/  IMAD.X R3, R6, 0x1, R3, P3 ;  /* 0x0000000106037824 */ /* 0x004fca00018e0603 */
[----:B------:R-:W2:Y:S04]  /*123d0*/  @!P0 LDG.E.U8 R15, desc[UR6][R2.64] ;  /* 0x00000006020f8981 */ /* 0x000ea8000c1e1100 */
[----:B---3--:R-:W-:Y:S01]  /*123e0*/  STL [R1+0xb68], R5 ;  /* 0x000b680501007387 */ /* 0x008fe20000100800 */
[----:B-----5:R-:W-:-:S03]  /*123f0*/  IADD3 R10, P1, R18, R11, RZ ;  /* 0x0000000b120a7210 */ /* 0x020fc60007f3e0ff */
[----:B----4-:R0:W-:Y:S04]  /*12400*/  STL [R1+0x6c], R17 ;  /* 0x00006c1101007387 */ /* 0x0101e80000100800 */
[----:B0-----:R-:W3:Y:S04]  /*12410*/  LDL.LU R17, [R1+0xbb8] ;  /* 0x000bb80001117983 */ /* 0x001ee80000300800 */
[----:B--2---:R0:W-:Y:S04]  /*12420*/  STL [R1+0x70], R15 ;  /* 0x0000700f01007387 */ /* 0x0041e80000100800 */
[----:B0-----:R-:W2:Y:S04]  /*12430*/  LDL.LU R15, [R1+0xbb4] ;  /* 0x000bb400010f7983 */ /* 0x001ea80000300800 */
[----:B------:R-:W4:Y:S01]  /*12440*/  LDL R11, [R1+0x640] ;  /* 0x00064000010b7983 */ /* 0x000f220000100800 */
[----:B------:R-:W-:-:S03]  /*12450*/  PRMT R0, RZ, 0x7610, R0 ;  /* 0x00007610ff007816 */ /* 0x000fc60000000000 */
[----:B------:R-:W5:Y:S01]  /*12460*/  LDL R3, [R1+0x650] ;  /* 0x0006500001037983 */ /* 0x000f620000100800 */
[C---:B------:R-:W-:Y:S02]  /*12470*/  IADD3 R8, P2, R18.reuse, R13, RZ ;  /* 0x0000000d12087210 */ /* 0x040fe40007f5e0ff */
[----:B------:R-:W-:Y:S01]  /*12480*/  IADD3 R2, P3, R18, R12, RZ ;  /* 0x0000000c12027210 */ /* 0x000fe20007f7e0ff */
[----:B------:R-:W3:Y:S01]  /*12490*/  LDL R13, [R1+0x66c] ;  /* 0x00066c00010d7983 */ /* 0x000ee20000100800 */
[C---:B----4-:R-:W-:Y:S01]  /*124a0*/  IMAD.X R11, R6.reuse, 0x1, R11, P1 ;  /* 0x00000001060b7824 */ /* 0x050fe200008e060b */
[----:B------:R-:W-:Y:S01]  /*124b0*/  PRMT R28, RZ, 0x7610, R28 ;  /* 0x00007610ff1c7816 */ /* 0x000fe2000000001c */
[C---:B------:R-:W-:Y:S01]  /*124c0*/  IMAD.X R9, R6.reuse, 0x1, R14, P2 ;  /* 0x0000000106097824 */ /* 0x040fe200010e060e */
[----:B--2---:R-:W-:Y:S01]  /*124d0*/  PRMT R15, RZ, 0x7610, R15 ;  /* 0x00007610ff0f7816 */ /* 0x004fe2000000000f */
[----:B-----5:R-:W-:Y:S01]  /*124e0*/  IMAD.X R3, R6, 0x1, R3, P3 ;  /* 0x0000000106037824 */ /* 0x020fe200018e0603 */
[----:B------:R-:W2:Y:S04]  /*124f0*/  @!P0 LDG.E.U8 R0, desc[UR6][R10.64] ;  /* 0x000000060a008981 */ /* 0x000ea8000c1e1100 */
[----:B------:R-:W4:Y:S04]  /*12500*/  LDL R12, [R1+0x658] ;  /* 0x00065800010c7983 */ /* 0x000f280000100800 */
[----:B------:R-:W5:Y:S04]  /*12510*/  LDL R14, [R1+0x668] ;  /* 0x00066800010e7983 */ /* 0x000f680000100800 */
[----:B------:R-:W3:Y:S04]  /*12520*/  LDL R11, [R1+0x65c] ;  /* 0x00065c00010b7983 */ /* 0x000ee80000100800 */
[----:B------:R-:W4:Y:S04]  /*12530*/  @!P0 LDG.E.U8 R28, desc[UR6][R8.64] ;  /* 0x00000006081c8981 */ /* 0x000f28000c1e1100 */
[----:B------:R-:W5:Y:S04]  /*12540*/  @!P0 LDG.E.U8 R15, desc[UR6][R2.64] ;  /* 0x00000006020f8981 */ /* 0x000f68000c1e1100 */
[----:B--2---:R-:W-:Y:S04]  /*12550*/  STL [R1+0xb10], R0 ;  /* 0x000b100001007387 */ /* 0x004fe80000100800 */
[----:B------:R-:W2:Y:S04]  /*12560*/  LDL R9, [R1+0x664] ;  /* 0x0006640001097983 */ /* 0x000ea80000100800 */
[----:B----4-:R-:W-:Y:S04]  /*12570*/  STL [R1+0xb14], R28 ;  /* 0x000b141c01007387 */ /* 0x010fe80000100800 */
[----:B-----5:R0:W-:Y:S04]  /*12580*/  STL [R1+0x60], R15 ;  /* 0x0000600f01007387 */ /* 0x0201e80000100800 */
[----:B0-----:R-:W4:Y:S01]  /*12590*/  LDL.LU R15, [R1+0xbb0] ;  /* 0x000bb000010f7983 */ /* 0x001f220000300800 */
[----:B--2---:R-:W-:-:S03]  /*125a0*/  IADD3 R8, P2, R18, R9, RZ ;  /* 0x0000000912087210 */ /* 0x004fc60007f5e0ff */
[----:B------:R-:W2:Y:S01]  /*125b0*/  LDL R9, [R1+0x660] ;  /* 0x0006600001097983 */ /* 0x000ea20000100800 */
[----:B---3--:R-:W-:Y:S02]  /*125c0*/  IADD3 R10, P1, R18, R11, RZ ;  /* 0x0000000b120a7210 */ /* 0x008fe40007f3e0ff */
[----:B------:R-:W-:Y:S02]  /*125d0*/  PRMT R0, RZ, 0x7610, R0 ;  /* 0x00007610ff007816 */ /* 0x000fe40000000000 */
[----:B------:R-:W-:Y:S01]  /*125e0*/  PRMT R5, RZ, 0x7610, R5 ;  /* 0x00007610ff057816 */ /* 0x000fe20000000005 */
[C---:B------:R-:W-:Y:S01]  /*125f0*/  IMAD.X R11, R6.reuse, 0x1, R12, P1 ;  /* 0x00000001060b7824 */ /* 0x040fe200008e060c */
[----:B------:R-:W-:Y:S01]  /*12600*/  PRMT R3, RZ, 0x7610, R3 ;  /* 0x00007610ff037816 */ /* 0x000fe20000000003 */
[----:B------:R-:W3:Y:S04]  /*12610*/  LDL R12, [R1+0x684] ;  /* 0x00068400010c7983 */ /* 0x000ee80000100800 */
[----:B------:R-:W5:Y:S01]  /*12620*/  @!P0 LDG.E.U8 R0, desc[UR6][R10.64] ;  /* 0x000000060a008981 */ /* 0x000f62000c1e1100 */
[----:B--2---:R-:W-:-:S05]  /*12630*/  IMAD.X R9, R6, 0x1, R9, P2 ;  /* 0x0000000106097824 */ /* 0x004fca00010e0609 */
[----:B------:R-:W2:Y:S01]  /*12640*/  @!P0 LDG.E.U8 R5, desc[UR6][R8.64] ;  /* 0x0000000608058981 */ /* 0x000ea2000c1e1100 */
[----:B------:R-:W-:-:S03]  /*12650*/  IADD3 R2, P3, R18, R13, RZ ;  /* 0x0000000d12027210 */ /* 0x000fc60007f7e0ff */
[----:B------:R-:W4:Y:S04]  /*12660*/  LDL R13, [R1+0x67c] ;  /* 0x00067c00010d7983 */ /* 0x000f280000100800 */
[----:B------:R0:W-:Y:S04]  /*12670*/  STL.S16 [R1+0x58], R3 ;  /* 0x0000580301007387 */ /* 0x0001e80000100600 */
[----:B------:R-:W3:Y:S01]  /*12680*/  LDL R11, [R1+0x674] ;  /* 0x00067400010b7983 */ /* 0x000ee20000100800 */
[----:B0-----:R-:W-:-:S03]  /*12690*/  IMAD.X R3, R6, 0x1, R14, P3 ;  /* 0x0000000106037824 */ /* 0x001fc600018e060e */
[----:B------:R-:W4:Y:S04]  /*126a0*/  LDL R14, [R1+0x68c] ;  /* 0x00068c00010e7983 */ /* 0x000f280000100800 */
[----:B-----5:R-:W-:Y:S04]  /*126b0*/  STL [R1+0xb48], R0 ;  /* 0x000b480001007387 */ /* 0x020fe80000100800 */
[----:B--2---:R0:W-:Y:S04]  /*126c0*/  STL [R1+0xb6c], R5 ;  /* 0x000b6c0501007387 */ /* 0x0041e80000100800 */
[----:B0-----:R-:W2:Y:S04]  /*126d0*/  LDL.LU R5, [R1+0x58] ;  /* 0x0000580001057983 */ /* 0x001ea80000300800 */
[----:B--2---:R-:W2:Y:S01]  /*126e0*/  @!P0 LDG.E.U8 R5, desc[UR6][R2.64] ;  /* 0x0000000602058981 */ /* 0x004ea2000c1e1100 */
[----:B---3--:R-:W-:-:S02]  /*126f0*/  IADD3 R8, P1, R18, R11, RZ ;  /* 0x0000000b12087210 */ /* 0x008fc40007f3e0ff */
[----:B----4-:R-:W-:Y:S01]  /*12700*/  IADD3 R10, P2, R18, R13, RZ ;  /* 0x0000000d120a7210 */ /* 0x010fe20007f5e0ff */
[----:B--2---:R-:W-:Y:S04]  /*12710*/  STL [R1+0xb70], R5 ;  /* 0x000b700501007387 */ /* 0x004fe80000100800 */
[----:B------:R-:W2:Y:S04]  /*12720*/  LDL R9, [R1+0x670] ;  /* 0x0006700001097983 */ /* 0x000ea80000100800 */
[----:B------:R-:W3:Y:S04]  /*12730*/  LDL R11, [R1+0x678] ;  /* 0x00067800010b7983 */ /* 0x000ee80000100800 */
[----:B------:R-:W4:Y:S01]  /*12740*/  LDL R13, [R1+0x680] ;  /* 0x00068000010d7983 */ /* 0x000f220000100800 */
[----:B------:R-:W-:-:S02]  /*12750*/  PRMT R3, RZ, 0x7610, R3 ;  /* 0x00007610ff037816 */ /* 0x000fc40000000003 */
[----:B------:R-:W-:Y:S01]  /*12760*/  IADD3 R12, P3, R18, R12, RZ ;  /* 0x0000000c120c7210 */ /* 0x000fe20007f7e0ff */
[----:B--2---:R-:W-:-:S05]  /*12770*/  IMAD.X R9, R6, 0x1, R9, P1 ;  /* 0x0000000106097824 */ /* 0x004fca00008e0609 */
[----:B------:R-:W2:Y:S01]  /*12780*/  @!P0 LDG.E.U8 R3, desc[UR6][R8.64] ;  /* 0x0000000608038981 */ /* 0x000ea2000c1e1100 */
[----:B------:R-:W-:Y:S01]  /*12790*/  PRMT R2, RZ, 0x7610, R2 ;  /* 0x00007610ff027816 */ /* 0x000fe20000000002 */
[C---:B---3--:R-:W-:Y:S01]  /*127a0*/  IMAD.X R11, R6.reuse, 0x1, R11, P2 ;  /* 0x00000001060b7824 */ /* 0x048fe200010e060b */
[----:B------:R-:W-:Y:S01]  /*127b0*/  PRMT R15, RZ, 0x7610, R15 ;  /* 0x00007610ff0f7816 */ /* 0x000fe2000000000f */
[----:B----4-:R-:W-:-:S03]  /*127c0*/  IMAD.X R13, R6, 0x1, R13, P3 ;  /* 0x00000001060d7824 */ /* 0x010fc600018e060d */
[----:B------:R-:W3:Y:S04]  /*127d0*/  @!P0 LDG.E.U8 R2, desc[UR6][R10.64] ;  /* 0x000000060a028981 */ /* 0x000ee8000c1e1100 */
[----:B------:R-:W4:Y:S04]  /*127e0*/  @!P0 LDG.E.U8 R15, desc[UR6][R12.64] ;  /* 0x000000060c0f8981 */ /* 0x000f28000c1e1100 */
[----:B--2---:R-:W-:Y:S04]  /*127f0*/  STL [R1+0xb88], R3 ;  /* 0x000b880301007387 */ /* 0x004fe80000100800 */
[----:B------:R-:W2:Y:S04]  /*12800*/  LDL R10, [R1+0x694] ;  /* 0x00069400010a7983 */ /* 0x000ea80000100800 */
[----:B------:R-:W5:Y:S04]  /*12810*/  LDL R11, [R1+0x6a4] ;  /* 0x0006a400010b7983 */ /* 0x000f680000100800 */
[----:B---3--:R-:W-:Y:S04]  /*12820*/  STL [R1+0xb8c], R2 ;  /* 0x000b8c0201007387 */ /* 0x008fe80000100800 */
[----:B----4-:R0:W-:Y:S04]  /*12830*/  STL [R1+0x50], R15 ;  /* 0x0000500f01007387 */ /* 0x0101e80000100800 */
[----:B------:R-:W3:Y:S04]  /*12840*/  LDL R13, [R1+0x690] ;  /* 0x00069000010d7983 */ /* 0x000ee80000100800 */
[----:B0-----:R-:W4:Y:S01]  /*12850*/  LDL R15, [R1+0x688] ;  /* 0x00068800010f7983 */ /* 0x001f220000100800 */
[----:B--2---:R-:W-:-:S02]  /*12860*/  IADD3 R12, P2, R18, R10, RZ ;  /* 0x0000000a120c7210 */ /* 0x004fc40007f5e0ff */
[C---:B-----5:R-:W-:Y:S02]  /*12870*/  IADD3 R10, P3, R18.reuse, R11, RZ ;  /* 0x0000000b120a7210 */ /* 0x060fe40007f7e0ff */
[----:B------:R-:W2:Y:S01]  /*12880*/  LDL R11, [R1+0x6a0] ;  /* 0x0006a000010b7983 */ /* 0x000ea20000100800 */
[----:B------:R-:W-:Y:S02]  /*12890*/  IADD3 R14, P1, R18, R14, RZ ;  /* 0x0000000e120e7210 */ /* 0x000fe40007f3e0ff */
[----:B------:R-:W-:Y:S02]  /*128a0*/  PRMT R7, RZ, 0x7610, R7 ;  /* 0x00007610ff077816 */ /* 0x000fe40000000007 */
[----:B------:R-:W-:Y:S02]  /*128b0*/  PRMT R9, RZ, 0x7610, R9 ;  /* 0x00007610ff097816 */ /* 0x000fe40000000009 */
[----:B------:R-:W-:Y:S01]  /*128c0*/  PRMT R5, RZ, 0x7610, R5 ;  /* 0x00007610ff057816 */ /* 0x000fe20000000005 */
[----:B---3--:R-:W-:Y:S01]  /*128d0*/  IMAD.X R13, R6, 0x1, R13, P2 ;  /* 0x00000001060d7824 */ /* 0x008fe200010e060d */
[----:B------:R-:W-:-:S04]  /*128e0*/  PRMT R16, RZ, 0x7610, R16 ;  /* 0x00007610ff107816 */ /* 0x000fc80000000010 */
[----:B------:R0:W3:Y:S01]  /*128f0*/  @!P0 LDG.E.U8 R9, desc[UR6][R12.64] ;  /* 0x000000060c098981 */ /* 0x0000e2000c1e1100 */
[----:B----4-:R-:W-:-:S05]  /*12900*/  IMAD.X R15, R6, 0x1, R15, P1 ;  /* 0x00000001060f7824 */ /* 0x010fca00008e060f */
[----:B------:R1:W4:Y:S01]  /*12910*/  @!P0 LDG.E.U8 R7, desc[UR6][R14.64] ;  /* 0x000000060e078981 */ /* 0x000322000c1e1100 */
[----:B------:R-:W-:Y:S02]  /*12920*/  PRMT R17, RZ, 0x7610, R17 ;  /* 0x00007610ff117816 */ /* 0x000fe40000000011 */
[C---:B0-----:R-:W-:Y:S02]  /*12930*/  IADD3 R12, P2, R18.reuse, UR21, RZ ;  /* 0x00000015120c7c10 */ /* 0x041fe4000ff5e0ff */
[----:B-1----:R-:W-:-:S04]  /*12940*/  IADD3 R14, P1, R18, UR13, RZ ;  /* 0x0000000d120e7c10 */ /* 0x002fc8000ff3e0ff */
[C---:B------:R-:W-:Y:S02]  /*12950*/  IADD3.X R15, R6.reuse, UR38, RZ, P1, !PT ;  /* 0x00000026060f7c10 */ /* 0x040fe40008ffe4ff */
[----:B------:R-:W-:-:S03]  /*12960*/  IADD3.X R13, R6, UR46, RZ, P2, !PT ;  /* 0x0000002e060d7c10 */ /* 0x000fc600097fe4ff */
[----:B------:R-:W5:Y:S04]  /*12970*/  @!P0 LDG.E.U8 R16, desc[UR6][R14.64] ;  /* 0x000000060e108981 */ /* 0x000f68000c1e1100 */
[----:B------:R-:W5:Y:S01]  /*12980*/  @!P0 LDG.E.U8 R17, desc[UR6][R12.64] ;  /* 0x000000060c118981 */ /* 0x000f62000c1e1100 */
[----:B--2---:R-:W-:-:S05]  /*12990*/  IMAD.X R11, R6, 0x1, R11, P3 ;  /* 0x00000001060b7824 */ /* 0x004fca00018e060b */
[----:B------:R0:W2:Y:S01]  /*129a0*/  @!P0 LDG.E.U8 R5, desc[UR6][R10.64] ;  /* 0x000000060a058981 */ /* 0x0000a2000c1e1100 */
[----:B------:R-:W-:Y:S02]  /*129b0*/  PRMT R3, RZ, 0x7610, R3 ;  /* 0x00007610ff037816 */ /* 0x000fe40000000003 */
[----:B0-----:R-:W-:-:S04]  /*129c0*/  IADD3 R10, P3, R18, UR22, RZ ;  /* 0x00000016120a7c10 */ /* 0x001fc8000ff7e0ff */
[----:B------:R-:W-:Y:S01]  /*129d0*/  IADD3.X R11, R6, UR47, RZ, P3, !PT ;  /* 0x0000002f060b7c10 */ /* 0x000fe20009ffe4ff */
[----:B----4-:R-:W-:Y:S04]  /*129e0*/  STL [R1+0xb18], R7 ;  /* 0x000b180701007387 */ /* 0x010fe80000100800 */
[----:B---3--:R-:W-:Y:S01]  /*129f0*/  STL [R1+0xb4c], R9 ;  /* 0x000b4c0901007387 */ /* 0x008fe20000100800 */
[----:B------:R-:W-:-:S03]  /*12a00*/  IADD3 R12, P2, R18, UR30, RZ ;  /* 0x0000001e120c7c10 */ /* 0x000fc6000ff5e0ff */
[----:B------:R0:W3:Y:S01]  /*12a10*/  @!P0 LDG.E.U8 R3, desc[UR6][R10.64] ;  /* 0x000000060a038981 */ /* 0x0000e2000c1e1100 */
[----:B------:R-:W-:Y:S02]  /*12a20*/  PRMT R23, RZ, 0x7610, R23 ;  /* 0x00007610ff177816 */ /* 0x000fe40000000017 */
[----:B------:R-:W-:-:S05]  /*12a30*/  IADD3.X R13, R6, UR55, RZ, P2, !PT ;  /* 0x00000037060d7c10 */ /* 0x000fca00097fe4ff */
[----:B------:R1:W4:Y:S04]  /*12a40*/  @!P0 LDG.E.U8 R23, desc[UR6][R12.64] ;  /* 0x000000060c178981 */ /* 0x000328000c1e1100 */
[----:B--2---:R-:W-:Y:S04]  /*12a50*/  STL [R1+0xb74], R5 ;  /* 0x000b740501007387 */ /* 0x004fe80000100800 */
[----:B-----5:R2:W-:Y:S04]  /*12a60*/  STL [R1+0x18], R16 ;  /* 0x0000181001007387 */ /* 0x0205e80000100800 */
[----:B--2---:R-:W2:Y:S04]  /*12a70*/  LDL.LU R16, [R1+0xbac] ;  /* 0x000bac0001107983 */ /* 0x004ea80000300800 */
[----:B------:R-:W5:Y:S04]  /*12a80*/  LDL R15, [R1+0x6c4] ;  /* 0x0006c400010f7983 */ /* 0x000f680000100800 */
[----:B------:R0:W-:Y:S04]  /*12a90*/  STL [R1+0x44], R17 ;  /* 0x0000441101007387 */ /* 0x0001e80000100800 */
[----:B0-----:R-:W4:Y:S01]  /*12aa0*/  LDL.LU R17, [R1+0xba8] ;  /* 0x000ba80001117983 */ /* 0x001f220000300800 */
[----:B------:R-:W-:-:S02]  /*12ab0*/  IADD3 R10, P1, R18, UR29, RZ ;  /* 0x0000001d120a7c10 */ /* 0x000fc4000ff3e0ff */
[----:B------:R-:W-:Y:S02]  /*12ac0*/  PRMT R2, RZ, 0x7610, R2 ;  /* 0x00007610ff027816 */ /* 0x000fe40000000002 */
[----:B------:R-:W-:Y:S01]  /*12ad0*/  IADD3.X R11, R6, UR54, RZ, P1, !PT ;  /* 0x00000036060b7c10 */ /* 0x000fe20008ffe4ff */
[----:B---3--:R-:W-:Y:S01]  /*12ae0*/  STL [R1+0xb90], R3 ;  /* 0x000b900301007387 */ /* 0x008fe20000100800 */
[----:B-1----:R-:W-:-:S03]  /*12af0*/  IADD3 R12, P2, R18, UR19, RZ ;  /* 0x00000013120c7c10 */ /* 0x002fc6000ff5e0ff */
[----:B------:R0:W3:Y:S01]  /*12b00*/  @!P0 LDG.E.U8 R2, desc[UR6][R10.64] ;  /* 0x000000060a028981 */ /* 0x0000e2000c1e1100 */
[----:B------:R-:W-:Y:S02]  /*12b10*/  IADD3.X R13, R6, UR44, RZ, P2, !PT ;  /* 0x0000002c060d7c10 */ /* 0x000fe400097fe4ff */
[----:B0-----:R-:W-:-:S04]  /*12b20*/  IADD3 R10, P1, R18, UR14, RZ ;  /* 0x0000000e120a7c10 */ /* 0x001fc8000ff3e0ff */
[----:B------:R-:W-:Y:S02]  /*12b30*/  IADD3.X R11, R6, UR39, RZ, P1, !PT ;  /* 0x00000027060b7c10 */ /* 0x000fe40008ffe4ff */
[----:B-----5:R-:W-:Y:S02]  /*12b40*/  IADD3 R14, P3, R18, R15, RZ ;  /* 0x0000000f120e7210 */ /* 0x020fe40007f7e0ff */
[----:B------:R-:W5:Y:S01]  /*12b50*/  LDL R15, [R1+0x6c0] ;  /* 0x0006c000010f7983 */ /* 0x000f620000100800 */
[----:B--2---:R-:W-:-:S03]  /*12b60*/  PRMT R16, RZ, 0x7610, R16 ;  /* 0x00007610ff107816 */ /* 0x004fc60000000010 */
[----:B----4-:R0:W-:Y:S04]  /*12b70*/  STL [R1+0x3c], R23 ;  /* 0x00003c1701007387 */ /* 0x0101e80000100800 */
[----:B------:R-:W2:Y:S01]  /*12b80*/  @!P0 LDG.E.U8 R16, desc[UR6][R12.64] ;  /* 0x000000060c108981 */ /* 0x000ea2000c1e1100 */
[----:B------:R-:W-:-:S03]  /*12b90*/  PRMT R17, RZ, 0x7610, R17 ;  /* 0x00007610ff117816 */ /* 0x000fc60000000011 */
[----:B0-----:R-:W4:Y:S04]  /*12ba0*/  LDL.LU R23, [R1+0xba4] ;  /* 0x000ba40001177983 */ /* 0x001f280000300800 */
[----:B------:R0:W3:Y:S01]  /*12bb0*/  @!P0 LDG.E.U8 R17, desc[UR6][R10.64] ;  /* 0x000000060a118981 */ /* 0x0000e2000c1e1100 */
[----:B------:R-:W-:Y:S02]  /*12bc0*/  PRMT R3, RZ, 0x7610, R3 ;  /* 0x00007610ff037816 */ /* 0x000fe40000000003 */
[----:B------:R-:W-:Y:S02]  /*12bd0*/  PRMT R29, RZ, 0x7610, R29 ;  /* 0x00007610ff1d7816 */ /* 0x000fe4000000001d */
[----:B0-----:R-:W-:-:S04]  /*12be0*/  IADD3 R10, P1, R18, UR28, RZ ;  /* 0x0000001c120a7c10 */ /* 0x001fc8000ff3e0ff */
[C---:B------:R-:W-:Y:S01]  /*12bf0*/  IADD3.X R11, R6.reuse, UR53, RZ, P1, !PT ;  /* 0x00000035060b7c10 */ /* 0x040fe20008ffe4ff */
[----:B-----5:R-:W-:-:S05]  /*12c00*/  IMAD.X R15, R6, 0x1, R15, P3 ;  /* 0x00000001060f7824 */ /* 0x020fca00018e060f */
[----:B------:R0:W5:Y:S02]  /*12c10*/  @!P0 LDG.E.U8 R3, desc[UR6][R14.64] ;  /* 0x000000060e038981 */ /* 0x000164000c1e1100 */
[----:B0-----:R-:W-:Y:S02]  /*12c20*/  IADD3 R14, P3, R18, UR27, RZ ;  /* 0x0000001b120e7c10 */ /* 0x001fe4000ff7e0ff */
[----:B---3--:R0:W-:Y:S02]  /*12c30*/  STL [R1+0x2c], R17 ;  /* 0x00002c1101007387 */ /* 0x0081e40000100800 */
[----:B------:R-:W-:Y:S02]  /*12c40*/  IADD3.X R15, R6, UR52, RZ, P3, !PT ;  /* 0x00000034060f7c10 */ /* 0x000fe40009ffe4ff */
[----:B----4-:R-:W-:-:S03]  /*12c50*/  PRMT R23, RZ, 0x7610, R23 ;  /* 0x00007610ff177816 */ /* 0x010fc60000000017 */
[----:B------:R1:W3:Y:S04]  /*12c60*/  @!P0 LDG.E.U8 R29, desc[UR6][R14.64] ;  /* 0x000000060e1d8981 */ /* 0x0002e8000c1e1100 */
[----:B0-----:R-:W4:Y:S04]  /*12c70*/  LDL.LU R17, [R1+0xba0] ;  /* 0x000ba00001117983 */ /* 0x001f280000300800 */
[----:B--2---:R0:W-:Y:S04]  /*12c80*/  STL [R1+0x30], R16 ;  /* 0x0000301001007387 */ /* 0x0041e80000100800 */
[----:B------:R-:W2:Y:S04]  /*12c90*/  @!P0 LDG.E.U8 R23, desc[UR6][R10.64] ;  /* 0x000000060a178981 */ /* 0x000ea8000c1e1100 */
[----:B0-----:R-:W5:Y:S01]  /*12ca0*/  LDL.LU R16, [R1+0xb9c] ;  /* 0x000b9c0001107983 */ /* 0x001f620000300800 */
[----:B------:R-:W-:-:S02]  /*12cb0*/  IADD3 R12, P2, R18, UR35, RZ ;  /* 0x00000023120c7c10 */ /* 0x000fc4000ff5e0ff */
[----:B-1----:R-:W-:Y:S02]  /*12cc0*/  IADD3 R14, P3, R18, UR36, RZ ;  /* 0x00000024120e7c10 */ /* 0x002fe4000ff7e0ff */
[C---:B------:R-:W-:Y:S02]  /*12cd0*/  IADD3.X R13, R6.reuse, UR60, RZ, P2, !PT ;  /* 0x0000003c060d7c10 */ /* 0x040fe400097fe4ff */
[----:B------:R-:W-:Y:S01]  /*12ce0*/  IADD3.X R15, R6, UR10, RZ, P3, !PT ;  /* 0x0000000a060f7c10 */ /* 0x000fe20009ffe4ff */
[----:B---3--:R0:W-:Y:S01]  /*12cf0*/  STL [R1+0x34], R29 ;  /* 0x0000341d01007387 */ /* 0x0081e20000100800 */
[----:B----4-:R-:W-:-:S03]  /*12d00*/  PRMT R17, RZ, 0x7610, R17 ;  /* 0x00007610ff117816 */ /* 0x010fc60000000011 */
[----:B0-----:R-:W3:Y:S01]  /*12d10*/  LDL.LU R29, [R1+0xb98] ;  /* 0x000b9800011d7983 */ /* 0x001ee20000300800 */
[----:B-----5:R-:W-:-:S03]  /*12d20*/  PRMT R16, RZ, 0x7610, R16 ;  /* 0x00007610ff107816 */ /* 0x020fc60000000010 */
[----:B--2---:R0:W-:Y:S04]  /*12d30*/  STL [R1+0x20], R23 ;  /* 0x0000201701007387 */ /* 0x0041e80000100800 */
[----:B------:R-:W2:Y:S04]  /*12d40*/  @!P0 LDG.E.U8 R17, desc[UR6][R12.64] ;  /* 0x000000060c118981 */ /* 0x000ea8000c1e1100 */
[----:B------:R-:W4:Y:S04]  /*12d50*/  @!P0 LDG.E.U8 R16, desc[UR6][R14.64] ;  /* 0x000000060e108981 */ /* 0x000f28000c1e1100 */
[----:B0-----:R-:W5:Y:S04]  /*12d60*/  LDL.LU R23, [R1+0xb94] ;  /* 0x000b940001177983 */ /* 0x001f680000300800 */
[----:B------:R-:W3:Y:S04]  /*12d70*/  LDL R13, [R1+0x69c] ;  /* 0x00069c00010d7983 */ /* 0x000ee80000100800 */
[----:B----4-:R0:W-:Y:S04]  /*12d80*/  STL [R1+0x28], R16 ;  /* 0x0000281001007387 */ /* 0x0101e80000100800 */
[----:B--2---:R1:W-:Y:S01]  /*12d90*/  STL [R1+0x24], R17 ;  /* 0x0000241101007387 */ /* 0x0043e20000100800 */
[----:B---3--:R-:W-:-:S03]  /*12da0*/  IADD3 R12, P1, R18, R13, RZ ;  /* 0x0000000d120c7210 */ /* 0x008fc60007f3e0ff */
[----:B------:R-:W2:Y:S01]  /*12db0*/  LDL R13, [R1+0x698] ;  /* 0x00069800010d7983 */ /* 0x000ea20000100800 */
[C---:B0-----:R-:W-:Y:S02]  /*12dc0*/  IADD3 R16, P3, R18.reuse, UR20, RZ ;  /* 0x0000001412107c10 */ /* 0x041fe4000ff7e0ff */
[----:B------:R-:W-:Y:S02]  /*12dd0*/  IADD3 R14, P2, R18, UR12, RZ ;  /* 0x0000000c120e7c10 */ /* 0x000fe4000ff5e0ff */
[----:B------:R-:W-:Y:S02]  /*12de0*/  PRMT R4, RZ, 0x7610, R4 ;  /* 0x00007610ff047816 */ /* 0x000fe40000000004 */
[C---:B-1----:R-:W-:Y:S02]  /*12df0*/  IADD3.X R17, R6.reuse, UR45, RZ, P3, !PT ;  /* 0x0000002d06117c10 */ /* 0x042fe40009ffe4ff */
[----:B------:R-:W-:Y:S02]  /*12e00*/  PRMT R5, RZ, 0x7610, R5 ;  /* 0x00007610ff057816 */ /* 0x000fe40000000005 */
[----:B------:R-:W-:Y:S01]  /*12e10*/  IADD3.X R15, R6, UR37, RZ, P2, !PT ;  /* 0x00000025060f7c10 */ /* 0x000fe200097fe4ff */
[----:B------:R-:W3:Y:S01]  /*12e20*/  @!P0 LDG.E.U8 R4, desc[UR6][R16.64] ;  /* 0x0000000610048981 */ /* 0x000ee2000c1e1100 */
[----:B------:R-:W-:-:S03]  /*12e30*/  PRMT R10, RZ, 0x7610, R10 ;  /* 0x00007610ff0a7816 */ /* 0x000fc6000000000a */
[----:B------:R0:W4:Y:S01]  /*12e40*/  @!P0 LDG.E.U8 R5, desc[UR6][R14.64] ;  /* 0x000000060e058981 */ /* 0x000122000c1e1100 */
[----:B--2---:R-:W-:-:S05]  /*12e50*/  IMAD.X R13, R6, 0x1, R13, P1 ;  /* 0x00000001060d7824 */ /* 0x004fca00008e060d */
[----:B------:R1:W2:Y:S01]  /*12e60*/  @!P0 LDG.E.U8 R10, desc[UR6][R12.64] ;  /* 0x000000060c0a8981 */ /* 0x0002a2000c1e1100 */
[C---:B0-----:R-:W-:Y:S02]  /*12e70*/  IADD3 R14, P2, R18.reuse, UR26, RZ ;  /* 0x0000001a120e7c10 */ /* 0x041fe4000ff5e0ff */
[----:B------:R-:W-:Y:S02]  /*12e80*/  PRMT R7, RZ, 0x7610, R7 ;  /* 0x00007610ff077816 */ /* 0x000fe40000000007 */
[C---:B------:R-:W-:Y:S01]  /*12e90*/  IADD3 R16, P3, R18.reuse, UR34, RZ ;  /* 0x0000002212107c10 */ /* 0x040fe2000ff7e0ff */
[----:B---3--:R-:W-:Y:S01]  /*12ea0*/  STL [R1+0x1c], R4 ;  /* 0x00001c0401007387 */ /* 0x008fe20000100800 */
[----:B-1----:R-:W-:-:S03]  /*12eb0*/  IADD3 R12, P1, R18, UR18, RZ ;  /* 0x00000012120c7c10 */ /* 0x002fc6000ff3e0ff */
[----:B----4-:R0:W-:Y:S01]  /*12ec0*/  STL [R1+0xb78], R5 ;  /* 0x000b780501007387 */ /* 0x0101e20000100800 */
[----:B------:R-:W-:Y:S02]  /*12ed0*/  PRMT R0, RZ, 0x7610, R0 ;  /* 0x00007610ff007816 */ /* 0x000fe40000000000 */
[C---:B------:R-:W-:Y:S02]  /*12ee0*/  IADD3.X R13, R6.reuse, UR43, RZ, P1, !PT ;  /* 0x0000002b060d7c10 */ /* 0x040fe40008ffe4ff */
[C---:B------:R-:W-:Y:S02]  /*12ef0*/  IADD3.X R15, R6.reuse, UR51, RZ, P2, !PT ;  /* 0x00000033060f7c10 */ /* 0x040fe400097fe4ff */
[----:B------:R-:W-:Y:S01]  /*12f00*/  IADD3.X R17, R6, UR59, RZ, P3, !PT ;  /* 0x0000003b06117c10 */ /* 0x000fe20009ffe4ff */
[----:B------:R1:W3:Y:S04]  /*12f10*/  @!P0 LDG.E.U8 R7, desc[UR6][R12.64] ;  /* 0x000000060c078981 */ /* 0x0002e8000c1e1100 */
[----:B0-----:R-:W4:Y:S01]  /*12f20*/  LDL R5, [R1+0x390] ;  /* 0x0003900001057983 */ /* 0x001f220000100800 */
[----:B------:R-:W-:-:S03]  /*12f30*/  PRMT R9, RZ, 0x7610, R9 ;  /* 0x00007610ff097816 */ /* 0x000fc60000000009 */
[----:B------:R0:W4:Y:S01]  /*12f40*/  @!P0 LDG.E.U8 R0, desc[UR6][R14.64] ;  /* 0x000000060e008981 */ /* 0x000122000c1e1100 */
[----:B-1----:R-:W-:Y:S02]  /*12f50*/  IADD3 R12, P3, R18, UR33, RZ ;  /* 0x00000021120c7c10 */ /* 0x002fe4000ff7e0ff */
[----:B------:R-:W-:Y:S02]  /*12f60*/  PRMT R28, RZ, 0x7610, R28 ;  /* 0x00007610ff1c7816 */ /* 0x000fe4000000001c */
[----:B------:R-:W-:Y:S02]  /*12f70*/  IADD3.X R13, R6, UR58, RZ, P3, !PT ;  /* 0x0000003a060d7c10 */ /* 0x000fe40009ffe4ff */
[----:B0-----:R-:W-:-:S03]  /*12f80*/  IADD3 R14, P2, R18, UR25, RZ ;  /* 0x00000019120e7c10 */ /* 0x001fc6000ff5e0ff */
[----:B------:R-:W4:Y:S01]  /*12f90*/  @!P0 LDG.E.U8 R9, desc[UR6][R12.64] ;  /* 0x000000060c098981 */ /* 0x000f22000c1e1100 */
[----:B------:R-:W-:Y:S02]  /*12fa0*/  PRMT R29, RZ, 0x7610, R29 ;  /* 0x00007610ff1d7816 */ /* 0x000fe4000000001d */
[----:B------:R-:W-:Y:S02]  /*12fb0*/  IADD3.X R15, R6, UR50, RZ, P2, !PT ;  /* 0x00000032060f7c10 */ /* 0x000fe400097fe4ff */
[----:B-----5:R-:W-:-:S03]  /*12fc0*/  PRMT R23, RZ, 0x7610, R23 ;  /* 0x00007610ff177816 */ /* 0x020fc60000000017 */
[----:B------:R0:W5:Y:S01]  /*12fd0*/  @!P0 LDG.E.U8 R28, desc[UR6][R14.64] ;  /* 0x000000060e1c8981 */ /* 0x000162000c1e1100 */
[----:B------:R-:W-:Y:S02]  /*12fe0*/  PRMT R24, RZ, 0x7610, R24 ;  /* 0x00007610ff187816 */ /* 0x000fe40000000018 */
[----:B------:R-:W-:Y:S02]  /*12ff0*/  PRMT R25, RZ, 0x7610, R25 ;  /* 0x00007610ff197816 */ /* 0x000fe40000000019 */
[----:B0-----:R-:W-:-:S04]  /*13000*/  IADD3 R14, P2, R18, UR16, RZ ;  /* 0x00000010120e7c10 */ /* 0x001fc8000ff5e0ff */
[----:B------:R-:W-:-:S05]  /*13010*/  IADD3.X R15, R6, UR41, RZ, P2, !PT ;  /* 0x00000029060f7c10 */ /* 0x000fca00097fe4ff */
[----:B------:R-:W5:Y:S04]  /*13020*/  @!P0 LDG.E.U8 R24, desc[UR6][R14.64] ;  /* 0x000000060e188981 */ /* 0x000f68000c1e1100 */
[----:B--2---:R0:W-:Y:S02]  /*13030*/  STL [R1+0xb50], R10 ;  /* 0x000b500a01007387 */ /* 0x0041e40000100800 */
[----:B0-----:R-:W-:-:S06]  /*13040*/  PRMT R10, RZ, 0x7610, R10 ;  /* 0x00007610ff0a7816 */ /* 0x001fcc000000000a */
[----:B------:R0:W2:Y:S02]  /*13050*/  @!P0 LDG.E.U8 R10, desc[UR6][R16.64] ;  /* 0x00000006100a8981 */ /* 0x0000a4000c1e1100 */
[----:B0-----:R-:W-:-:S04]  /*13060*/  IADD3 R16, P1, R18, UR17, RZ ;  /* 0x0000001112107c10 */ /* 0x001fc8000ff3e0ff */
[----:B------:R-:W-:Y:S02]  /*13070*/  IADD3.X R17, R6, UR42, RZ, P1, !PT ;  /* 0x0000002a06117c10 */ /* 0x000fe40008ffe4ff */
[----:B------:R-:W-:-:S03]  /*13080*/  IADD3 R12, P1, R18, UR15, RZ ;  /* 0x0000000f120c7c10 */ /* 0x000fc6000ff3e0ff */
[----:B------:R0:W5:Y:S01]  /*13090*/  @!P0 LDG.E.U8 R29, desc[UR6][R16.64] ;  /* 0x00000006101d8981 */ /* 0x000162000c1e1100 */
[----:B------:R-:W-:-:S05]  /*130a0*/  IADD3.X R13, R6, UR40, RZ, P1, !PT ;  /* 0x00000028060d7c10 */ /* 0x000fca0008ffe4ff */
[----:B------:R-:W5:Y:S01]  /*130b0*/  @!P0 LDG.E.U8 R23, desc[UR6][R12.64] ;  /* 0x000000060c178981 */ /* 0x000f62000c1e1100 */
[----:B0-----:R-:W-:-:S04]  /*130c0*/  IADD3 R16, P3, R18, UR23, RZ ;  /* 0x0000001712107c10 */ /* 0x001fc8000ff7e0ff */
[----:B------:R-:W-:-:S05]  /*130d0*/  IADD3.X R17, R6, UR48, RZ, P3, !PT ;  /* 0x0000003006117c10 */ /* 0x000fca0009ffe4ff */
[----:B------:R0:W5:Y:S04]  /*130e0*/  @!P0 LDG.E.U8 R25, desc[UR6][R16.64] ;  /* 0x0000000610198981 */ /* 0x000168000c1e1100 */
[----:B---3--:R1:W-:Y:S01]  /*130f0*/  STL [R1+0xb54], R7 ;  /* 0x000b540701007387 */ /* 0x0083e20000100800 */
[----:B------:R-:W-:-:S03]  /*13100*/  PRMT R8, RZ, 0x7610, R8 ;  /* 0x00007610ff087816 */ /* 0x000fc60000000008 */
[----:B-1----:R-:W3:Y:S04]  /*13110*/  LDL R7, [R1+0x3d0] ;  /* 0x0003d00001077983 */ /* 0x002ee80000100800 */
[----:B----4-:R1:W-:Y:S01]  /*13120*/  STL [R1+0xb58], R0 ;  /* 0x000b580001007387 */ /* 0x0103e20000100800 */
[----:B0-----:R-:W-:-:S03]  /*13130*/  IADD3 R16, P1, R18, UR24, RZ ;  /* 0x0000001812107c10 */ /* 0x001fc6000ff3e0ff */
[----:B-1----:R-:W4:Y:S01]  /*13140*/  LDL R0, [R1+0x404] ;  /* 0x0004040001007983 */ /* 0x002f220000100800 */
[----:B------:R-:W-:-:S05]  /*13150*/  IADD3.X R17, R6, UR49, RZ, P1, !PT ;  /* 0x0000003106117c10 */ /* 0x000fca0008ffe4ff */
[----:B------:R-:W3:Y:S04]  /*13160*/  @!P0 LDG.E.U8 R8, desc[UR6][R16.64] ;  /* 0x0000000610088981 */ /* 0x000ee8000c1e1100 */
[----:B--2---:R0:W-:Y:S04]  /*13170*/  STL [R1+0xb5c], R10 ;  /* 0x000b5c0a01007387 */ /* 0x0041e80000100800 */
[----:B0-----:R-:W2:Y:S04]  /*13180*/  LDL R10, [R1+0x394] ;  /* 0x00039400010a7983 */ /* 0x001ea80000100800 */
[----:B------:R0:W-:Y:S04]  /*13190*/  STL [R1+0xb60], R9 ;  /* 0x000b600901007387 */ /* 0x0001e80000100800 */
[----:B0-----:R-:W4:Y:S04]  /*131a0*/  LDL R9, [R1+0x3d4] ;  /* 0x0003d40001097983 */ /* 0x001f280000100800 */
[----:B-----5:R0:W-:Y:S04]  /*131b0*/  STL [R1+0xb64], R28 ;  /* 0x000b641c01007387 */ /* 0x0201e80000100800 */
[----:B0-----:R-:W5:Y:S04]  /*131c0*/  LDL R28, [R1+0x6b0] ;  /* 0x0006b000011c7983 */ /* 0x001f680000100800 */
[----:B------:R0:W-:Y:S04]  /*131d0*/  STL [R1+0xb7c], R29 ;  /* 0x000b7c1d01007387 */ /* 0x0001e80000100800 */
[----:B0-----:R-:W3:Y:S04]  /*131e0*/  LDL R29, [R1+0x548] ;  /* 0x00054800011d7983 */ /* 0x001ee80000100800 */
[----:B------:R0:W-:Y:S04]  /*131f0*/  STL [R1+0xb1c], R23 ;  /* 0x000b1c1701007387 */ /* 0x0001e80000100800 */
[----:B0-----:R-:W2:Y:S04]  /*13200*/  LDL R23, [R1+0x588] ;  /* 0x0005880001177983 */ /* 0x001ea80000100800 */
[----:B------:R0:W-:Y:S04]  /*13210*/  STL [R1+0xb20], R24 ;  /* 0x000b201801007387 */ /* 0x0001e80000100800 */
[----:B0-----:R-:W4:Y:S04]  /*13220*/  LDL R24, [R1+0x5c8] ;  /* 0x0005c80001187983 */ /* 0x001f280000100800 */
[----:B------:R0:W-:Y:S04]  /*13230*/  STL [R1+0xb24], R25 ;  /* 0x000b241901007387 */ /* 0x0001e80000100800 */
[----:B------:R-:W5:Y:S04]  /*13240*/  LDL R16, [R1+0x5cc] ;  /* 0x0005cc0001107983 */ /* 0x000f680000100800 */
[----:B------:R-:W3:Y:S04]  /*13250*/  LDL R17, [R1+0x58c] ;  /* 0x00058c0001117983 */ /* 0x000ee80000100800 */
[----:B0-----:R-:W2:Y:S01]  /*13260*/  LDL R25, [R1+0x54c] ;  /* 0x00054c0001197983 */ /* 0x001ea20000100800 */
[----:B------:R-:W-:-:S02]  /*13270*/  IADD3 R12, P2, R18, UR31, RZ ;  /* 0x0000001f120c7c10 */ /* 0x000fc4000ff5e0ff */
[----:B------:R-:W-:Y:S02]  /*13280*/  IADD3 R14, P3, R18, UR32, RZ ;  /* 0x00000020120e7c10 */ /* 0x000fe4000ff7e0ff */
[----:B------:R-:W-:Y:S02]  /*13290*/  PRMT R11, RZ, 0x7610, R11 ;  /* 0x00007610ff0b7816 */ /* 0x000fe4000000000b */
[----:B------:R-:W-:Y:S02]  /*132a0*/  PRMT R19, RZ, 0x7610, R19 ;  /* 0x00007610ff137816 */ /* 0x000fe40000000013 */
[C---:B------:R-:W-:Y:S02]  /*132b0*/  IADD3.X R13, R6.reuse, UR56, RZ, P2, !PT ;  /* 0x00000038060d7c10 */ /* 0x040fe400097fe4ff */
[----:B------:R-:W-:-:S03]  /*132c0*/  IADD3.X R15, R6, UR57, RZ, P3, !PT ;  /* 0x00000039060f7c10 */ /* 0x000fc60009ffe4ff */
[----:B------:R5:W2:Y:S04]  /*132d0*/  @!P0 LDG.E.U8 R11, desc[UR6][R12.64] ;  /* 0x000000060c0b8981 */ /* 0x000aa8000c1e1100 */
[----:B------:R3:W2:Y:S01]  /*132e0*/  @!P0 LDG.E.U8 R19, desc[UR6][R14.64] ;  /* 0x000000060e138981 */ /* 0x0006a2000c1e1100 */
[----:B------:R-:W-:Y:S02]  /*132f0*/  PRMT R21, RZ, 0x7610, R21 ;  /* 0x00007610ff157816 */ /* 0x000fe40000000015 */
[----:B------:R-:W-:Y:S02]  /*13300*/  PRMT R22, RZ, 0x7610, R22 ;  /* 0x00007610ff167816 */ /* 0x000fe40000000016 */
[----:B------:R-:W-:Y:S02]  /*13310*/  PRMT R20, RZ, 0x7610, R20 ;  /* 0x00007610ff147816 */ /* 0x000fe40000000014 */
[----:B------:R-:W-:-:S02]  /*13320*/  PRMT R27, RZ, 0x7610, R27 ;  /* 0x00007610ff1b7816 */ /* 0x000fc4000000001b */
[----:B------:R-:W-:Y:S02]  /*13330*/  PRMT R26, RZ, 0x7610, R26 ;  /* 0x00007610ff1a7816 */ /* 0x000fe4000000001a */
[C---:B-----5:R-:W-:Y:S02]  /*13340*/  IADD3 R12, P3, R18.reuse, R16, RZ ;  /* 0x00000010120c7210 */ /* 0x060fe40007f7e0ff */
[----:B---3--:R-:W-:-:S03]  /*13350*/  IADD3 R14, P2, R18, R17, RZ ;  /* 0x00000011120e7210 */ /* 0x008fc60007f5e0ff */
[----:B----4-:R-:W-:Y:S01]  /*13360*/  IMAD.X R13, R6, 0x1, R24, P3 ;  /* 0x00000001060d7824 */ /* 0x010fe200018e0618 */
[----:B--2---:R-:W-:Y:S01]  /*13370*/  IADD3 R16, P1, R18, R25, RZ ;  /* 0x0000001912107210 */ /* 0x004fe20007f3e0ff */
[----:B------:R-:W-:-:S03]  /*13380*/  IMAD.X R15, R6, 0x1, R23, P2 ;  /* 0x00000001060f7824 */ /* 0x000fc600010e0617 */
[----:B------:R0:W2:Y:S01]  /*13390*/  @!P0 LDG.E.U8 R21, desc[UR6][R12.64] ;  /* 0x000000060c158981 */ /* 0x0000a2000c1e1100 */
[----:B------:R-:W-:-:S03]  /*133a0*/  IMAD.X R17, R6, 0x1, R29, P1 ;  /* 0x0000000106117824 */ /* 0x000fc600008e061d */
[----:B------:R1:W3:Y:S04]  /*133b0*/  @!P0 LDG.E.U8 R22, desc[UR6][R14.64] ;  /* 0x000000060e168981 */ /* 0x0002e8000c1e1100 */
[----:B------:R4:W5:Y:S01]  /*133c0*/  @!P0 LDG.E.U8 R20, desc[UR6][R16.64] ;  /* 0x0000000610148981 */ /* 0x000962000c1e1100 */
[C---:B0-----:R-:W-:Y:S02]  /*133d0*/  IADD3 R12, P3, R18.reuse, R28, RZ ;  /* 0x0000001c120c7210 */ /* 0x041fe40007f7e0ff */
[----:B-1----:R-:W-:-:S03]  /*133e0*/  IADD3 R14, P2, R18, R9, RZ ;  /* 0x00000009120e7210 */ /* 0x002fc60007f5e0ff */
[----:B------:R-:W-:Y:S01]  /*133f0*/  IMAD.X R13, R6, 0x1, R0, P3 ;  /* 0x00000001060d7824 */ /* 0x000fe200018e0600 */
[----:B----4-:R-:W-:Y:S02]  /*13400*/  IADD3 R16, P1, R18, R10, RZ ;  /* 0x0000000a12107210 */ /* 0x010fe40007f3e0ff */
[----:B------:R-:W-:Y:S01]  /*13410*/  PRMT R18, RZ, 0x7610, R18 ;  /* 0x00007610ff127816 */ /* 0x000fe20000000012 */
[C---:B------:R-:W-:Y:S02]  /*13420*/  IMAD.X R15, R6.reuse, 0x1, R7, P2 ;  /* 0x00000001060f7824 */ /* 0x040fe400010e0607 */
[----:B------:R-:W-:-:S03]  /*13430*/  IMAD.X R17, R6, 0x1, R5, P1 ;  /* 0x0000000106117824 */ /* 0x000fc600008e0605 */
[----:B------:R-:W4:Y:S04]  /*13440*/  @!P0 LDG.E.U8 R18, desc[UR6][R12.64] ;  /* 0x000000060c128981 */ /* 0x000f28000c1e1100 */
[----:B------:R0:W4:Y:S04]  /*13450*/  @!P0 LDG.E.U8 R27, desc[UR6][R14.64] ;  /* 0x000000060e1b8981 */ /* 0x000128000c1e1100 */
[----:B------:R1:W4:Y:S01]  /*13460*/  @!P0 LDG.E.U8 R26, desc[UR6][R16.64] ;  /* 0x00000006101a8981 */ /* 0x000322000c1e1100 */
[----:B------:R-:W1:Y:S01]  /*13470*/  S2R R5, SR_TID.X ;  /* 0x0000000000057919 */ /* 0x000e620000002100 */
[----:B------:R-:W1:Y:S01]  /*13480*/  S2R R6, SR_CgaCtaId ;  /* 0x0000000000067919 */ /* 0x000e620000008800 */
[----:B------:R-:W1:Y:S01]  /*13490*/  S2R R0, SR_TID.X ;  /* 0x0000000000007919 */ /* 0x000e620000002100 */
[----:B0-----:R-:W-:Y:S01]  /*134a0*/  MOV R14, 0x400 ;  /* 0x00000400000e7802 */ /* 0x001fe20000000f00 */
[----:B------:R-:W-:Y:S04]  /*134b0*/  STL [R1+0xb28], R8 ;  /* 0x000b280801007387 */ /* 0x000fe80000100800 */
[----:B------:R-:W-:Y:S01]  /*134c0*/  STL [R1+0xb2c], R19 ;  /* 0x000b2c1301007387 */ /* 0x000fe20000100800 */
[----:B-1----:R-:W-:-:S02]  /*134d0*/  IMAD.SHL.U32 R13, R5, 0x40, RZ ;  /* 0x00000040050d7824 */ /* 0x002fc400078e00ff */
[----:B------:R-:W-:-:S03]  /*134e0*/  IMAD.SHL.U32 R12, R5, 0x8, RZ ;  /* 0x00000008050c7824 */ /* 0x000fc600078e00ff */
[----:B------:R-:W-:Y:S01]  /*134f0*/  LOP3.LUT R13, R13, 0x1c0, RZ, 0xc0, !PT ;  /* 0x000001c00d0d7812 */ /* 0x000fe200078ec0ff */
[C---:B------:R-:W-:Y:S01]  /*13500*/  IMAD.SHL.U32 R17, R5.reuse, 0x2, RZ ;  /* 0x0000000205117824 */ /* 0x040fe200078e00ff */
[----:B------:R-:W-:Y:S02]  /*13510*/  LEA R6, R6, R14, 0x18 ;  /* 0x0000000e06067211 */ /* 0x000fe400078ec0ff */
[----:B------:R-:W-:Y:S02]  /*13520*/  LOP3.LUT R16, R5, 0x3, RZ, 0xc0, !PT ;  /* 0x0000000305107812 */ /* 0x000fe400078ec0ff */
[----:B------:R-:W-:Y:S02]  /*13530*/  LOP3.LUT R13, R13, 0x30, R12, 0xf8, !PT ;  /* 0x000000300d0d7812 */ /* 0x000fe400078ef80c */
[----:B------:R-:W-:Y:S02]  /*13540*/  LOP3.LUT R15, R0, 0x20, RZ, 0xc0, !PT ;  /* 0x00000020000f7812 */ /* 0x000fe400078ec0ff */
[----:B------:R-:W-:Y:S01]  /*13550*/  SHF.R.U32.HI R14, RZ, 0x2, R5 ;  /* 0x00000002ff0e7819 */ /* 0x000fe20000011605 */
[----:B------:R-:W-:Y:S01]  /*13560*/  IMAD R12, R16, 0x88, RZ ;  /* 0x00000088100c7824 */ /* 0x000fe200078e02ff */
[----:B------:R-:W-:Y:S01]  /*13570*/  LOP3.LUT R13, R13, 0x30, R17, 0x78, !PT ;  /* 0x000000300d0d7812 */ /* 0x000fe200078e7811 */
[----:B------:R-:W-:Y:S01]  /*13580*/  IMAD R6, R15, 0x10, R6 ;  /* 0x000000100f067824 */ /* 0x000fe200078e0206 */
[----:B------:R-:W-:Y:S01]  /*13590*/  SGXT.U32 R14, R14, 0x3 ;  /* 0x000000030e0e781a */ /* 0x000fe20000000000 */
[----:B------:R-:W-:Y:S02]  /*135a0*/  STL [R1+0xb30], R11 ;  /* 0x000b300b01007387 */ /* 0x000fe40000100800 */
[----:B------:R-:W-:Y:S01]  /*135b0*/  IMAD.IADD R6, R13, 0x1, R6 ;  /* 0x000000010d067824 */ /* 0x000fe200078e0206 */
[----:B------:R-:W-:-:S05]  /*135c0*/  LOP3.LUT R12, R12, R14, RZ, 0xfc, !PT ;  /* 0x0000000e0c0c7212 */ /* 0x000fca00078efcff */
[----:B------:R-:W-:Y:S04]  /*135d0*/  LDS.U8 R5, [R12+UR4+0x60] ;  /* 0x000060040c057984 */ /* 0x000fe80008000000 */
[----:B------:R-:W-:Y:S01]  /*135e0*/  LDS.U8 R0, [R12+UR4+0x200] ;  /* 0x000200040c007984 */ /* 0x000fe20008000000 */
[----:B------:R-:W-:-:S03]  /*135f0*/  LOP3.LUT R13, R12, 0x8, RZ, 0x3c, !PT ;  /* 0x000000080c0d7812 */ /* 0x000fc600078e3cff */
[----:B--2---:R-:W-:Y:S04]  /*13600*/  STL [R1+0xb34], R21 ;  /* 0x000b341501007387 */ /* 0x004fe80000100800 */
[----:B---3--:R-:W-:Y:S04]  /*13610*/  STL [R1+0xb38], R22 ;  /* 0x000b381601007387 */ /* 0x008fe80000100800 */
[----:B-----5:R-:W-:Y:S01]  /*13620*/  STL [R1+0xb3c], R20 ;  /* 0x000b3c1401007387 */ /* 0x020fe20000100800 */
[----:B------:R-:W0:Y:S03]  /*13630*/  S2R R4, SR_TID.X ;  /* 0x0000000000047919 */ /* 0x000e260000002100 */
[----:B------:R-:W-:Y:S04]  /*13640*/  LDS.U8 R17, [R12+UR4] ;  /* 0x000000040c117984 */ /* 0x000fe80008000000 */
[----:B------:R-:W-:Y:S04]  /*13650*/  LDS.U8 R16, [R12+UR4+0x20] ;  /* 0x000020040c107984 */ /* 0x000fe80008000000 */
[----:B----4-:R-:W-:Y:S04]  /*13660*/  STL [R1+0xb40], R18 ;  /* 0x000b401201007387 */ /* 0x010fe80000100800 */
[----:B------:R-:W-:Y:S04]  /*13670*/  STL [R1+0xb44], R27 ;  /* 0x000b441b01007387 */ /* 0x000fe80000100800 */
[----:B------:R-:W-:Y:S04]  /*13680*/  STL [R1+0xb80], R26 ;  /* 0x000b801a01007387 */ /* 0x000fe80000100800 */
[----:B------:R-:W-:Y:S04]  /*13690*/  STL [R1+0xb84], R6 ;  /* 0x000b840601007387 */ /* 0x000fe80000100800 */
[----:B------:R-:W1:Y:S04]  /*136a0*/  LDS.U8 R6, [R12+UR4+0x40] ;  /* 0x000040040c067984 */ /* 0x000e680008000000 */
[----:B-1----:R-:W-:Y:S04]  /*136b0*/  STL [R1+0x2f4], R6 ;  /* 0x0002f40601007387 */ /* 0x002fe80000100800 */
[----:B------:R-:W1:Y:S04]  /*136c0*/  LDS.U8 R6, [R12+UR4+0x220] ;  /* 0x000220040c067984 */ /* 0x000e680008000000 */
[----:B------:R-:W-:Y:S04]  /*136d0*/  STL [R1+0x2f0], R5 ;  /* 0x0002f00501007387 */ /* 0x000fe80000100800 */
[----:B------:R-:W2:Y:S04]  /*136e0*/  LDS.U8 R5, [R12+UR4+0x240] ;  /* 0x000240040c057984 */ /* 0x000ea80008000000 */
[----:B------:R-:W-:Y:S04]  /*136f0*/  STL [R1+0x94], R0 ;  /* 0x0000940001007387 */ /* 0x000fe80000100800 */
[----:B------:R-:W3:Y:S04]  /*13700*/  LDS.U8 R0, [R12+UR4+0x260] ;  /* 0x000260040c007984 */ /* 0x000ee80008000000 */
[----:B-1----:R-:W-:Y:S04]  /*13710*/  STL [R1+0x90], R6 ;  /* 0x0000900601007387 */ /* 0x002fe80000100800 */
[----:B------:R-:W1:Y:S04]  /*13720*/  LDS.U8 R6, [R12+UR4+0x400] ;  /* 0x000400040c067984 */ /* 0x000e680008000000 */
[----:B--2---:R-:W-:Y:S04]  /*13730*/  STL [R1+0x304], R5 ;  /* 0x0003040501007387 */ /* 0x004fe80000100800 */
[----:B------:R-:W2:Y:S04]  /*13740*/  LDS.U8 R5, [R12+UR4+0x420] ;  /* 0x000420040c057984 */ /* 0x000ea80008000000 */
[----:B---3--:R-:W-:Y:S04]  /*13750*/  STL [R1+0x300], R0 ;  /* 0x0003000001007387 */ /* 0x008fe80000100800 */
        /* <DEDUP_REMOVED lines=12> */
[----:B------:R-:W3:Y:S04]  /*13820*/  LDS.U8 R0, [R13+UR4] ;  /* 0x000000040d007984 */ /* 0x000ee80008000000 */
        /* <DEDUP_REMOVED lines=23> */
[----:B------:R-:W3:Y:S01]  /*139a0*/  LDS.U8 R0, [R13+UR4+0x620] ;  /* 0x000620040d007984 */ /* 0x000ee20008000000 */
[----:B------:R-:W-:-:S03]  /*139b0*/  LOP3.LUT R14, R12, 0x10, RZ, 0x3c, !PT ;  /* 0x000000100c0e7812 */ /* 0x000fc600078e3cff */
[----:B-1----:R-:W-:Y:S04]  /*139c0*/  STL [R1+0x380], R6 ;  /* 0x0003800601007387 */ /* 0x002fe80000100800 */
[----:B------:R-:W1:Y:S04]  /*139d0*/  LDS.U8 R6, [R13+UR4+0x640] ;  /* 0x000640040d067984 */ /* 0x000e680008000000 */
[----:B--2---:R-:W-:Y:S04]  /*139e0*/  STL [R1+0x34c], R5 ;  /* 0x00034c0501007387 */ /* 0x004fe80000100800 */
[----:B------:R-:W2:Y:S04]  /*139f0*/  LDS.U8 R5, [R13+UR4+0x660] ;  /* 0x000660040d057984 */ /* 0x000ea80008000000 */
[----:B---3--:R-:W-:Y:S04]  /*13a00*/  STL [R1+0x348], R0 ;  /* 0x0003480001007387 */ /* 0x008fe80000100800 */
[----:B------:R-:W3:Y:S04]  /*13a10*/  LDS.U8 R0, [R14+UR4] ;  /* 0x000000040e007984 */ /* 0x000ee80008000000 */
[----:B-1----:R-:W-:Y:S04]  /*13a20*/  STL [R1+0x38c], R6 ;  /* 0x00038c0601007387 */ /* 0x002fe80000100800 */
[----:B------:R-:W-:Y:S04]  /*13a30*/  LDS.U8 R6, [R14+UR4+0x200] ;  /* 0x000200040e067984 */ /* 0x000fe80008000000 */
[----:B--2---:R-:W-:Y:S04]  /*13a40*/  STL [R1+0x37c], R5 ;  /* 0x00037c0501007387 */ /* 0x004fe80000100800 */
[----:B------:R-:W1:Y:S04]  /*13a50*/  LDS.U8 R5, [R14+UR4+0x40] ;  /* 0x000040040e057984 */ /* 0x000e680008000000 */
[----:B---3--:R-:W-:Y:S04]  /*13a60*/  STL [R1+0x220], R0 ;  /* 0x0002200001007387 */ /* 0x008fe80000100800 */
[----:B------:R-:W2:Y:S04]  /*13a70*/  LDS.U8 R0, [R14+UR4+0x60] ;  /* 0x000060040e007984 */ /* 0x000ea80008000000 */
[----:B-1----:R-:W-:Y:S04]  /*13a80*/  STL [R1+0x314], R5 ;  /* 0x0003140501007387 */ /* 0x002fe80000100800 */
[----:B------:R-:W1:Y:S04]  /*13a90*/  LDS.U8 R5, [R14+UR4+0x220] ;  /* 0x000220040e057984 */ /* 0x000e680008000000 */
[----:B--2---:R-:W-:Y:S04]  /*13aa0*/  STL [R1+0x310], R0 ;  /* 0x0003100001007387 */ /* 0x004fe80000100800 */
[----:B------:R-:W2:Y:S04]  /*13ab0*/  LDS.U8 R0, [R14+UR4+0x240] ;  /* 0x000240040e007984 */ /* 0x000ea80008000000 */
[----:B------:R-:W-:Y:S04]  /*13ac0*/  STL [R1+0x230], R6 ;  /* 0x0002300601007387 */ /* 0x000fe80000100800 */
[----:B------:R-:W3:Y:S04]  /*13ad0*/  LDL.LU R9, [R1+0x2e8] ;  /* 0x0002e80001097983 */ /* 0x000ee80000300800 */
[----:B------:R-:W4:Y:S04]  /*13ae0*/  LDS.U8 R6, [R14+UR4+0x260] ;  /* 0x000260040e067984 */ /* 0x000f280008000000 */
[----:B-1----:R-:W-:Y:S04]  /*13af0*/  STL [R1+0x22c], R5 ;  /* 0x00022c0501007387 */ /* 0x002fe80000100800 */
[----:B------:R-:W-:Y:S04]  /*13b00*/  LDS.U8 R5, [R14+UR4+0x420] ;  /* 0x000420040e057984 */ /* 0x000fe80008000000 */
[----:B--2---:R-:W-:Y:S04]  /*13b10*/  STL [R1+0x324], R0 ;  /* 0x0003240001007387 */ /* 0x004fe80000100800 */
[----:B------:R-:W1:Y:S04]  /*13b20*/  LDS.U8 R0, [R14+UR4+0x400] ;  /* 0x000400040e007984 */ /* 0x000e680008000000 */
[----:B----4-:R-:W-:Y:S04]  /*13b30*/  STL [R1+0x320], R6 ;  /* 0x0003200601007387 */ /* 0x010fe80000100800 */
[----:B------:R-:W2:Y:S04]  /*13b40*/  LDS.U8 R6, [R14+UR4+0x440] ;  /* 0x000440040e067984 */ /* 0x000ea80008000000 */
[----:B-1----:R-:W-:Y:S04]  /*13b50*/  STL [R1+0x354], R0 ;  /* 0x0003540001007387 */ /* 0x002fe80000100800 */
[----:B------:R-:W1:Y:S04]  /*13b60*/  LDS.U8 R0, [R14+UR4+0x460] ;  /* 0x000460040e007984 */ /* 0x000e680008000000 */
[----:B------:R-:W-:Y:S04]  /*13b70*/  STL [R1+0x350], R5 ;  /* 0x0003500501007387 */ /* 0x000fe80000100800 */
[----:B------:R-:W4:Y:S04]  /*13b80*/  LDS.U8 R5, [R14+UR4+0x600] ;  /* 0x000600040e057984 */ /* 0x000f280008000000 */
[----:B--2---:R-:W-:Y:S04]  /*13b90*/  STL [R1+0x6cc], R6 ;  /* 0x0006cc0601007387 */ /* 0x004fe80000100800 */
[----:B------:R-:W2:Y:S04]  /*13ba0*/  LDS.U8 R6, [R14+UR4+0x620] ;  /* 0x000620040e067984 */ /* 0x000ea80008000000 */
[----:B-1----:R-:W-:Y:S04]  /*13bb0*/  STL [R1+0x6c8], R0 ;  /* 0x0006c80001007387 */ /* 0x002fe80000100800 */
[----:B------:R-:W1:Y:S04]  /*13bc0*/  LDS.U8 R0, [R14+UR4+0x640] ;  /* 0x000640040e007984 */ /* 0x000e680008000000 */
[----:B----4-:R-:W-:Y:S04]  /*13bd0*/  STL [R1+0x364], R5 ;  /* 0x0003640501007387 */ /* 0x010fe80000100800 */
[----:B------:R-:W4:Y:S01]  /*13be0*/  LDS.U8 R5, [R14+UR4+0x660] ;  /* 0x000660040e057984 */ /* 0x000f220008000000 */
[----:B------:R-:W-:-:S03]  /*13bf0*/  LOP3.LUT R15, R12, 0x18, RZ, 0x3c, !PT ;  /* 0x000000180c0f7812 */ /* 0x000fc600078e3cff */
[----:B--2---:R-:W-:Y:S04]  /*13c00*/  STL [R1+0x360], R6 ;  /* 0x0003600601007387 */ /* 0x004fe80000100800 */
[----:B------:R-:W2:Y:S04]  /*13c10*/  LDS.U8 R6, [R15+UR4] ;  /* 0x000000040f067984 */ /* 0x000ea80008000000 */
[----:B------:R-:W-:Y:S04]  /*13c20*/  LDS.U8 R7, [R15+UR4+0x220] ;  /* 0x000220040f077984 */ /* 0x000fe80008000000 */
[----:B------:R-:W-:Y:S04]  /*13c30*/  LDS.U8 R8, [R15+UR4+0x460] ;  /* 0x000460040f087984 */ /* 0x000fe80008000000 */
[----:B------:R-:W-:Y:S04]  /*13c40*/  LDS.U8 R11, [R15+UR4+0x620] ;  /* 0x000620040f0b7984 */ /* 0x000fe80008000000 */
[----:B------:R-:W-:Y:S04]  /*13c50*/  LDS.U8 R12, [R13+UR4+0x20] ;  /* 0x000020040d0c7984 */ /* 0x000fe80008000000 */
[----:B------:R-:W-:Y:S04]  /*13c60*/  LDS.U8 R13, [R14+UR4+0x20] ;  /* 0x000020040e0d7984 */ /* 0x000fe80008000000 */
[----:B-1----:R-:W-:Y:S04]  /*13c70*/  STL [R1+0x6e0], R0 ;  /* 0x0006e00001007387 */ /* 0x002fe80000100800 */
[----:B------:R-:W1:Y:S04]  /*13c80*/  LDS.U8 R0, [R15+UR4+0x20] ;  /* 0x000020040f007984 */ /* 0x000e680008000000 */
[----:B----4-:R-:W-:Y:S04]  /*13c90*/  STL [R1+0x6d0], R5 ;  /* 0x0006d00501007387 */ /* 0x010fe80000100800 */
[----:B------:R-:W4:Y:S04]  /*13ca0*/  LDS.U8 R5, [R15+UR4+0x40] ;  /* 0x000040040f057984 */ /* 0x000f280008000000 */
[----:B--2---:R-:W-:Y:S04]  /*13cb0*/  STL [R1+0x228], R6 ;  /* 0x0002280601007387 */ /* 0x004fe80000100800 */
[----:B------:R-:W2:Y:S04]  /*13cc0*/  LDS.U8 R6, [R15+UR4+0x60] ;  /* 0x000060040f067984 */ /* 0x000ea80008000000 */
[----:B-1----:R-:W-:Y:S04]  /*13cd0*/  STL [R1+0x224], R0 ;  /* 0x0002240001007387 */ /* 0x002fe80000100800 */
[----:B------:R-:W1:Y:S04]  /*13ce0*/  LDS.U8 R0, [R15+UR4+0x200] ;  /* 0x000200040f007984 */ /* 0x000e680008000000 */
[----:B----4-:R4:W-:Y:S04]  /*13cf0*/  STL [R1+0x31c], R5 ;  /* 0x00031c0501007387 */ /* 0x0109e80000100800 */
[----:B----4-:R-:W4:Y:S04]  /*13d00*/  LDL.LU R5, [R1+0x3c] ;  /* 0x00003c0001057983 */ /* 0x010f280000300800 */
[----:B--2---:R-:W-:Y:S04]  /*13d10*/  STL [R1+0x318], R6 ;  /* 0x0003180601007387 */ /* 0x004fe80000100800 */
[----:B------:R-:W-:Y:S04]  /*13d20*/  LDS.U8 R6, [R15+UR4+0x260] ;  /* 0x000260040f067984 */ /* 0x000fe80008000000 */
[----:B-1----:R-:W-:Y:S04]  /*13d30*/  STL [R1+0x260], R0 ;  /* 0x0002600001007387 */ /* 0x002fe80000100800 */
[----:B------:R-:W1:Y:S04]  /*13d40*/  LDS.U8 R0, [R15+UR4+0x240] ;  /* 0x000240040f007984 */ /* 0x000e680008000000 */
[----:B------:R-:W-:Y:S04]  /*13d50*/  STL [R1+0x25c], R7 ;  /* 0x00025c0701007387 */ /* 0x000fe80000100800 */
[----:B------:R-:W2:Y:S04]  /*13d60*/  LDS.U8 R7, [R15+UR4+0x400] ;  /* 0x000400040f077984 */ /* 0x000ea80008000000 */
[----:B-1----:R-:W-:Y:S04]  /*13d70*/  STL [R1+0x32c], R0 ;  /* 0x00032c0001007387 */ /* 0x002fe80000100800 */
[----:B------:R-:W1:Y:S04]  /*13d80*/  LDS.U8 R0, [R15+UR4+0x420] ;  /* 0x000420040f007984 */ /* 0x000e680008000000 */
[----:B------:R-:W-:Y:S04]  /*13d90*/  STL [R1+0x328], R6 ;  /* 0x0003280601007387 */ /* 0x000fe80000100800 */
[----:B------:R-:W5:Y:S04]  /*13da0*/  LDS.U8 R6, [R15+UR4+0x440] ;  /* 0x000440040f067984 */ /* 0x000f680008000000 */
[----:B--2---:R-:W-:Y:S04]  /*13db0*/  STL [R1+0x35c], R7 ;  /* 0x00035c0701007387 */ /* 0x004fe80000100800 */
[----:B------:R-:W2:Y:S04]  /*13dc0*/  LDL.LU R10, [R1+0x44] ;  /* 0x00004400010a7983 */ /* 0x000ea80000300800 */
[----:B-1----:R1:W-:Y:S04]  /*13dd0*/  STL [R1+0x358], R0 ;  /* 0x0003580001007387 */ /* 0x0023e80000100800 */
[----:B-1----:R-:W2:Y:S04]  /*13de0*/  LDL.LU R0, [R1+0x2c] ;  /* 0x00002c0001007983 */ /* 0x002ea80000300800 */
[----:B-----5:R-:W-:Y:S04]  /*13df0*/  STL [R1+0x6dc], R6 ;  /* 0x0006dc0601007387 */ /* 0x020fe80000100800 */
[----:B------:R-:W1:Y:S04]  /*13e00*/  LDS.U8 R6, [R15+UR4+0x600] ;  /* 0x000600040f067984 */ /* 0x000e680008000000 */
[----:B------:R-:W5:Y:S04]  /*13e10*/  LDL.LU R7, [R1+0x18] ;  /* 0x0000180001077983 */ /* 0x000f680000300800 */
[----:B------:R-:W-:Y:S04]  /*13e20*/  STL [R1+0x6d8], R8 ;  /* 0x0006d80801007387 */ /* 0x000fe80000100800 */
[----:B------:R-:W3:Y:S04]  /*13e30*/  LDS.U8 R8, [R15+UR4+0x640] ;  /* 0x000640040f087984 */ /* 0x000ee80008000000 */
[----:B-1----:R-:W-:Y:S04]  /*13e40*/  STL [R1+0x36c], R6 ;  /* 0x00036c0601007387 */ /* 0x002fe80000100800 */
[----:B------:R-:W1:Y:S01]  /*13e50*/  LDS.U8 R6, [R15+UR4+0x660] ;  /* 0x000660040f067984 */ /* 0x000e620008000000 */
[----:B0-----:R-:W-:Y:S01]  /*13e60*/  LOP3.LUT R4, R4, 0x3f, RZ, 0xc0, !PT ;  /* 0x0000003f04047812 */ /* 0x001fe200078ec0ff */
[----:B------:R-:W-:Y:S06]  /*13e70*/  BAR.SYNC.DEFER_BLOCKING 0x0 ;  /* 0x0000000000007b1d */ /* 0x000fec0000010000 */
[----:B------:R-:W-:Y:S04]  /*13e80*/  STL [R1+0x368], R11 ;  /* 0x0003680b01007387 */ /* 0x000fe80000100800 */
[----:B---3--:R-:W-:Y:S04]  /*13e90*/  STL [R1+0x6e4], R8 ;  /* 0x0006e40801007387 */ /* 0x008fe80000100800 */
[----:B------:R0:W-:Y:S04]  /*13ea0*/  STS.U8 [R4+UR4+0x40], R3 ;  /* 0x0000400304007988 */ /* 0x0001e80008000004 */
[----:B-1----:R1:W-:Y:S04]  /*13eb0*/  STL [R1+0x6d4], R6 ;  /* 0x0006d40601007387 */ /* 0x0023e80000100800 */
[----:B0-----:R-:W3:Y:S04]  /*13ec0*/  LDL.LU R3, [R1+0xb90] ;  /* 0x000b900001037983 */ /* 0x001ee80000300800 */
[----:B------:R-:W3:Y:S04]  /*13ed0*/  LDL.LU R15, [R1+0x6c] ;  /* 0x00006c00010f7983 */ /* 0x000ee80000300800 */
[----:B------:R-:W3:Y:S04]  /*13ee0*/  LDL.LU R14, [R1+0x98] ;  /* 0x00009800010e7983 */ /* 0x000ee80000300800 */
[----:B-1----:R-:W3:Y:S04]  /*13ef0*/  LDL.LU R6, [R1+0x14c] ;  /* 0x00014c0001067983 */ /* 0x002ee80000300800 */
        /* <DEDUP_REMOVED lines=13> */
[----:B------:R-:W-:Y:S04]  /*13fd0*/  STS.U8 [R4+UR4+0x240], R2 ;  /* 0x0002400204007988 */ /* 0x000fe80008000004 */
[----:B----4-:R0:W-:Y:S04]  /*13fe0*/  STS.U8 [R4+UR4+0x200], R5 ;  /* 0x0002000504007988 */ /* 0x0101e80008000004 */
[----:B0-----:R-:W4:Y:S04]  /*13ff0*/  LDL.LU R5, [R1+0x294] ;  /* 0x0002940001057983 */ /* 0x001f280000300800 */
[----:B------:R-:W4:Y:S04]  /*14000*/  LDL.LU R2, [R1+0xb8c] ;  /* 0x000b8c0001027983 */ /* 0x000f280000300800 */
[----:B------:R-:W-:Y:S04]  /*14010*/  STS.U8 [R4+UR4], R9 ;  /* 0x0000000904007988 */ /* 0x000fe80008000004 */
[----:B--2---:R-:W-:Y:S04]  /*14020*/  STS.U8 [R4+UR4+0x440], R10 ;  /* 0x0004400a04007988 */ /* 0x004fe80008000004 */
[----:B------:R-:W-:Y:S04]  /*14030*/  STS.U8 [R4+UR4+0x600], R0 ;  /* 0x0006000004007988 */ /* 0x000fe80008000004 */
[----:B-----5:R-:W-:Y:S04]  /*14040*/  STS.U8 [R4+UR4+0x640], R7 ;  /* 0x0006400704007988 */ /* 0x020fe80008000004 */
[----:B---3--:R0:W-:Y:S04]  /*14050*/  STS.U8 [R4+UR4+0x400], R3 ;  /* 0x0004000304007988 */ /* 0x0081e80008000004 */
[----:B0-----:R-:W2:Y:S04]  /*14060*/  LDL.LU R3, [R1+0xb88] ;  /* 0x000b880001037983 */ /* 0x001ea80000300800 */
[----:B------:R-:W3:Y:S04]  /*14070*/  LDL.LU R28, [R1+0x2ac] ;  /* 0x0002ac00011c7983 */ /* 0x000ee80000300800 */
[----:B------:R-:W5:Y:S04]  /*14080*/  LDL.LU R9, [R1+0x2b8] ;  /* 0x0002b80001097983 */ /* 0x000f680000300800 */
[----:B------:R-:W5:Y:S04]  /*14090*/  LDL.LU R10, [R1+0x2d4] ;  /* 0x0002d400010a7983 */ /* 0x000f680000300800 */
[----:B------:R-:W5:Y:S04]  /*140a0*/  LDL.LU R0, [R1+0x2d0] ;  /* 0x0002d00001007983 */ /* 0x000f680000300800 */
[----:B------:R-:W5:Y:S04]  /*140b0*/  LDL.LU R7, [R1+0x28] ;  /* 0x0000280001077983 */ /* 0x000f680000300800 */
[----:B------:R-:W-:Y:S04]  /*140c0*/  STS.U8 [R4+UR4+0xc40], R6 ;  /* 0x000c400604007988 */ /* 0x000fe80008000004 */
[----:B------:R-:W-:Y:S04]  /*140d0*/  STS.U8 [R4+UR4+0xe00], R26 ;  /* 0x000e001a04007988 */ /* 0x000fe80008000004 */
[----:B------:R-:W-:Y:S04]  /*140e0*/  STS.U8 [R4+UR4+0x1640], R23 ;  /* 0x0016401704007988 */ /* 0x000fe80008000004 */
[----:B------:R-:W-:Y:S04]  /*140f0*/  STS.U8 [R4+UR4+0x1a00], R29 ;  /* 0x001a001d04007988 */ /* 0x000fe80008000004 */
[----:B----4-:R0:W-:Y:S04]  /*14100*/  STS.U8 [R4+UR4+0x800], R2 ;  /* 0x0008000204007988 */ /* 0x0101e80008000004 */
[----:B0-----:R-:W4:Y:S04]  /*14110*/  LDL.LU R2, [R1+0x70] ;  /* 0x0000700001027983 */ /* 0x001f280000300800 */
[----:B------:R-:W4:Y:S04]  /*14120*/  LDL.LU R23, [R1+0x24] ;  /* 0x0000240001177983 */ /* 0x000f280000300800 */
[----:B------:R-:W4:Y:S04]  /*14130*/  LDL.LU R6, [R1+0x20] ;  /* 0x0000200001067983 */ /* 0x000f280000300800 */
[----:B------:R-:W4:Y:S04]  /*14140*/  LDL.LU R26, [R1+0x34] ;  /* 0x00003400011a7983 */ /* 0x000f280000300800 */
[----:B------:R0:W-:Y:S04]  /*14150*/  STS.U8 [R4+UR4+0x1a40], R5 ;  /* 0x001a400504007988 */ /* 0x0001e80008000004 */
[----:B------:R-:W4:Y:S04]  /*14160*/  LDL.LU R29, [R1+0x1c] ;  /* 0x00001c00011d7983 */ /* 0x000f280000300800 */
[----:B0-----:R-:W4:Y:S04]  /*14170*/  LDL.LU R5, [R1+0x30] ;  /* 0x0000300001057983 */ /* 0x001f280000300800 */
[----:B------:R0:W-:Y:S04]  /*14180*/  STS.U8 [R4+UR4+0x1840], R24 ;  /* 0x0018401804007988 */ /* 0x0001e80008000004 */
[----:B------:R-:W-:Y:S01]  /*14190*/  STS.U8 [R4+UR4+0xa40], R15 ;  /* 0x000a400f04007988 */ /* 0x000fe20008000004 */
[----:B0-----:R-:W-:-:S03]  /*141a0*/  LOP3.LUT R24, R4, 0x10, RZ, 0x3c, !PT ;  /* 0x0000001004187812 */ /* 0x001fc600078e3cff */
[----:B------:R-:W-:Y:S04]  /*141b0*/  STS.U8 [R4+UR4+0xc00], R14 ;  /* 0x000c000e04007988 */ /* 0x000fe80008000004 */
        /* <DEDUP_REMOVED lines=9> */
[----:B--2---:R-:W-:Y:S04]  /*14250*/  STS.U8 [R4+UR4+0x840], R3 ;  /* 0x0008400304007988 */ /* 0x004fe80008000004 */
[----:B---3--:R0:W-:Y:S04]  /*14260*/  STS.U8 [R4+UR4+0x1c00], R28 ;  /* 0x001c001c04007988 */ /* 0x0081e80008000004 */
[----:B-----5:R1:W-:Y:S04]  /*14270*/  STS.U8 [R4+UR4+0x1c40], R9 ;  /* 0x001c400904007988 */ /* 0x0203e80008000004 */
[----:B------:R2:W-:Y:S04]  /*14280*/  STS.U8 [R4+UR4+0x1e00], R10 ;  /* 0x001e000a04007988 */ /* 0x0005e80008000004 */
[----:B0-----:R-:W3:Y:S04]  /*14290*/  LDL.LU R28, [R1+0x74] ;  /* 0x00007400011c7983 */ /* 0x001ee80000300800 */
[----:B-1----:R-:W5:Y:S04]  /*142a0*/  LDL.LU R9, [R1+0x148] ;  /* 0x0001480001097983 */ /* 0x002f680000300800 */
[----:B------:R0:W-:Y:S04]  /*142b0*/  STS.U8 [R4+UR4+0x1e40], R0 ;  /* 0x001e400004007988 */ /* 0x0001e80008000004 */
[----:B--2---:R-:W2:Y:S04]  /*142c0*/  LDL.LU R10, [R1+0x144] ;  /* 0x00014400010a7983 */ /* 0x004ea80000300800 */
[----:B0-----:R-:W2:Y:S04]  /*142d0*/  LDL.LU R0, [R1+0x16c] ;  /* 0x00016c0001007983 */ /* 0x001ea80000300800 */
[----:B----4-:R-:W-:Y:S04]  /*142e0*/  STS.U8 [R4+UR4+0xa00], R2 ;  /* 0x000a000204007988 */ /* 0x010fe80008000004 */
[----:B------:R0:W-:Y:S04]  /*142f0*/  STS.U8 [R24+UR4+0x80], R7 ;  /* 0x0000800718007988 */ /* 0x0001e80008000004 */
        /* <DEDUP_REMOVED lines=14> */
[----:B------:R0:W-:Y:S04]  /*143e0*/  STS.U8 [R24+UR4+0xc0], R23 ;  /* 0x0000c01718007988 */ /* 0x0001e80008000004 */
[----:B------:R-:W4:Y:S04]  /*143f0*/  LDL.LU R25, [R1+0x2d8] ;  /* 0x0002d80001197983 */ /* 0x000f280000300800 */
[----:B------:R1:W-:Y:S04]  /*14400*/  STS.U8 [R24+UR4+0x280], R6 ;  /* 0x0002800618007988 */ /* 0x0003e80008000004 */
[----:B0-----:R-:W4:Y:S04]  /*14410*/  LDL.LU R23, [R1+0x2dc] ;  /* 0x0002dc0001177983 */ /* 0x001f280000300800 */
[----:B------:R0:W-:Y:S04]  /*14420*/  STS.U8 [R24+UR4+0x2c0], R26 ;  /* 0x0002c01a18007988 */ /* 0x0001e80008000004 */
[----:B-1----:R-:W4:Y:S04]  /*14430*/  LDL.LU R6, [R1+0xb84] ;  /* 0x000b840001067983 */ /* 0x002f280000300800 */
[----:B------:R1:W-:Y:S04]  /*14440*/  STS.U8 [R24+UR4+0x480], R29 ;  /* 0x0004801d18007988 */ /* 0x0003e80008000004 */
[----:B0-----:R-:W4:Y:S04]  /*14450*/  LDL.LU R26, [R1+0xb80] ;  /* 0x000b8000011a7983 */ /* 0x001f280000300800 */
[----:B------:R0:W-:Y:S04]  /*14460*/  STS.U8 [R24+UR4+0x4c0], R5 ;  /* 0x0004c00518007988 */ /* 0x0001e80008000004 */
[----:B-1----:R-:W4:Y:S04]  /*14470*/  LDL.LU R29, [R1+0xb7c] ;  /* 0x000b7c00011d7983 */ /* 0x002f280000300800 */
[----:B0-----:R-:W3:Y:S04]  /*14480*/  LDL.LU R5, [R1+0xb78] ;  /* 0x000b780001057983 */ /* 0x001ee80000300800 */
[----:B---3--:R0:W-:Y:S04]  /*14490*/  STS.U8 [R24+UR4+0x680], R5 ;  /* 0x0006800518007988 */ /* 0x0081e80008000004 */
        /* <DEDUP_REMOVED lines=9> */
[----:B------:R0:W-:Y:S04]  /*14530*/  STS.U8 [R24+UR4+0xac0], R28 ;  /* 0x000ac01c18007988 */ /* 0x0001e80008000004 */
[----:B-----5:R1:W-:Y:S04]  /*14540*/  STS.U8 [R24+UR4+0xc80], R9 ;  /* 0x000c800918007988 */ /* 0x0203e80008000004 */
[----:B--2---:R2:W-:Y:S04]  /*14550*/  STS.U8 [R24+UR4+0xcc0], R10 ;  /* 0x000cc00a18007988 */ /* 0x0045e80008000004 */
[----:B0-----:R-:W5:Y:S04]  /*14560*/  LDL.LU R28, [R1+0xb64] ;  /* 0x000b6400011c7983 */ /* 0x001f680000300800 */
[----:B-1----:R-:W5:Y:S04]  /*14570*/  LDL.LU R9, [R1+0xb60] ;  /* 0x000b600001097983 */ /* 0x002f680000300800 */
[----:B--2---:R-:W2:Y:S04]  /*14580*/  LDL.LU R10, [R1+0xb5c] ;  /* 0x000b5c00010a7983 */ /* 0x004ea80000300800 */
[----:B------:R0:W-:Y:S04]  /*14590*/  STS.U8 [R24+UR4+0xe80], R0 ;  /* 0x000e800018007988 */ /* 0x0001e80008000004 */
[----:B0-----:R-:W5:Y:S04]  /*145a0*/  LDL.LU R0, [R1+0xb58] ;  /* 0x000b580001007983 */ /* 0x001f680000300800 */
[----:B----4-:R0:W-:Y:S04]  /*145b0*/  STS.U8 [R24+UR4+0xec0], R7 ;  /* 0x000ec00718007988 */ /* 0x0101e80008000004 */
[----:B------:R1:W-:Y:S04]  /*145c0*/  STS.U8 [R24+UR4+0x1080], R4 ;  /* 0x0010800418007988 */ /* 0x0003e80008000004 */
[----:B0-----:R-:W4:Y:S01]  /*145d0*/  LDL.LU R7, [R1+0xb54] ;  /* 0x000b540001077983 */ /* 0x001f220000300800 */
[----:B-1----:R-:W0:Y:S02]  /*145e0*/  S2R R4, SR_TID.X ;  /* 0x0000000000047919 */ /* 0x002e240000002100 */
[----:B0-----:R-:W-:Y:S01]  /*145f0*/  LOP3.LUT R4, R4, 0x3f, RZ, 0xc0, !PT ;  /* 0x0000003f04047812 */ /* 0x001fe200078ec0ff */
[----:B---3--:R-:W-:Y:S04]  /*14600*/  STS.U8 [R24+UR4+0x10c0], R5 ;  /* 0x0010c00518007988 */ /* 0x008fe80008000004 */
[----:B------:R-:W-:Y:S04]  /*14610*/  STS.U8 [R24+UR4+0x1280], R3 ;  /* 0x0012800318007988 */ /* 0x000fe80008000004 */
[----:B------:R-:W-:Y:S04]  /*14620*/  STS.U8 [R24+UR4+0x12c0], R2 ;  /* 0x0012c00218007988 */ /* 0x000fe80008000004 */
[----:B------:R-:W-:Y:S04]  /*14630*/  STS.U8 [R24+UR4+0x1480], R15 ;  /* 0x0014800f18007988 */ /* 0x000fe80008000004 */
[----:B------:R-:W-:Y:S04]  /*14640*/  STS.U8 [R24+UR4+0x14c0], R14 ;  /* 0x0014c00e18007988 */ /* 0x000fe80008000004 */
[----:B------:R0:W-:Y:S04]  /*14650*/  STS.U8 [R24+UR4+0x1680], R27 ;  /* 0x0016801b18007988 */ /* 0x0001e80008000004 */
[----:B------:R1:W-:Y:S04]  /*14660*/  STS.U8 [R24+UR4+0x16c0], R18 ;  /* 0x0016c01218007988 */ /* 0x0003e80008000004 */
[----:B------:R3:W-:Y:S04]  /*14670*/  STS.U8 [R24+UR4+0x1880], R20 ;  /* 0x0018801418007988 */ /* 0x0007e80008000004 */
[----:B0-----:R-:W4:Y:S04]  /*14680*/  LDL.LU R27, [R1+0x60] ;  /* 0x00006000011b7983 */ /* 0x001f280000300800 */
[----:B-1----:R-:W4:Y:S04]  /*14690*/  LDL.LU R18, [R1+0x7c] ;  /* 0x00007c0001127983 */ /* 0x002f280000300800 */
[----:B------:R0:W-:Y:S04]  /*146a0*/  STS.U8 [R24+UR4+0x18c0], R22 ;  /* 0x0018c01618007988 */ /* 0x0001e80008000004 */
[----:B---3--:R-:W3:Y:S04]  /*146b0*/  LDL.LU R20, [R1+0x78] ;  /* 0x0000780001147983 */ /* 0x008ee80000300800 */
[----:B------:R1:W-:Y:S04]  /*146c0*/  STS.U8 [R24+UR4+0x1a80], R21 ;  /* 0x001a801518007988 */ /* 0x0003e80008000004 */
[----:B0-----:R-:W3:Y:S01]  /*146d0*/  LDL.LU R22, [R1+0x164] ;  /* 0x0001640001167983 */ /* 0x001ee20000300800 */
[----:B------:R-:W-:-:S03]  /*146e0*/  LOP3.LUT R2, R4, 0x20, RZ, 0x3c, !PT ;  /* 0x0000002004027812 */ /* 0x000fc600078e3cff */
[----:B------:R0:W-:Y:S04]  /*146f0*/  STS.U8 [R24+UR4+0x1ac0], R11 ;  /* 0x001ac00b18007988 */ /* 0x0001e80008000004 */
[----:B-1----:R-:W3:Y:S04]  /*14700*/  LDL.LU R21, [R1+0x160] ;  /* 0x0001600001157983 */ /* 0x002ee80000300800 */
[----:B------:R1:W-:Y:S04]  /*14710*/  STS.U8 [R24+UR4+0x1c80], R19 ;  /* 0x001c801318007988 */ /* 0x0003e80008000004 */
[----:B0-----:R-:W3:Y:S04]  /*14720*/  LDL.LU R11, [R1+0x180] ;  /* 0x00018000010b7983 */ /* 0x001ee80000300800 */
[----:B------:R0:W-:Y:S04]  /*14730*/  STS.U8 [R24+UR4+0x1cc0], R8 ;  /* 0x001cc00818007988 */ /* 0x0001e80008000004 */
[----:B-1----:R-:W3:Y:S04]  /*14740*/  LDL.LU R19, [R1+0x17c] ;  /* 0x00017c0001137983 */ /* 0x002ee80000300800 */
[----:B------:R1:W-:Y:S04]  /*14750*/  STS.U8 [R24+UR4+0x1e80], R25 ;  /* 0x001e801918007988 */ /* 0x0003e80008000004 */
[----:B0-----:R-:W3:Y:S04]  /*14760*/  LDL.LU R8, [R1+0x198] ;  /* 0x0001980001087983 */ /* 0x001ee80000300800 */
[----:B------:R0:W-:Y:S04]  /*14770*/  STS.U8 [R24+UR4+0x1ec0], R23 ;  /* 0x001ec01718007988 */ /* 0x0001e80008000004 */
[----:B-1----:R-:W3:Y:S04]  /*14780*/  LDL.LU R25, [R1+0x1a0] ;  /* 0x0001a00001197983 */ /* 0x002ee80000300800 */
[----:B0-----:R-:W3:Y:S04]  /*14790*/  LDL.LU R24, [R1+0x1b8] ;  /* 0x0001b80001187983 */ /* 0x001ee80000300800 */
[----:B------:R-:W3:Y:S04]  /*147a0*/  LDL.LU R23, [R1+0x1b4] ;  /* 0x0001b40001177983 */ /* 0x000ee80000300800 */
[----:B------:R-:W3:Y:S04]  /*147b0*/  LDL.LU R4, [R1+0x268] ;  /* 0x0002680001047983 */ /* 0x000ee80000300800 */
[----:B------:R-:W3:Y:S04]  /*147c0*/  LDL.LU R3, [R1+0x28c] ;  /* 0x00028c0001037983 */ /* 0x000ee80000300800 */
[----:B--2---:R0:W-:Y:S04]  /*147d0*/  STS.U8 [R2+UR4+0x100], R10 ;  /* 0x0001000a02007988 */ /* 0x0041e80008000004 */
[----:B-----5:R1:W-:Y:S04]  /*147e0*/  STS.U8 [R2+UR4+0x140], R9 ;  /* 0x0001400902007988 */ /* 0x0203e80008000004 */
[----:B0-----:R-:W2:Y:S04]  /*147f0*/  LDL.LU R10, [R1+0xb50] ;  /* 0x000b5000010a7983 */ /* 0x001ea80000300800 */
[----:B-1----:R-:W5:Y:S04]  /*14800*/  LDL.LU R9, [R1+0xb4c] ;  /* 0x000b4c0001097983 */ /* 0x002f680000300800 */
[----:B------:R-:W3:Y:S04]  /*14810*/  LDL.LU R5, [R1+0x288] ;  /* 0x0002880001057983 */ /* 0x000ee80000300800 */
[----:B------:R-:W3:Y:S04]  /*14820*/  LDL.LU R15, [R1+0x2a8] ;  /* 0x0002a800010f7983 */ /* 0x000ee80000300800 */
[----:B------:R-:W3:Y:S04]  /*14830*/  LDL.LU R14, [R1+0x2b0] ;  /* 0x0002b000010e7983 */ /* 0x000ee80000300800 */
[----:B------:R0:W-:Y:S04]  /*14840*/  STS.U8 [R2+UR4+0x300], R0 ;  /* 0x0003000002007988 */ /* 0x0001e80008000004 */
[----:B0-----:R-:W3:Y:S04]  /*14850*/  LDL.LU R0, [R1+0xb48] ;  /* 0x000b480001007983 */ /* 0x001ee80000300800 */
[----:B------:R0:W-:Y:S04]  /*14860*/  STS.U8 [R2+UR4+0x540], R29 ;  /* 0x0005401d02007988 */ /* 0x0001e80008000004 */
[----:B0-----:R-:W3:Y:S04]  /*14870*/  LDL.LU R29, [R1+0x26c] ;  /* 0x00026c00011d7983 */ /* 0x001ee80000300800 */
[----:B----4-:R-:W-:Y:S04]  /*14880*/  STS.U8 [R2+UR4+0x500], R7 ;  /* 0x0005000702007988 */ /* 0x010fe80008000004 */
[----:B------:R-:W-:Y:S04]  /*14890*/  STS.U8 [R2+UR4+0x340], R28 ;  /* 0x0003401c02007988 */ /* 0x000fe80008000004 */
[----:B--2---:R0:W-:Y:S04]  /*148a0*/  STS.U8 [R2+UR4+0x700], R10 ;  /* 0x0007000a02007988 */ /* 0x0041e80008000004 */
[----:B-----5:R1:W-:Y:S04]  /*148b0*/  STS.U8 [R2+UR4+0x740], R9 ;  /* 0x0007400902007988 */ /* 0x0203e80008000004 */
[----:B0-----:R-:W2:Y:S04]  /*148c0*/  LDL.LU R10, [R1+0x244] ;  /* 0x00024400010a7983 */ /* 0x001ea80000300800 */
[----:B-1----:R-:W4:Y:S04]  /*148d0*/  LDL.LU R9, [R1+0x23c] ;  /* 0x00023c0001097983 */ /* 0x002f280000300800 */
[----:B------:R-:W5:Y:S04]  /*148e0*/  LDL.LU R7, [R1+0x2cc] ;  /* 0x0002cc0001077983 */ /* 0x000f680000300800 */
[----:B------:R-:W5:Y:S04]  /*148f0*/  LDL.LU R28, [R1+0x2c8] ;  /* 0x0002c800011c7983 */ /* 0x000f680000300800 */
[----:B---3--:R0:W-:Y:S04]  /*14900*/  STS.U8 [R2+UR4+0x900], R0 ;  /* 0x0009000002007988 */ /* 0x0081e80008000004 */
[----:B0-----:R-:W3:Y:S04]  /*14910*/  LDL.LU R0, [R1+0x2e4] ;  /* 0x0002e40001007983 */ /* 0x001ee80000300800 */
[----:B------:R0:W-:Y:S04]  /*14920*/  STS.U8 [R2+UR4+0x940], R27 ;  /* 0x0009401b02007988 */ /* 0x0001e80008000004 */
[----:B------:R1:W-:Y:S04]  /*14930*/  STS.U8 [R2+UR4+0xb00], R18 ;  /* 0x000b001202007988 */ /* 0x0003e80008000004 */
[----:B------:R1:W-:Y:S04]  /*14940*/  STS.U8 [R2+UR4+0xb40], R20 ;  /* 0x000b401402007988 */ /* 0x0003e80008000004 */
[----:B0-----:R-:W3:Y:S04]  /*14950*/  LDL.LU R27, [R1+0xb44] ;  /* 0x000b4400011b7983 */ /* 0x001ee80000300800 */
[----:B-1----:R-:W3:Y:S04]  /*14960*/  LDL.LU R18, [R1+0xb40] ;  /* 0x000b400001127983 */ /* 0x002ee80000300800 */
[----:B------:R-:W3:Y:S04]  /*14970*/  LDL.LU R20, [R1+0xb3c] ;  /* 0x000b3c0001147983 */ /* 0x000ee80000300800 */
        /* <DEDUP_REMOVED lines=18> */
[----:B------:R-:W-:Y:S04]  /*14aa0*/  STS.U8 [R2+UR4+0x1700], R29 ;  /* 0x0017001d02007988 */ /* 0x000fe80008000004 */
[----:B------:R-:W-:Y:S04]  /*14ab0*/  STS.U8 [R2+UR4+0x1740], R4 ;  /* 0x0017400402007988 */ /* 0x000fe80008000004 */
[----:B------:R-:W-:Y:S04]  /*14ac0*/  STS.U8 [R2+UR4+0x1940], R5 ;  /* 0x0019400502007988 */ /* 0x000fe80008000004 */
[----:B------:R-:W-:Y:S04]  /*14ad0*/  STS.U8 [R2+UR4+0x1b00], R15 ;  /* 0x001b000f02007988 */ /* 0x000fe80008000004 */
[----:B------:R-:W-:Y:S04]  /*14ae0*/  STS.U8 [R2+UR4+0x1b40], R14 ;  /* 0x001b400e02007988 */ /* 0x000fe80008000004 */
[----:B--2---:R-:W-:Y:S04]  /*14af0*/  STS.U8 [R2+UR4+0x1540], R10 ;  /* 0x0015400a02007988 */ /* 0x004fe80008000004 */
[----:B----4-:R0:W-:Y:S04]  /*14b00*/  STS.U8 [R2+UR4+0x1500], R9 ;  /* 0x0015000902007988 */ /* 0x0101e80008000004 */
[----:B-----5:R1:W-:Y:S04]  /*14b10*/  STS.U8 [R2+UR4+0x1d00], R7 ;  /* 0x001d000702007988 */ /* 0x0203e80008000004 */
[----:B0-----:R-:W2:Y:S04]  /*14b20*/  LDL.LU R9, [R1+0x24c] ;  /* 0x00024c0001097983 */ /* 0x001ea80000300800 */
[----:B------:R-:W4:Y:S04]  /*14b30*/  LDL.LU R10, [R1+0x248] ;  /* 0x00024800010a7983 */ /* 0x000f280000300800 */
[----:B------:R-:W5:Y:S04]  /*14b40*/  LDL.LU R29, [R1+0x278] ;  /* 0x00027800011d7983 */ /* 0x000f680000300800 */
[----:B------:R-:W5:Y:S04]  /*14b50*/  LDL.LU R4, [R1+0x274] ;  /* 0x0002740001047983 */ /* 0x000f680000300800 */
[----:B------:R-:W5:Y:S04]  /*14b60*/  LDL.LU R5, [R1+0x290] ;  /* 0x0002900001057983 */ /* 0x000f680000300800 */
[----:B------:R-:W5:Y:S04]  /*14b70*/  LDL.LU R15, [R1+0x29c] ;  /* 0x00029c00010f7983 */ /* 0x000f680000300800 */
[----:B------:R-:W5:Y:S04]  /*14b80*/  LDL.LU R14, [R1+0x2b4] ;  /* 0x0002b400010e7983 */ /* 0x000f680000300800 */
[----:B-1----:R-:W2:Y:S04]  /*14b90*/  LDL.LU R7, [R1+0xb18] ;  /* 0x000b180001077983 */ /* 0x002ea80000300800 */
[----:B------:R0:W-:Y:S04]  /*14ba0*/  STS.U8 [R2+UR4+0x1d40], R28 ;  /* 0x001d401c02007988 */ /* 0x0001e80008000004 */
[----:B---3--:R1:W-:Y:S04]  /*14bb0*/  STS.U8 [R2+UR4+0x1f00], R0 ;  /* 0x001f000002007988 */ /* 0x0083e80008000004 */
[----:B0-----:R-:W3:Y:S04]  /*14bc0*/  LDL.LU R28, [R1+0xb14] ;  /* 0x000b1400011c7983 */ /* 0x001ee80000300800 */
[----:B-1----:R-:W4:Y:S04]  /*14bd0*/  LDL.LU R0, [R1+0xb10] ;  /* 0x000b100001007983 */ /* 0x002f280000300800 */
[----:B------:R0:W-:Y:S02]  /*14be0*/  STS.U8 [R2+UR4+0x1f40], R3 ;  /* 0x001f400302007988 */ /* 0x0001e40008000004 */
[----:B0-----:R-:W0:Y:S02]  /*14bf0*/  S2R R3, SR_TID.X ;  /* 0x0000000000037919 */ /* 0x001e240000002100 */
[----:B------:R-:W5:Y:S01]  /*14c00*/  LDL.LU R2, [R1+0x1a4] ;  /* 0x0001a40001027983 */ /* 0x000f620000300800 */
[----:B0-----:R-:W-:-:S04]  /*14c10*/  LOP3.LUT R3, R3, 0x3f, RZ, 0xc0, !PT ;  /* 0x0000003f03037812 */ /* 0x001fc800078ec0ff */
[----:B------:R-:W-:-:S05]  /*14c20*/  LOP3.LUT R3, R3, 0x30, RZ, 0x3c, !PT ;  /* 0x0000003003037812 */ /* 0x000fca00078e3cff */
[----:B------:R0:W-:Y:S04]  /*14c30*/  STS.U8 [R3+UR4+0x180], R19 ;  /* 0x0001801303007988 */ /* 0x0001e80008000004 */
[----:B------:R1:W-:Y:S04]  /*14c40*/  STS.U8 [R3+UR4+0x1c0], R11 ;  /* 0x0001c00b03007988 */ /* 0x0003e80008000004 */
[----:B------:R1:W-:Y:S04]  /*14c50*/  STS.U8 [R3+UR4+0x380], R8 ;  /* 0x0003800803007988 */ /* 0x0003e80008000004 */
[----:B0-----:R-:W5:Y:S04]  /*14c60*/  LDL.LU R19, [R1+0x18c] ;  /* 0x00018c0001137983 */ /* 0x001f680000300800 */
[----:B-1----:R-:W5:Y:S04]  /*14c70*/  LDL.LU R11, [R1+0x168] ;  /* 0x00016800010b7983 */ /* 0x002f680000300800 */
[----:B------:R-:W5:Y:S04]  /*14c80*/  LDL.LU R8, [R1+0x9c] ;  /* 0x00009c0001087983 */ /* 0x000f680000300800 */
[----:B------:R0:W-:Y:S04]  /*14c90*/  STS.U8 [R3+UR4+0x3c0], R25 ;  /* 0x0003c01903007988 */ /* 0x0001e80008000004 */
[----:B------:R1:W-:Y:S04]  /*14ca0*/  STS.U8 [R3+UR4+0x580], R24 ;  /* 0x0005801803007988 */ /* 0x0003e80008000004 */
[----:B0-----:R-:W5:Y:S04]  /*14cb0*/  LDL.LU R25, [R1+0x140] ;  /* 0x0001400001197983 */ /* 0x001f680000300800 */
[----:B-1----:R-:W5:Y:S04]  /*14cc0*/  LDL.LU R24, [R1+0x50] ;  /* 0x0000500001187983 */ /* 0x002f680000300800 */
[----:B---3--:R0:W-:Y:S04]  /*14cd0*/  STS.U8 [R3+UR4+0x980], R28 ;  /* 0x0009801c03007988 */ /* 0x0081e80008000004 */
[----:B----4-:R1:W-:Y:S04]  /*14ce0*/  STS.U8 [R3+UR4+0x9c0], R0 ;  /* 0x0009c00003007988 */ /* 0x0103e80008000004 */
[----:B0-----:R-:W3:Y:S04]  /*14cf0*/  LDL.LU R28, [R1+0xb0c] ;  /* 0x000b0c00011c7983 */ /* 0x001ee80000300800 */
[----:B-1----:R-:W4:Y:S04]  /*14d00*/  LDL.LU R0, [R1+0xb08] ;  /* 0x000b080001007983 */ /* 0x002f280000300800 */
[----:B---3--:R0:W-:Y:S04]  /*14d10*/  STS.U8 [R3+UR4+0x1380], R28 ;  /* 0x0013801c03007988 */ /* 0x0081e80008000004 */
[----:B----4-:R1:W-:Y:S04]  /*14d20*/  STS.U8 [R3+UR4+0x13c0], R0 ;  /* 0x0013c00003007988 */ /* 0x0103e80008000004 */
[----:B0-----:R-:W3:Y:S04]  /*14d30*/  LDL.LU R28, [R1+0xb04] ;  /* 0x000b0400011c7983 */ /* 0x001ee80000300800 */
[----:B-1----:R-:W4:Y:S04]  /*14d40*/  LDL.LU R0, [R1+0xb00] ;  /* 0x000b000001007983 */ /* 0x002f280000300800 */
[----:B------:R-:W-:Y:S04]  /*14d50*/  STS.U8 [R3+UR4+0x5c0], R23 ;  /* 0x0005c01703007988 */ /* 0x000fe80008000004 */
[----:B--2---:R-:W-:Y:S04]  /*14d60*/  STS.U8 [R3+UR4+0x780], R7 ;  /* 0x0007800703007988 */ /* 0x004fe80008000004 */
[----:B-----5:R-:W-:Y:S04]  /*14d70*/  STS.U8 [R3+UR4+0x7c0], R24 ;  /* 0x0007c01803007988 */ /* 0x020fe80008000004 */
        /* <DEDUP_REMOVED lines=9> */
[----:B------:R0:W-:Y:S04]  /*14e10*/  STS.U8 [R3+UR4+0x15c0], R10 ;  /* 0x0015c00a03007988 */ /* 0x0001e80008000004 */
[----:B------:R1:W-:Y:S04]  /*14e20*/  STS.U8 [R3+UR4+0x1780], R29 ;  /* 0x0017801d03007988 */ /* 0x0003e80008000004 */
[----:B------:R-:W-:Y:S04]  /*14e30*/  STS.U8 [R3+UR4+0x17c0], R4 ;  /* 0x0017c00403007988 */ /* 0x000fe80008000004 */
[----:B------:R-:W-:Y:S04]  /*14e40*/  STS.U8 [R3+UR4+0x1980], R5 ;  /* 0x0019800503007988 */ /* 0x000fe80008000004 */
[----:B------:R-:W-:Y:S04]  /*14e50*/  STS.U8 [R3+UR4+0x19c0], R15 ;  /* 0x0019c00f03007988 */ /* 0x000fe80008000004 */
[----:B------:R-:W-:Y:S04]  /*14e60*/  STS.U8 [R3+UR4+0x1b80], R14 ;  /* 0x001b800e03007988 */ /* 0x000fe80008000004 */
[----:B------:R-:W-:Y:S04]  /*14e70*/  STS.U8 [R3+UR4+0x1bc0], R18 ;  /* 0x001bc01203007988 */ /* 0x000fe80008000004 */
[----:B------:R-:W-:Y:S04]  /*14e80*/  STS.U8 [R3+UR4+0x1dc0], R27 ;  /* 0x001dc01b03007988 */ /* 0x000fe80008000004 */
[----:B------:R-:W-:Y:S04]  /*14e90*/  STS.U8 [R3+UR4+0x1fc0], R26 ;  /* 0x001fc01a03007988 */ /* 0x000fe80008000004 */
[----:B0-----:R-:W2:Y:S04]  /*14ea0*/  LDL.LU R10, [R1+0x94] ;  /* 0x00009400010a7983 */ /* 0x001ea80000300800 */
[----:B-1----:R-:W2:Y:S04]  /*14eb0*/  LDL.LU R29, [R1+0x90] ;  /* 0x00009000011d7983 */ /* 0x002ea80000300800 */
[----:B---3--:R-:W-:Y:S04]  /*14ec0*/  STS.U8 [R3+UR4+0x1d80], R28 ;  /* 0x001d801c03007988 */ /* 0x008fe80008000004 */
[----:B----4-:R-:W-:Y:S01]  /*14ed0*/  STS.U8 [R3+UR4+0x1f80], R0 ;  /* 0x001f800003007988 */ /* 0x010fe20008000004 */
[----:B------:R-:W-:Y:S06]  /*14ee0*/  BAR.SYNC.DEFER_BLOCKING 0x0 ;  /* 0x0000000000007b1d */ /* 0x000fec0000010000 */
[----:B------:R-:W0:Y:S04]  /*14ef0*/  LDSM.16.M88.4 R20, [R6] ;  /* 0x000000000614783b */ /* 0x000e280000000200 */
[----:B------:R-:W-:Y:S04]  /*14f00*/  LDSM.16.M88.4 R24, [R6+0xc00] ;  /* 0x000c00000618783b */ /* 0x000fe80000000200 */
[----:B0-----:R-:W-:Y:S04]  /*14f10*/  STL.64 [R1+0x140], R20 ;  /* 0x0001401401007387 */ /* 0x001fe80000100a00 */
[----:B------:R-:W3:Y:S04]  /*14f20*/  LDL.LU R5, [R1+0x1d4] ;  /* 0x0001d40001057983 */ /* 0x000ee80000300800 */
[----:B------:R-:W4:Y:S04]  /*14f30*/  LDL.LU R15, [R1+0x1dc] ;  /* 0x0001dc00010f7983 */ /* 0x000f280000300800 */
[----:B------:R-:W4:Y:S01]  /*14f40*/  LDL.LU R14, [R1+0x1d8] ;  /* 0x0001d800010e7983 */ /* 0x000f220000300800 */
[----:B------:R-:W-:-:S02]  /*14f50*/  IMAD.MOV.U32 R28, RZ, RZ, R22 ;  /* 0x000000ffff1c7224 */ /* 0x000fc400078e0016 */
[----:B------:R-:W-:Y:S02]  /*14f60*/  IMAD.MOV.U32 R0, RZ, RZ, R23 ;  /* 0x000000ffff007224 */ /* 0x000fe400078e0017 */
[----:B------:R-:W0:Y:S04]  /*14f70*/  LDSM.16.M88.4 R20, [R6+0x400] ;  /* 0x000400000614783b */ /* 0x000e280000000200 */
[----:B------:R1:W-:Y:S04]  /*14f80*/  STL [R1+0x98c], R0 ;  /* 0x00098c0001007387 */ /* 0x0003e80000100800 */
[----:B-1----:R-:W5:Y:S04]  /*14f90*/  LDL.LU R0, [R1+0x144] ;  /* 0x0001440001007983 */ /* 0x002f680000300800 */
[----:B------:R1:W-:Y:S04]  /*14fa0*/  STL [R1+0x988], R28 ;  /* 0x0009881c01007387 */ /* 0x0003e80000100800 */
[----:B-1----:R-:W5:Y:S04]  /*14fb0*/  LDL.LU R28, [R1+0x140] ;  /* 0x00014000011c7983 */ /* 0x002f680000300800 */
[----:B0-----:R-:W-:Y:S01]  /*14fc0*/  STL.64 [R1+0x160], R20 ;  /* 0x0001601401007387 */ /* 0x001fe20000100a00 */
[----:B------:R-:W-:-:S02]  /*14fd0*/  IMAD.MOV.U32 R7, RZ, RZ, R20 ;  /* 0x000000ffff077224 */ /* 0x000fc400078e0014 */
[----:B------:R-:W-:Y:S01]  /*14fe0*/  IMAD.MOV.U32 R4, RZ, RZ, R21 ;  /* 0x000000ffff047224 */ /* 0x000fe200078e0015 */
[----:B------:R-:W-:Y:S04]  /*14ff0*/  STL.64 [R1+0x168], R22 ;  /* 0x0001681601007387 */ /* 0x000fe80000100a00 */
[----:B------:R-:W0:Y:S04]  /*15000*/  LDSM.16.M88.4 R20, [R6+0x800] ;  /* 0x000800000614783b */ /* 0x000e280000000200 */
[----:B0-----:R0:W-:Y:S01]  /*15010*/  STL.64 [R1+0x170], R20 ;  /* 0x0001701401007387 */ /* 0x0011e20000100a00 */
[----:B------:R-:W-:-:S02]  /*15020*/  IMAD.MOV.U32 R18, RZ, RZ, R20 ;  /* 0x000000ffff127224 */ /* 0x000fc400078e0014 */
[----:B------:R-:W-:Y:S01]  /*15030*/  IMAD.MOV.U32 R19, RZ, RZ, R21 ;  /* 0x000000ffff137224 */ /* 0x000fe200078e0015 */
[----:B------:R-:W-:Y:S04]  /*15040*/  STL.64 [R1+0x178], R22 ;  /* 0x0001781601007387 */ /* 0x000fe80000100a00 */
[----:B------:R-:W-:Y:S01]  /*15050*/  STL.64 [R1+0x180], R24 ;  /* 0x0001801801007387 */ /* 0x000fe20000100a00 */
[----:B0-----:R-:W-:-:S03]  /*15060*/  IMAD.MOV.U32 R20, RZ, RZ, R24 ;  /* 0x000000ffff147224 */ /* 0x001fc600078e0018 */
[----:B------:R-:W-:Y:S01]  /*15070*/  STL.64 [R1+0x188], R26 ;  /* 0x0001881a01007387 */ /* 0x000fe20000100a00 */
[----:B------:R-:W-:-:S03]  /*15080*/  IMAD.MOV.U32 R21, RZ, RZ, R25 ;  /* 0x000000ffff157224 */ /* 0x000fc600078e0019 */
[----:B------:R-:W0:Y:S02]  /*15090*/  LDSM.16.M88.4 R24, [R6+0x1000] ;  /* 0x001000000618783b */ /* 0x000e240000000200 */
[----:B0-----:R-:W-:Y:S02]  /*150a0*/  IMAD.MOV.U32 R22, RZ, RZ, R24 ;  /* 0x000000ffff167224 */ /* 0x001fe400078e0018 */
[----:B------:R-:W-:Y:S01]  /*150b0*/  IMAD.MOV.U32 R23, RZ, RZ, R25 ;  /* 0x000000ffff177224 */ /* 0x000fe200078e0019 */
[----:B------:R-:W-:Y:S04]  /*150c0*/  STL.64 [R1+0x190], R24 ;  /* 0x0001901801007387 */ /* 0x000fe80000100a00 */
[----:B------:R-:W-:Y:S04]  /*150d0*/  STL.64 [R1+0x198], R26 ;  /* 0x0001981a01007387 */ /* 0x000fe80000100a00 */
[----:B------:R-:W-:Y:S04]  /*150e0*/  STL.64 [R1+0xaf0], R22 ;  /* 0x000af01601007387 */ /* 0x000fe80000100a00 */
[----:B------:R-:W-:Y:S04]  /*150f0*/  STL.64 [R1+0xae8], R20 ;  /* 0x000ae81401007387 */ /* 0x000fe80000100a00 */
[----:B------:R-:W0:Y:S01]  /*15100*/  LDSM.16.M88.4 R20, [R6+0x1400] ;  /* 0x001400000614783b */ /* 0x000e220000000200 */
[----:B--2---:R-:W-:-:S03]  /*15110*/  IMAD R3, R29, 0x100, R10 ;  /* 0x000001001d037824 */ /* 0x004fc600078e020a */
[----:B------:R-:W1:Y:S04]  /*15120*/  LDSM.16.M88.4 R8, [R6+0x1c00] ;  /* 0x001c00000608783b */ /* 0x000e680000000200 */
[----:B0-----:R-:W-:Y:S01]  /*15130*/  STL.64 [R1+0x1a0], R20 ;  /* 0x0001a01401007387 */ /* 0x001fe20000100a00 */
[----:B------:R-:W-:Y:S02]  /*15140*/  IMAD.MOV.U32 R24, RZ, RZ, R20 ;  /* 0x000000ffff187224 */ /* 0x000fe400078e0014 */
[----:B------:R-:W-:Y:S01]  /*15150*/  IMAD.MOV.U32 R25, RZ, RZ, R21 ;  /* 0x000000ffff197224 */ /* 0x000fe200078e0015 */
[----:B------:R-:W-:Y:S04]  /*15160*/  STL.64 [R1+0x1a8], R22 ;  /* 0x0001a81601007387 */ /* 0x000fe80000100a00 */
[----:B------:R-:W0:Y:S01]  /*15170*/  LDSM.16.M88.4 R20, [R6+0x1800] ;  /* 0x001800000614783b */ /* 0x000e220000000200 */
[----:B-1----:R-:W-:-:S02]  /*15180*/  IMAD.MOV.U32 R27, RZ, RZ, R11 ;  /* 0x000000ffff1b7224 */ /* 0x002fc400078e000b */
[----:B------:R-:W-:Y:S02]  /*15190*/  IMAD.MOV.U32 R26, RZ, RZ, R10 ;  /* 0x000000ffff1a7224 */ /* 0x000fe400078e000a */
[----:B------:R-:W-:Y:S02]  /*151a0*/  IMAD R2, R16, 0x100, R17 ;  /* 0x0000010010027824 */ /* 0x000fe400078e0211 */
[----:B------:R-:W-:Y:S02]  /*151b0*/  IMAD.MOV.U32 R16, RZ, RZ, R7 ;  /* 0x000000ffff107224 */ /* 0x000fe400078e0007 */
[----:B------:R-:W-:Y:S01]  /*151c0*/  IMAD.MOV.U32 R17, RZ, RZ, R4 ;  /* 0x000000ffff117224 */ /* 0x000fe200078e0004 */
[----:B------:R-:W-:Y:S01]  /*151d0*/  F2FP.F16.E4M3.UNPACK_B R10, R3 ;  /* 0x00000003ff0a723e */ /* 0x000fe200020006ff */
[----:B------:R-:W-:Y:S01]  /*151e0*/  IMAD.MOV.U32 R29, RZ, RZ, R9 ;  /* 0x000000ffff1d7224 */ /* 0x000fe200078e0009 */
[----:B0-----:R-:W-:Y:S04]  /*151f0*/  STL.64 [R1+0x1c0], R20 ;  /* 0x0001c01401007387 */ /* 0x001fe80000100a00 */
[----:B------:R-:W-:Y:S04]  /*15200*/  STL.64 [R1+0x1c8], R22 ;  /* 0x0001c81601007387 */ /* 0x000fe80000100a00 */
[----:B------:R0:W-:Y:S04]  /*15210*/  STL.64 [R1+0x1b0], R8 ;  /* 0x0001b00801007387 */ /* 0x0001e80000100a00 */
[----:B------:R-:W2:Y:S04]  /*15220*/  LDL.LU R6, [R1+0x260] ;  /* 0x0002600001067983 */ /* 0x000ea80000300800 */
[----:B------:R-:W2:Y:S04]  /*15230*/  LDL.LU R7, [R1+0x25c] ;  /* 0x00025c0001077983 */ /* 0x000ea80000300800 */
[----:B------:R-:W-:Y:S04]  /*15240*/  STL [R1+0x9f0], R27 ;  /* 0x0009f01b01007387 */ /* 0x000fe80000100800 */
[----:B------:R-:W-:Y:S04]  /*15250*/  STL [R1+0x9ec], R26 ;  /* 0x0009ec1a01007387 */ /* 0x000fe80000100800 */
[----:B------:R1:W-:Y:S01]  /*15260*/  STL.64 [R1+0xaf8], R24 ;  /* 0x000af81801007387 */ /* 0x0003e20000100a00 */
[----:B0-----:R-:W-:Y:S01]  /*15270*/  F2FP.F16.E4M3.UNPACK_B R8, R2 ;  /* 0x00000002ff08723e */ /* 0x001fe200020006ff */
[----:B---3--:R-:W-:-:S02]  /*15280*/  IMAD R4, R12, 0x100, R5 ;  /* 0x000001000c047824 */ /* 0x008fc400078e0205 */
[----:B-1----:R-:W3:Y:S01]  /*15290*/  LDL.LU.64 R24, [R1+0x110] ;  /* 0x0001100001187983 */ /* 0x002ee20000300a00 */
[----:B----4-:R-:W-:-:S03]  /*152a0*/  IMAD R5, R14, 0x100, R15 ;  /* 0x000001000e057824 */ /* 0x010fc600078e020f */
[----:B------:R-:W3:Y:S01]  /*152b0*/  LDL.LU.64 R26, [R1+0x118] ;  /* 0x00011800011a7983 */ /* 0x000ee20000300a00 */
[----:B------:R-:W-:-:S03]  /*152c0*/  F2FP.F16.E4M3.UNPACK_B R9, R4 ;  /* 0x00000004ff09723e */ /* 0x000fc600020006ff */
[----:B------:R-:W4:Y:S01]  /*152d0*/  LDL.LU.64 R20, [R1+0x120] ;  /* 0x0001200001147983 */ /* 0x000f220000300a00 */
[----:B------:R-:W-:-:S03]  /*152e0*/  F2FP.F16.E4M3.UNPACK_B R11, R5 ;  /* 0x00000005ff0b723e */ /* 0x000fc600020006ff */
[----:B------:R-:W4:Y:S04]  /*152f0*/  LDL.LU.64 R22, [R1+0x128] ;  /* 0x0001280001167983 */ /* 0x000f280000300a00 */
[----:B------:R-:W4:Y:S04]  /*15300*/  LDL.LU R2, [R1+0x220] ;  /* 0x0002200001027983 */ /* 0x000f280000300800 */
[----:B------:R-:W4:Y:S04]  /*15310*/  LDL.LU R3, [R1+0x22c] ;  /* 0x00022c0001037983 */ /* 0x000f280000300800 */
[----:B------:R-:W5:Y:S04]  /*15320*/  LDL.LU R4, [R1+0x224] ;  /* 0x0002240001047983 */ /* 0x000f680000300800 */
[----:B------:R-:W5:Y:S04]  /*15330*/  LDL.LU R5, [R1+0x228] ;  /* 0x0002280001057983 */ /* 0x000f680000300800 */
[----:B--2---:R-:W-:Y:S04]  /*15340*/  STL.64 [R1+0xae0], R6 ;  /* 0x000ae00601007387 */ /* 0x004fe80000100a00 */
[----:B-----5:R0:W-:Y:S04]  /*15350*/  STL.64 [R1+0xad8], R4 ;  /* 0x000ad80401007387 */ /* 0x0201e80000100a00 */
[----:B0-----:R-:W2:Y:S04]  /*15360*/  LDL.LU.64 R4, [R1+0x80] ;  /* 0x0000800001047983 */ /* 0x001ea80000300a00 */
[----:B------:R-:W2:Y:S01]  /*15370*/  LDL.LU.64 R6, [R1+0x88] ;  /* 0x0000880001067983 */ /* 0x000ea20000300a00 */
[----:B------:R-:W-:-:S02]  /*15380*/  F2FP.F16.E4M3.UNPACK_B R14, R28 ;  /* 0x0000001cff0e723e */ /* 0x000fc400020006ff */
[----:B------:R-:W-:Y:S02]  /*15390*/  F2FP.F16.E4M3.UNPACK_B R15, R0 ;  /* 0x00000000ff0f723e */ /* 0x000fe400020006ff */
[----:B------:R-:W-:Y:S02]  /*153a0*/  F2FP.F16.E4M3.UNPACK_B R16, R16 ;  /* 0x00000010ff10723e */ /* 0x000fe400020006ff */
[----:B------:R-:W-:Y:S02]  /*153b0*/  F2FP.F16.E4M3.UNPACK_B R17, R17 ;  /* 0x00000011ff11723e */ /* 0x000fe400020006ff */
[----:B------:R-:W-:Y:S01]  /*153c0*/  F2FP.F16.E4M3.UNPACK_B R18, R18 ;  /* 0x00000012ff12723e */ /* 0x000fe200020006ff */
[----:B---3--:R-:W-:Y:S01]  /*153d0*/  HMMA.16816.F32 R24, R8, R14, R24 ;  /* 0x0000000e0818723c */ /* 0x008fe20000001818 */
[----:B------:R-:W-:-:S05]  /*153e0*/  F2FP.F16.E4M3.UNPACK_B R19, R19 ;  /* 0x00000013ff13723e */ /* 0x000fca00020006ff */
[----:B----4-:R-:W-:-:S15]  /*153f0*/  HMMA.16816.F32 R20, R8, R16, R20 ;  /* 0x000000100814723c */ /* 0x010fde0000001814 */
[----:B------:R-:W-:-:S02]  /*15400*/  NOP ;  /* 0x0000000000007918 */ /* 0x000fc40000000000 */
[----:B------:R0:W-:Y:S04]  /*15410*/  STL.64 [R1+0x20], R24 ;  /* 0x0000201801007387 */ /* 0x0001e80000100a00 */
[----:B------:R-:W-:Y:S04]  /*15420*/  STL.64 [R1+0x28], R26 ;  /* 0x0000281a01007387 */ /* 0x000fe80000100a00 */
[----:B0-----:R-:W3:Y:S04]  /*15430*/  LDL.LU.64 R24, [R1+0xaf8] ;  /* 0x000af80001187983 */ /* 0x001ee80000300a00 */
[----:B------:R-:W-:Y:S04]  /*15440*/  STL.64 [R1+0x50], R20 ;  /* 0x0000501401007387 */ /* 0x000fe80000100a00 */
[----:B------:R0:W-:Y:S04]  /*15450*/  STL.64 [R1+0x58], R22 ;  /* 0x0000581601007387 */ /* 0x0001e80000100a00 */
[----:B0-----:R-:W4:Y:S04]  /*15460*/  LDL.LU.64 R22, [R1+0xaf0] ;  /* 0x000af00001167983 */ /* 0x001f280000300a00 */
[----:B------:R-:W5:Y:S04]  /*15470*/  LDL.LU.64 R20, [R1+0xae8] ;  /* 0x000ae80001147983 */ /* 0x000f680000300a00 */
[----:B------:R-:W4:Y:S04]  /*15480*/  LDL R12, [R1+0x1c0] ;  /* 0x0001c000010c7983 */ /* 0x000f280000100800 */
[----:B------:R-:W3:Y:S01]  /*15490*/  LDL R26, [R1+0x1c4] ;  /* 0x0001c400011a7983 */ /* 0x000ee20000100800 */
[----:B--2---:R-:W-:-:S15]  /*154a0*/  HMMA.16816.F32 R4, R8, R18, R4 ;  /* 0x000000120804723c */ /* 0x004fde0000001804 */
[----:B------:R-:W-:-:S08]  /*154b0*/  NOP ;  /* 0x0000000000007918 */ /* 0x000fd00000000000 */
[----:B------:R-:W-:Y:S04]  /*154c0*/  STL.64 [R1+0x70], R4 ;  /* 0x0000700401007387 */ /* 0x000fe80000100a00 */
[----:B------:R0:W-:Y:S04]  /*154d0*/  STL.64 [R1+0x78], R6 ;  /* 0x0000780601007387 */ /* 0x0001e80000100a00 */
[----:B0-----:R-:W2:Y:S04]  /*154e0*/  LDL.LU.64 R6, [R1+0xae0] ;  /* 0x000ae00001067983 */ /* 0x001ea80000300a00 */
[----:B------:R-:W2:Y:S04]  /*154f0*/  LDL.LU.64 R4, [R1+0xad8] ;  /* 0x000ad80001047983 */ /* 0x000ea80000300a00 */
[----:B------:R-:W3:Y:S04]  /*15500*/  LDL R27, [R1+0x1b0] ;  /* 0x0001b000011b7983 */ /* 0x000ee80000100800 */
[----:B---3--:R-:W-:Y:S04]  /*15510*/  STL.64 [R1+0xad0], R26 ;  /* 0x000ad01a01007387 */ /* 0x008fe80000100a00 */
[----:B------:R0:W-:Y:S04]  /*15520*/  STL.64 [R1+0xac8], R24 ;  /* 0x000ac81801007387 */ /* 0x0001e80000100a00 */
[----:B0-----:R-:W3:Y:S04]  /*15530*/  LDL.LU.64 R24, [R1+0x1f0] ;  /* 0x0001f00001187983 */ /* 0x001ee80000300a00 */
[----:B------:R-:W3:Y:S04]  /*15540*/  LDL.LU.64 R26, [R1+0x1f8] ;  /* 0x0001f800011a7983 */ /* 0x000ee80000300a00 */
[----:B------:R-:W-:Y:S04]  /*15550*/  STL.64 [R1+0xaa0], R18 ;  /* 0x000aa01201007387 */ /* 0x000fe80000100a00 */
[----:B------:R0:W-:Y:S04]  /*15560*/  STL.64 [R1+0xa98], R16 ;  /* 0x000a981001007387 */ /* 0x0001e80000100a00 */
[----:B0-----:R-:W2:Y:S04]  /*15570*/  LDL.LU.64 R16, [R1+0xd0] ;  /* 0x0000d00001107983 */ /* 0x001ea80000300a00 */
[----:B------:R-:W2:Y:S01]  /*15580*/  LDL.LU.64 R18, [R1+0xd8] ;  /* 0x0000d80001127983 */ /* 0x000ea20000300a00 */
[----:B-----5:R-:W-:-:S02]  /*15590*/  F2FP.F16.E4M3.UNPACK_B R20, R20 ;  /* 0x00000014ff14723e */ /* 0x020fc400020006ff */
[----:B------:R-:W-:Y:S02]  /*155a0*/  F2FP.F16.E4M3.UNPACK_B R21, R21 ;  /* 0x00000015ff15723e */ /* 0x000fe400020006ff */
[----:B----4-:R-:W-:Y:S02]  /*155b0*/  F2FP.F16.E4M3.UNPACK_B R22, R22 ;  /* 0x00000016ff16723e */ /* 0x010fe400020006ff */
[----:B------:R-:W-:Y:S01]  /*155c0*/  F2FP.F16.E4M3.UNPACK_B R23, R23 ;  /* 0x00000017ff17723e */ /* 0x000fe200020006ff */
[----:B------:R-:W-:Y:S02]  /*155d0*/  IMAD R2, R13, 0x100, R2 ;  /* 0x000001000d027824 */ /* 0x000fe400078e0202 */
[----:B------:R-:W4:Y:S01]  /*155e0*/  LDL.LU R13, [R1+0x230] ;  /* 0x00023000010d7983 */ /* 0x000f220000300800 */
[C---:B---3--:R-:W-:Y:S06]  /*155f0*/  HMMA.16816.F32 R24, R8.reuse, R20, R24 ;  /* 0x000000140818723c */ /* 0x048fec0000001818 */
[----:B--2---:R-:W-:-:S15]  /*15600*/  HMMA.16816.F32 R16, R8, R22, R16 ;  /* 0x000000160810723c */ /* 0x004fde0000001810 */
[----:B------:R-:W-:-:S02]  /*15610*/  NOP ;  /* 0x0000000000007918 */ /* 0x000fc40000000000 */
[----:B------:R-:W-:Y:S04]  /*15620*/  STL.64 [R1+0x90], R24 ;  /* 0x0000901801007387 */ /* 0x000fe80000100a00 */
[----:B------:R0:W-:Y:S04]  /*15630*/  STL.64 [R1+0x98], R26 ;  /* 0x0000981a01007387 */ /* 0x0001e80000100a00 */
[----:B0-----:R-:W2:Y:S04]  /*15640*/  LDL.LU.64 R26, [R1+0xad0] ;  /* 0x000ad000011a7983 */ /* 0x001ea80000300a00 */
[----:B------:R-:W3:Y:S04]  /*15650*/  LDL.LU.64 R24, [R1+0xac8] ;  /* 0x000ac80001187983 */ /* 0x000ee80000300a00 */
[----:B------:R-:W-:Y:S04]  /*15660*/  STL.64 [R1+0xa90], R22 ;  /* 0x000a901601007387 */ /* 0x000fe80000100a00 */
[----:B------:R0:W-:Y:S04]  /*15670*/  STL.64 [R1+0xa88], R20 ;  /* 0x000a881401007387 */ /* 0x0001e80000100a00 */
[----:B------:R-:W-:Y:S04]  /*15680*/  STL.64 [R1+0xd0], R16 ;  /* 0x0000d01001007387 */ /* 0x000fe80000100a00 */
[----:B------:R-:W-:Y:S04]  /*15690*/  STL.64 [R1+0xd8], R18 ;  /* 0x0000d81201007387 */ /* 0x000fe80000100a00 */
[----:B0-----:R-:W5:Y:S04]  /*156a0*/  LDL.LU.64 R20, [R1+0xf0] ;  /* 0x0000f00001147983 */ /* 0x001f680000300a00 */
[----:B------:R-:W4:Y:S04]  /*156b0*/  LDL.LU.64 R22, [R1+0xf8] ;  /* 0x0000f80001167983 */ /* 0x000f280000300a00 */
[----:B----4-:R-:W-:Y:S04]  /*156c0*/  STL.64 [R1+0xab0], R22 ;  /* 0x000ab01601007387 */ /* 0x010fe80000100a00 */
[----:B-----5:R0:W-:Y:S04]  /*156d0*/  STL.64 [R1+0xaa8], R20 ;  /* 0x000aa81401007387 */ /* 0x0201e80000100a00 */
[----:B0-----:R-:W4:Y:S04]  /*156e0*/  LDL.LU.64 R20, [R1+0x200] ;  /* 0x0002000001147983 */ /* 0x001f280000300a00 */
[----:B------:R-:W5:Y:S01]  /*156f0*/  LDL.LU.64 R22, [R1+0x208] ;  /* 0x0002080001167983 */ /* 0x000f620000300a00 */
[----:B---3--:R-:W-:-:S02]  /*15700*/  F2FP.F16.E4M3.UNPACK_B R24, R24 ;  /* 0x00000018ff18723e */ /* 0x008fc400020006ff */
[----:B------:R-:W-:Y:S01]  /*15710*/  F2FP.F16.E4M3.UNPACK_B R25, R25 ;  /* 0x00000019ff19723e */ /* 0x000fe200020006ff */
[----:B-----5:R-:W-:Y:S04]  /*15720*/  STL.64 [R1+0xac0], R22 ;  /* 0x000ac01601007387 */ /* 0x020fe80000100a00 */
[----:B----4-:R0:W-:Y:S04]  /*15730*/  STL.64 [R1+0xab8], R20 ;  /* 0x000ab81401007387 */ /* 0x0101e80000100a00 */
[----:B0-----:R-:W3:Y:S04]  /*15740*/  LDL.LU.64 R20, [R1+0x210] ;  /* 0x0002100001147983 */ /* 0x001ee80000300a00 */
[----:B------:R-:W3:Y:S04]  /*15750*/  LDL.LU.64 R22, [R1+0x218] ;  /* 0x0002180001167983 */ /* 0x000ee80000300a00 */
[----:B------:R-:W4:Y:S04]  /*15760*/  LDL.LU.64 R16, [R1+0xc0] ;  /* 0x0000c00001107983 */ /* 0x000f280000300a00 */
[----:B------:R-:W4:Y:S01]  /*15770*/  LDL.LU.64 R18, [R1+0xc8] ;  /* 0x0000c80001127983 */ /* 0x000f220000300a00 */
[----:B---3--:R-:W-:-:S15]  /*15780*/  HMMA.16816.F32 R20, R8, R24, R20 ;  /* 0x000000180814723c */ /* 0x008fde0000001814 */
[----:B------:R-:W-:-:S08]  /*15790*/  NOP ;  /* 0x0000000000007918 */ /* 0x000fd00000000000 */
[----:B------:R-:W-:Y:S04]  /*157a0*/  STL.64 [R1+0x120], R20 ;  /* 0x0001201401007387 */ /* 0x000fe80000100a00 */
[----:B------:R0:W-:Y:S04]  /*157b0*/  STL.64 [R1+0x128], R22 ;  /* 0x0001281601007387 */ /* 0x0001e80000100a00 */
[----:B0-----:R-:W3:Y:S04]  /*157c0*/  LDL.LU.64 R22, [R1+0xac0] ;  /* 0x000ac00001167983 */ /* 0x001ee80000300a00 */
[----:B------:R-:W3:Y:S01]  /*157d0*/  LDL.LU.64 R20, [R1+0xab8] ;  /* 0x000ab80001147983 */ /* 0x000ee20000300a00 */
[----:B------:R-:W-:-:S02]  /*157e0*/  IMAD R3, R3, 0x100, R13 ;  /* 0x0000010003037824 */ /* 0x000fc400078e020d */
[----:B------:R-:W-:Y:S01]  /*157f0*/  IMAD R5, R4, 0x100, R5 ;  /* 0x0000010004057824 */ /* 0x000fe200078e0205 */
[----:B------:R-:W-:Y:S01]  /*15800*/  F2FP.F16.E4M3.UNPACK_B R4, R2 ;  /* 0x00000002ff04723e */ /* 0x000fe200020006ff */
[----:B------:R-:W-:Y:S01]  /*15810*/  IMAD R7, R7, 0x100, R6 ;  /* 0x0000010007077824 */ /* 0x000fe200078e0206 */
[----:B------:R-:W-:Y:S02]  /*15820*/  F2FP.F16.E4M3.UNPACK_B R6, R3 ;  /* 0x00000003ff06723e */ /* 0x000fe400020006ff */
[----:B------:R-:W-:Y:S02]  /*15830*/  F2FP.F16.E4M3.UNPACK_B R2, R12 ;  /* 0x0000000cff02723e */ /* 0x000fe400020006ff */
[----:B--2---:R-:W-:-:S07]  /*15840*/  F2FP.F16.E4M3.UNPACK_B R3, R26 ;  /* 0x0000001aff03723e */ /* 0x004fce00020006ff */
[----:B---3--:R-:W-:-:S15]  /*15850*/  HMMA.16816.F32 R20, R8, R2, R20 ;  /* 0x000000020814723c */ /* 0x008fde0000001814 */
[----:B------:R-:W-:-:S08]  /*15860*/  NOP ;  /* 0x0000000000007918 */ /* 0x000fd00000000000 */
[----:B------:R-:W-:Y:S04]  /*15870*/  STL.64 [R1+0x110], R20 ;  /* 0x0001101401007387 */ /* 0x000fe80000100a00 */
[----:B------:R0:W-:Y:S04]  /*15880*/  STL.64 [R1+0x118], R22 ;  /* 0x0001181601007387 */ /* 0x0001e80000100a00 */
[----:B0-----:R-:W2:Y:S04]  /*15890*/  LDL.LU.64 R22, [R1+0xab0] ;  /* 0x000ab00001167983 */ /* 0x001ea80000300a00 */
[----:B------:R-:W2:Y:S01]  /*158a0*/  LDL.LU.64 R20, [R1+0xaa8] ;  /* 0x000aa80001147983 */ /* 0x000ea20000300a00 */
[----:B------:R-:W-:-:S02]  /*158b0*/  F2FP.F16.E4M3.UNPACK_B R12, R27 ;  /* 0x0000001bff0c723e */ /* 0x000fc400020006ff */
[----:B------:R-:W-:-:S07]  /*158c0*/  F2FP.F16.E4M3.UNPACK_B R13, R29 ;  /* 0x0000001dff0d723e */ /* 0x000fce00020006ff */
[----:B--2---:R-:W-:Y:S01]  /*158d0*/  HMMA.16816.F32 R8, R8, R12, R20 ;  /* 0x0000000c0808723c */ /* 0x004fe20000001814 */
[----:B------:R-:W2:Y:S04]  /*158e0*/  LDL.LU.64 R20, [R1+0x1e0] ;  /* 0x0001e00001147983 */ /* 0x000ea80000300a00 */
[----:B------:R-:W2:-:S15]  /*158f0*/  LDL.LU.64 R22, [R1+0x1e8] ;  /* 0x0001e80001167983 */ /* 0x000e9e0000300a00 */
[----:B------:R-:W-:-:S03]  /*15900*/  NOP ;  /* 0x0000000000007918 */ /* 0x000fc60000000000 */
[----:B------:R0:W-:Y:S04]  /*15910*/  STL.64 [R1+0xf0], R8 ;  /* 0x0000f00801007387 */ /* 0x0001e80000100a00 */
[----:B------:R1:W-:Y:S04]  /*15920*/  STL.64 [R1+0xf8], R10 ;  /* 0x0000f80a01007387 */ /* 0x0003e80000100a00 */
[----:B0-----:R-:W3:Y:S04]  /*15930*/  LDL.LU R8, [R1+0x2f0] ;  /* 0x0002f00001087983 */ /* 0x001ee80000300800 */
[----:B-1----:R-:W5:Y:S04]  /*15940*/  LDL.LU R10, [R1+0x300] ;  /* 0x00030000010a7983 */ /* 0x002f680000300800 */
[----:B------:R-:W3:Y:S04]  /*15950*/  LDL.LU R9, [R1+0x2f8] ;  /* 0x0002f80001097983 */ /* 0x000ee80000300800 */
[----:B------:R-:W5:Y:S01]  /*15960*/  LDL.LU R11, [R1+0x308] ;  /* 0x00030800010b7983 */ /* 0x000f620000300800 */
[----:B------:R-:W-:-:S02]  /*15970*/  F2FP.F16.E4M3.UNPACK_B R5, R5 ;  /* 0x00000005ff05723e */ /* 0x000fc400020006ff */
[----:B------:R-:W-:-:S07]  /*15980*/  F2FP.F16.E4M3.UNPACK_B R7, R7 ;  /* 0x00000007ff07723e */ /* 0x000fce00020006ff */
[C---:B----4-:R-:W-:Y:S01]  /*15990*/  HMMA.16816.F32 R16, R4.reuse, R14, R16 ;  /* 0x0000000e0410723c */ /* 0x050fe20000001810 */
[----:B-----5:R-:W-:Y:S04]  /*159a0*/  STL.64 [R1+0xa60], R10 ;  /* 0x000a600a01007387 */ /* 0x020fe80000100a00 */
[----:B---3--:R0:W-:Y:S04]  /*159b0*/  STL.64 [R1+0xa58], R8 ;  /* 0x000a580801007387 */ /* 0x0081e80000100a00 */
[----:B0-----:R-:W3:Y:S04]  /*159c0*/  LDL.LU.64 R8, [R1+0xb0] ;  /* 0x0000b00001087983 */ /* 0x001ee80000300a00 */
[----:B------:R-:W3:Y:S10]  /*159d0*/  LDL.LU.64 R10, [R1+0xb8] ;  /* 0x0000b800010a7983 */ /* 0x000ef40000300a00 */
[----:B------:R-:W-:Y:S04]  /*159e0*/  STL.64 [R1+0xc0], R16 ;  /* 0x0000c01001007387 */ /* 0x000fe80000100a00 */
[----:B------:R0:W-:Y:S04]  /*159f0*/  STL.64 [R1+0xc8], R18 ;  /* 0x0000c81201007387 */ /* 0x0001e80000100a00 */
[----:B0-----:R-:W2:Y:S04]  /*15a00*/  LDL.LU.64 R18, [R1+0xaa0] ;  /* 0x000aa00001127983 */ /* 0x001ea80000300a00 */
[----:B------:R-:W3:Y:S04]  /*15a10*/  LDL.LU.64 R16, [R1+0xa98] ;  /* 0x000a980001107983 */ /* 0x000ee80000300a00 */
[----:B------:R-:W4:Y:S04]  /*15a20*/  LDL.LU R14, [R1+0x2fc] ;  /* 0x0002fc00010e7983 */ /* 0x000f280000300800 */
[----:B------:R-:W4:Y:S01]  /*15a30*/  LDL.LU R15, [R1+0x30c] ;  /* 0x00030c00010f7983 */ /* 0x000f220000300800 */
[----:B---3--:R-:W-:Y:S03]  /*15a40*/  HMMA.16816.F32 R8, R4, R16, R8 ;  /* 0x000000100408723c */ /* 0x008fe60000001808 */
[----:B----4-:R-:W-:Y:S04]  /*15a50*/  STL.64 [R1+0xa70], R14 ;  /* 0x000a700e01007387 */ /* 0x010fe80000100a00 */
[----:B------:R0:W-:-:S15]  /*15a60*/  STL.64 [R1+0xa68], R12 ;  /* 0x000a680c01007387 */ /* 0x0001de0000100a00 */
[----:B------:R-:W-:-:S01]  /*15a70*/  NOP ;  /* 0x0000000000007918 */ /* 0x000fc20000000000 */
[----:B------:R-:W-:Y:S04]  /*15a80*/  STL.64 [R1+0xb0], R8 ;  /* 0x0000b00801007387 */ /* 0x000fe80000100a00 */
[----:B------:R-:W-:Y:S04]  /*15a90*/  STL [R1+0xb8], R10 ;  /* 0x0000b80a01007387 */ /* 0x000fe80000100800 */
[----:B0-----:R-:W3:Y:S04]  /*15aa0*/  LDL.LU.64 R12, [R1+0xe0] ;  /* 0x0000e000010c7983 */ /* 0x001ee80000300a00 */
[----:B------:R-:W4:Y:S01]  /*15ab0*/  LDL.LU.64 R14, [R1+0xe8] ;  /* 0x0000e800010e7983 */ /* 0x000f220000300a00 */
[----:B------:R-:W-:Y:S01]  /*15ac0*/  IMAD.MOV.U32 R29, RZ, RZ, R11 ;  /* 0x000000ffff1d7224 */ /* 0x000fe200078e000b */
[C---:B--2---:R-:W-:Y:S02]  /*15ad0*/  HMMA.16816.F32 R16, R4.reuse, R18, R20 ;  /* 0x000000120410723c */ /* 0x044fe40000001814 */
[----:B----4-:R-:W-:Y:S04]  /*15ae0*/  STL.64 [R1+0xa80], R14 ;  /* 0x000a800e01007387 */ /* 0x010fe80000100a00 */
[----:B---3--:R0:W-:Y:S04]  /*15af0*/  STL.64 [R1+0xa78], R12 ;  /* 0x000a780c01007387 */ /* 0x0081e80000100a00 */
[----:B0-----:R-:W2:Y:S04]  /*15b00*/  LDL.LU.64 R12, [R1+0x100] ;  /* 0x00010000010c7983 */ /* 0x001ea80000300a00 */
[----:B------:R-:W2:Y:S04]  /*15b10*/  LDL.LU.64 R14, [R1+0x108] ;  /* 0x00010800010e7983 */ /* 0x000ea80000300a00 */
[----:B------:R-:W3:Y:S04]  /*15b20*/  LDL.LU.64 R8, [R1+0xa0] ;  /* 0x0000a00001087983 */ /* 0x000ee80000300a00 */
[----:B------:R-:W3:Y:S04]  /*15b30*/  LDL.LU.64 R10, [R1+0xa8] ;  /* 0x0000a800010a7983 */ /* 0x000ee80000300a00 */
[----:B------:R-:W-:Y:S04]  /*15b40*/  STL [R1+0x9e8], R29 ;  /* 0x0009e81d01007387 */ /* 0x000fe80000100800 */
[----:B------:R-:W4:Y:S04]  /*15b50*/  LDL.LU.64 R22, [R1+0xa90] ;  /* 0x000a900001167983 */ /* 0x000f280000300a00 */
[----:B------:R-:W2:Y:S04]  /*15b60*/  LDL.LU.64 R20, [R1+0xa88] ;  /* 0x000a880001147983 */ /* 0x000ea80000300a00 */
[----:B------:R0:W-:Y:S04]  /*15b70*/  STL.64 [R1+0x80], R16 ;  /* 0x0000801001007387 */ /* 0x0001e80000100a00 */
[----:B------:R1:W-:Y:S04]  /*15b80*/  STL.64 [R1+0x88], R18 ;  /* 0x0000881201007387 */ /* 0x0003e80000100a00 */
[----:B0-----:R-:W5:Y:S04]  /*15b90*/  LDL.LU.64 R16, [R1+0x150] ;  /* 0x0001500001107983 */ /* 0x001f680000300a00 */
[----:B-1----:R-:W5:Y:S01]  /*15ba0*/  LDL.LU.64 R18, [R1+0x158] ;  /* 0x0001580001127983 */ /* 0x002f620000300a00 */
[----:B--2---:R-:W-:-:S15]  /*15bb0*/  HMMA.16816.F32 R12, R4, R20, R12 ;  /* 0x00000014040c723c */ /* 0x004fde000000180c */
[----:B------:R-:W-:-:S08]  /*15bc0*/  NOP ;  /* 0x0000000000007918 */ /* 0x000fd00000000000 */
[----:B------:R0:W-:Y:S01]  /*15bd0*/  STL [R1+0x60], R12 ;  /* 0x0000600c01007387 */ /* 0x0001e20000100800 */
[----:B------:R-:W-:Y:S02]  /*15be0*/  IMAD.MOV.U32 R26, RZ, RZ, R14 ;  /* 0x000000ffff1a7224 */ /* 0x000fe400078e000e */
[----:B------:R-:W-:Y:S02]  /*15bf0*/  IMAD.MOV.U32 R29, RZ, RZ, R15 ;  /* 0x000000ffff1d7224 */ /* 0x000fe400078e000f */
[----:B------:R-:W-:Y:S01]  /*15c00*/  IMAD.MOV.U32 R27, RZ, RZ, R13 ;  /* 0x000000ffff1b7224 */ /* 0x000fe200078e000d */
[----:B------:R-:W4:Y:S04]  /*15c10*/  LDL.LU.64 R14, [R1+0xa80] ;  /* 0x000a8000010e7983 */ /* 0x000f280000300a00 */
[----:B0-----:R-:W4:Y:S04]  /*15c20*/  LDL.LU.64 R12, [R1+0xa78] ;  /* 0x000a7800010c7983 */ /* 0x001f280000300a00 */
[----:B------:R0:W-:Y:S04]  /*15c30*/  STL [R1+0xa24], R29 ;  /* 0x000a241d01007387 */ /* 0x0001e80000100800 */
[----:B0-----:R-:W2:Y:S04]  /*15c40*/  LDL.LU R29, [R1+0x304] ;  /* 0x00030400011d7983 */ /* 0x001ea80000300800 */
[----:B------:R0:W-:Y:S04]  /*15c50*/  STL [R1+0xa20], R26 ;  /* 0x000a201a01007387 */ /* 0x0001e80000100800 */
[----:B0-----:R-:W2:Y:S04]  /*15c60*/  LDL.LU R26, [R1+0x2f4] ;  /* 0x0002f400011a7983 */ /* 0x001ea80000300800 */
[----:B------:R-:W-:Y:S01]  /*15c70*/  STL [R1+0xa08], R27 ;  /* 0x000a081b01007387 */ /* 0x000fe20000100800 */
[C---:B---3--:R-:W-:Y:S06]  /*15c80*/  HMMA.16816.F32 R8, R4.reuse, R24, R8 ;  /* 0x000000180408723c */ /* 0x048fec0000001808 */
[----:B----4-:R-:W-:Y:S01]  /*15c90*/  HMMA.16816.F32 R20, R4, R22, R12 ;  /* 0x000000160414723c */ /* 0x010fe2000000180c */
[----:B------:R-:W3:Y:S04]  /*15ca0*/  LDL.LU.64 R14, [R1+0xa70] ;  /* 0x000a7000010e7983 */ /* 0x000ee80000300a00 */
[----:B------:R-:W4:-:S15]  /*15cb0*/  LDL.LU.64 R12, [R1+0xa68] ;  /* 0x000a6800010c7983 */ /* 0x000f1e0000300a00 */
[----:B------:R-:W-:-:S03]  /*15cc0*/  NOP ;  /* 0x0000000000007918 */ /* 0x000fc60000000000 */
[----:B------:R0:W-:Y:S04]  /*15cd0*/  STL.64 [R1+0x40], R20 ;  /* 0x0000401401007387 */ /* 0x0001e80000100a00 */
[----:B------:R1:W-:Y:S04]  /*15ce0*/  STL.64 [R1+0x48], R22 ;  /* 0x0000481601007387 */ /* 0x0003e80000100a00 */
[----:B0-----:R-:W4:Y:S04]  /*15cf0*/  LDL.LU.64 R20, [R1+0x130] ;  /* 0x0001300001147983 */ /* 0x001f280000300a00 */
[----:B-1----:R-:W4:Y:S04]  /*15d00*/  LDL.LU.64 R22, [R1+0x138] ;  /* 0x0001380001167983 */ /* 0x002f280000300a00 */
[----:B------:R-:W-:Y:S04]  /*15d10*/  STL.64 [R1+0x10], R8 ;  /* 0x0000100801007387 */ /* 0x000fe80000100a00 */
[----:B------:R0:W-:Y:S04]  /*15d20*/  STL.64 [R1+0x18], R10 ;  /* 0x0000180a01007387 */ /* 0x0001e80000100a00 */
[----:B0-----:R-:W2:Y:S01]  /*15d30*/  LDL.LU.64 R10, [R1+0xa60] ;  /* 0x000a6000010a7983 */ /* 0x001ea20000300a00 */
[----:B-----5:R-:W-:Y:S03]  /*15d40*/  HMMA.16816.F32 R16, R4, R2, R16 ;  /* 0x000000020410723c */ /* 0x020fe60000001810 */
[----:B------:R-:W3:Y:S04]  /*15d50*/  LDL.LU.64 R8, [R1+0xa58] ;  /* 0x000a580001087983 */ /* 0x000ee80000300a00 */
[----:B------:R-:W-:-:S02]  /*15d60*/  F2FP.F16.E4M3.UNPACK_B R3, R0.H1 ;  /* 0x00000000ff03723e */ /* 0x000fc400030006ff */
[----:B------:R-:W-:-:S14]  /*15d70*/  F2FP.F16.E4M3.UNPACK_B R2, R28.H1 ;  /* 0x0000001cff02723e */ /* 0x000fdc00030006ff */
[----:B------:R0:W-:Y:S04]  /*15d80*/  STL.64 [R1], R16 ;  /* 0x0000001001007387 */ /* 0x0001e80000100a00 */
[----:B------:R-:W-:Y:S04]  /*15d90*/  STL.64 [R1+0x8], R18 ;  /* 0x0000081201007387 */ /* 0x000fe80000100a00 */
[----:B0-----:R-:W5:Y:S04]  /*15da0*/  LDL.LU R16, [R1+0x180] ;  /* 0x0001800001107983 */ /* 0x001f680000300800 */
[----:B------:R-:W5:Y:S01]  /*15db0*/  LDL.LU R17, [R1+0x184] ;  /* 0x0001840001117983 */ /* 0x000f620000300800 */
[----:B----4-:R-:W-:-:S15]  /*15dc0*/  HMMA.16816.F32 R4, R4, R12, R20 ;  /* 0x0000000c0404723c */ /* 0x010fde0000001814 */
[----:B------:R-:W-:-:S08]  /*15dd0*/  NOP ;  /* 0x0000000000007918 */ /* 0x000fd00000000000 */
[----:B------:R-:W-:Y:S01]  /*15de0*/  STL.64 [R1+0x30], R4 ;  /* 0x0000300401007387 */ /* 0x000fe20000100a00 */
[----:B------:R-:W-:Y:S02]  /*15df0*/  IMAD.MOV.U32 R0, RZ, RZ, R6 ;  /* 0x000000ffff007224 */ /* 0x000fe400078e0006 */
[----:B------:R-:W-:Y:S01]  /*15e00*/  IMAD.MOV.U32 R28, RZ, RZ, R7 ;  /* 0x000000ffff1c7224 */ /* 0x000fe200078e0007 */
[----:B------:R-:W4:Y:S01]  /*15e10*/  LDL.LU R6, [R1+0x160] ;  /* 0x0001600001067983 */ /* 0x000f220000300800 */
[----:B--2---:R-:W-:-:S03]  /*15e20*/  IMAD R10, R10, 0x100, R29 ;  /* 0x000001000a0a7824 */ /* 0x004fc600078e021d */
[----:B------:R-:W2:Y:S04]  /*15e30*/  LDL.LU R7, [R1+0x164] ;  /* 0x0001640001077983 */ /* 0x000ea80000300800 */
[----:B------:R-:W2:Y:S04]  /*15e40*/  LDL.LU R22, [R1+0x170] ;  /* 0x0001700001167983 */ /* 0x000ea80000300800 */
[----:B------:R-:W2:Y:S04]  /*15e50*/  LDL.LU R23, [R1+0x174] ;  /* 0x0001740001177983 */ /* 0x000ea80000300800 */
[----:B------:R-:W2:Y:S04]  /*15e60*/  LDL.LU R12, [R1+0x310] ;  /* 0x00031000010c7983 */ /* 0x000ea80000300800 */
[----:B------:R-:W5:Y:S01]  /*15e70*/  LDL.LU R29, [R1+0x324] ;  /* 0x00032400011d7983 */ /* 0x000f620000300800 */
[----:B---3--:R-:W-:-:S02]  /*15e80*/  IMAD R9, R9, 0x100, R14 ;  /* 0x0000010009097824 */ /* 0x008fc400078e020e */
[----:B------:R-:W-:Y:S01]  /*15e90*/  IMAD R8, R8, 0x100, R26 ;  /* 0x0000010008087824 */ /* 0x000fe200078e021a */
[----:B-----5:R0:W-:Y:S04]  /*15ea0*/  STL [R1+0xa28], R29 ;  /* 0x000a281d01007387 */ /* 0x0201e80000100800 */
[----:B0-----:R-:W3:Y:S04]  /*15eb0*/  LDL.LU R29, [R1+0x314] ;  /* 0x00031400011d7983 */ /* 0x001ee80000300800 */
[----:B------:R-:W5:Y:S04]  /*15ec0*/  LDL.LU R14, [R1+0x320] ;  /* 0x00032000010e7983 */ /* 0x000f680000300800 */
[----:B------:R-:W4:Y:S04]  /*15ed0*/  LDL.LU R26, [R1+0x31c] ;  /* 0x00031c00011a7983 */ /* 0x000f280000300800 */
[----:B------:R-:W5:Y:S04]  /*15ee0*/  LDL.LU R13, [R1+0x318] ;  /* 0x00031800010d7983 */ /* 0x000f680000300800 */
[----:B------:R-:W2:Y:S04]  /*15ef0*/  LDL.LU R18, [R1+0x190] ;  /* 0x0001900001127983 */ /* 0x000ea80000300800 */
[----:B------:R-:W2:Y:S04]  /*15f00*/  LDL.LU R19, [R1+0x194] ;  /* 0x0001940001137983 */ /* 0x000ea80000300800 */
[----:B--2---:R-:W-:Y:S04]  /*15f10*/  STL.64 [R1+0xa40], R18 ;  /* 0x000a401201007387 */ /* 0x004fe80000100a00 */
[----:B------:R0:W-:Y:S04]  /*15f20*/  STL.64 [R1+0xa38], R16 ;  /* 0x000a381001007387 */ /* 0x0001e80000100a00 */
[----:B0-----:R-:W2:Y:S04]  /*15f30*/  LDL.LU R16, [R1+0x50] ;  /* 0x0000500001107983 */ /* 0x001ea80000300800 */
[----:B------:R-:W2:Y:S04]  /*15f40*/  LDL.LU R17, [R1+0x54] ;  /* 0x0000540001117983 */ /* 0x000ea80000300800 */
[----:B------:R-:W3:Y:S04]  /*15f50*/  LDL.LU R18, [R1+0x58] ;  /* 0x0000580001127983 */ /* 0x000ee80000300800 */
[----:B------:R-:W3:Y:S01]  /*15f60*/  LDL.LU R19, [R1+0x5c] ;  /* 0x00005c0001137983 */ /* 0x000ee20000300800 */
[----:B------:R-:W-:Y:S01]  /*15f70*/  IMAD R11, R11, 0x100, R15 ;  /* 0x000001000b0b7824 */ /* 0x000fe200078e020f */
[----:B------:R-:W-:-:S02]  /*15f80*/  F2FP.F16.E4M3.UNPACK_B R8, R8 ;  /* 0x00000008ff08723e */ /* 0x000fc400020006ff */
[----:B---3--:R-:W-:Y:S04]  /*15f90*/  STL.64 [R1+0xa50], R18 ;  /* 0x000a501201007387 */ /* 0x008fe80000100a00 */
[----:B--2---:R0:W-:Y:S04]  /*15fa0*/  STL.64 [R1+0xa48], R16 ;  /* 0x000a481001007387 */ /* 0x0041e80000100a00 */
[----:B0-----:R-:W2:Y:S04]  /*15fb0*/  LDL.LU R16, [R1+0x20] ;  /* 0x0000200001107983 */ /* 0x001ea80000300800 */
[----:B------:R-:W2:Y:S04]  /*15fc0*/  LDL.LU R17, [R1+0x24] ;  /* 0x0000240001117983 */ /* 0x000ea80000300800 */
[----:B------:R-:W2:Y:S04]  /*15fd0*/  LDL.LU R18, [R1+0x28] ;  /* 0x0000280001127983 */ /* 0x000ea80000300800 */
[----:B------:R-:W2:Y:S04]  /*15fe0*/  LDL.LU R19, [R1+0x2c] ;  /* 0x00002c0001137983 */ /* 0x000ea80000300800 */
[----:B------:R-:W4:Y:S01]  /*15ff0*/  LDL.LU R27, [R1+0x32c] ;  /* 0x00032c00011b7983 */ /* 0x000f220000300800 */
[----:B------:R-:W-:-:S02]  /*16000*/  F2FP.F16.E4M3.UNPACK_B R10, R10 ;  /* 0x0000000aff0a723e */ /* 0x000fc400020006ff */
[----:B------:R-:W-:Y:S02]  /*16010*/  F2FP.F16.E4M3.UNPACK_B R9, R9 ;  /* 0x00000009ff09723e */ /* 0x000fe400020006ff */
[----:B------:R-:W-:-:S07]  /*16020*/  F2FP.F16.E4M3.UNPACK_B R11, R11 ;  /* 0x0000000bff0b723e */ /* 0x000fce00020006ff */
[----:B--2---:R-:W-:Y:S01]  /*16030*/  HMMA.16816.F32 R16, R8, R2, R16 ;  /* 0x000000020810723c */ /* 0x004fe20000001810 */
[----:B----4-:R0:W-:Y:S04]  /*16040*/  STL.64 [R1+0xa30], R26 ;  /* 0x000a301a01007387 */ /* 0x0101e80000100a00 */
[----:B------:R-:W2:Y:S04]  /*16050*/  LDL.LU R24, [R1+0x70] ;  /* 0x0000700001187983 */ /* 0x000ea80000300800 */
[----:B------:R-:W2:Y:S04]  /*16060*/  LDL.LU R25, [R1+0x74] ;  /* 0x0000740001197983 */ /* 0x000ea80000300800 */
[----:B0-----:R-:W2:Y:S04]  /*16070*/  LDL.LU R26, [R1+0x78] ;  /* 0x00007800011a7983 */ /* 0x001ea80000300800 */
[----:B------:R-:W2:Y:S04]  /*16080*/  LDL.LU R27, [R1+0x7c] ;  /* 0x00007c00011b7983 */ /* 0x000ea80000300800 */
[----:B------:R-:W3:Y:S04]  /*16090*/  LDL.LU R15, [R1+0x328] ;  /* 0x00032800010f7983 */ /* 0x000ee80000300800 */
[----:B------:R-:W4:Y:S04]  /*160a0*/  LDL.LU R20, [R1+0x1a0] ;  /* 0x0001a00001147983 */ /* 0x000f280000300800 */
[----:B------:R-:W4:Y:S04]  /*160b0*/  LDL.LU R21, [R1+0x1a4] ;  /* 0x0001a40001157983 */ /* 0x000f280000300800 */
[----:B------:R-:W-:Y:S04]  /*160c0*/  STL [R1+0x994], R28 ;  /* 0x0009941c01007387 */ /* 0x000fe80000100800 */
[----:B------:R-:W-:Y:S04]  /*160d0*/  STL [R1+0x990], R0 ;  /* 0x0009900001007387 */ /* 0x000fe80000100800 */
[----:B------:R-:W-:Y:S04]  /*160e0*/  STL.64 [R1+0xa0], R16 ;  /* 0x0000a01001007387 */ /* 0x000fe80000100a00 */
[----:B------:R0:W-:Y:S04]  /*160f0*/  STL.64 [R1+0xa8], R18 ;  /* 0x0000a81201007387 */ /* 0x0001e80000100a00 */
[----:B0-----:R-:W5:Y:S04]  /*16100*/  LDL.LU.64 R18, [R1+0xa50] ;  /* 0x000a500001127983 */ /* 0x001f680000300a00 */
[----:B------:R-:W5:Y:S01]  /*16110*/  LDL.LU.64 R16, [R1+0xa48] ;  /* 0x000a480001107983 */ /* 0x000f620000300a00 */
[----:B------:R-:W-:-:S02]  /*16120*/  F2FP.F16.E4M3.UNPACK_B R4, R6.H1 ;  /* 0x00000006ff04723e */ /* 0x000fc400030006ff */
[----:B------:R-:W-:Y:S02]  /*16130*/  F2FP.F16.E4M3.UNPACK_B R5, R7.H1 ;  /* 0x00000007ff05723e */ /* 0x000fe400030006ff */
[----:B------:R-:W-:Y:S02]  /*16140*/  F2FP.F16.E4M3.UNPACK_B R6, R22.H1 ;  /* 0x00000016ff06723e */ /* 0x000fe400030006ff */
[----:B------:R-:W-:-:S07]  /*16150*/  F2FP.F16.E4M3.UNPACK_B R7, R23.H1 ;  /* 0x00000017ff07723e */ /* 0x000fce00030006ff */
[C---:B--2---:R-:W-:Y:S06]  /*16160*/  HMMA.16816.F32 R24, R8.reuse, R6, R24 ;  /* 0x000000060818723c */ /* 0x044fec0000001818 */
[----:B-----5:R-:W-:-:S15]  /*16170*/  HMMA.16816.F32 R16, R8, R4, R16 ;  /* 0x000000040810723c */ /* 0x020fde0000001810 */
[----:B------:R-:W-:-:S08]  /*16180*/  NOP ;  /* 0x0000000000007918 */ /* 0x000fd00000000000 */
[----:B------:R0:W-:Y:S01]  /*16190*/  STL.64 [R1+0xe0], R16 ;  /* 0x0000e01001007387 */ /* 0x0001e20000100a00 */
[----:B------:R-:W-:Y:S02]  /*161a0*/  IMAD.MOV.U32 R28, RZ, RZ, R18 ;  /* 0x000000ffff1c7224 */ /* 0x000fe400078e0012 */
[----:B------:R-:W-:Y:S02]  /*161b0*/  IMAD.MOV.U32 R0, RZ, RZ, R19 ;  /* 0x000000ffff007224 */ /* 0x000fe400078e0013 */
[----:B------:R-:W2:Y:S04]  /*161c0*/  LDL.LU.64 R18, [R1+0xa40] ;  /* 0x000a400001127983 */ /* 0x000ea80000300a00 */
[----:B0-----:R-:W5:Y:S04]  /*161d0*/  LDL.LU.64 R16, [R1+0xa38] ;  /* 0x000a380001107983 */ /* 0x001f680000300a00 */
[----:B------:R-:W-:Y:S04]  /*161e0*/  STL.64 [R1+0x100], R24 ;  /* 0x0001001801007387 */ /* 0x000fe80000100a00 */
[----:B------:R0:W-:Y:S04]  /*161f0*/  STL.64 [R1+0x108], R26 ;  /* 0x0001081a01007387 */ /* 0x0001e80000100a00 */
[----:B0-----:R-:W3:Y:S04]  /*16200*/  LDL.LU.64 R26, [R1+0xa30] ;  /* 0x000a3000011a7983 */ /* 0x001ee80000300a00 */
[----:B------:R-:W4:Y:S04]  /*16210*/  LDL.LU R22, [R1+0x1c0] ;  /* 0x0001c00001167983 */ /* 0x000f280000300800 */
[----:B------:R-:W4:Y:S01]  /*16220*/  LDL.LU R23, [R1+0x1c4] ;  /* 0x0001c40001177983 */ /* 0x000f220000300800 */
[----:B------:R-:W-:-:S03]  /*16230*/  IMAD R12, R12, 0x100, R29 ;  /* 0x000001000c0c7824 */ /* 0x000fc600078e021d */
[----:B----4-:R-:W-:Y:S04]  /*16240*/  STL.64 [R1+0xa18], R22 ;  /* 0x000a181601007387 */ /* 0x010fe80000100a00 */
[----:B------:R0:W-:Y:S04]  /*16250*/  STL.64 [R1+0xa10], R20 ;  /* 0x000a101401007387 */ /* 0x0001e80000100a00 */
[----:B0-----:R-:W4:Y:S04]  /*16260*/  LDL.LU R20, [R1+0x90] ;  /* 0x0000900001147983 */ /* 0x001f280000300800 */
[----:B------:R-:W4:Y:S04]  /*16270*/  LDL.LU R21, [R1+0x94] ;  /* 0x0000940001157983 */ /* 0x000f280000300800 */
[----:B------:R-:W4:Y:S04]  /*16280*/  LDL.LU R22, [R1+0x98] ;  /* 0x0000980001167983 */ /* 0x000f280000300800 */
[----:B------:R-:W4:Y:S04]  /*16290*/  LDL.LU R23, [R1+0x9c] ;  /* 0x00009c0001177983 */ /* 0x000f280000300800 */
[----:B------:R-:W4:Y:S04]  /*162a0*/  LDL.LU R24, [R1+0x1b0] ;  /* 0x0001b00001187983 */ /* 0x000f280000300800 */
[----:B------:R-:W4:Y:S04]  /*162b0*/  LDL.LU R25, [R1+0x1b4] ;  /* 0x0001b40001197983 */ /* 0x000f280000300800 */
[----:B------:R-:W-:Y:S04]  /*162c0*/  STL.64 [R1+0x9d0], R6 ;  /* 0x0009d00601007387 */ /* 0x000fe80000100a00 */
[----:B------:R0:W-:Y:S04]  /*162d0*/  STL.64 [R1+0x9c8], R4 ;  /* 0x0009c80401007387 */ /* 0x0001e80000100a00 */
[----:B0-----:R-:W4:Y:S04]  /*162e0*/  LDL.LU R4, [R1+0xd0] ;  /* 0x0000d00001047983 */ /* 0x001f280000300800 */
[----:B------:R-:W4:Y:S04]  /*162f0*/  LDL.LU R5, [R1+0xd4] ;  /* 0x0000d40001057983 */ /* 0x000f280000300800 */
[----:B------:R-:W4:Y:S04]  /*16300*/  LDL.LU R6, [R1+0xd8] ;  /* 0x0000d80001067983 */ /* 0x000f280000300800 */
[----:B------:R-:W4:Y:S04]  /*16310*/  LDL.LU R7, [R1+0xdc] ;  /* 0x0000dc0001077983 */ /* 0x000f280000300800 */
[----:B------:R-:W4:Y:S01]  /*16320*/  LDL.LU R29, [R1+0xa28] ;  /* 0x000a2800011d7983 */ /* 0x000f220000300800 */
[----:B-----5:R-:W-:-:S02]  /*16330*/  F2FP.F16.E4M3.UNPACK_B R16, R16.H1 ;  /* 0x00000010ff10723e */ /* 0x020fc400030006ff */
[----:B------:R-:W-:Y:S02]  /*16340*/  F2FP.F16.E4M3.UNPACK_B R17, R17.H1 ;  /* 0x00000011ff11723e */ /* 0x000fe400030006ff */
[----:B--2---:R-:W-:Y:S02]  /*16350*/  F2FP.F16.E4M3.UNPACK_B R18, R18.H1 ;  /* 0x00000012ff12723e */ /* 0x004fe400030006ff */
[----:B------:R-:W-:Y:S01]  /*16360*/  F2FP.F16.E4M3.UNPACK_B R19, R19.H1 ;  /* 0x00000013ff13723e */ /* 0x000fe200030006ff */
[----:B---3--:R-:W-:Y:S02]  /*16370*/  IMAD R13, R13, 0x100, R26 ;  /* 0x000001000d0d7824 */ /* 0x008fe400078e021a */
[----:B------:R-:W-:Y:S01]  /*16380*/  IMAD R15, R15, 0x100, R27 ;  /* 0x000001000f0f7824 */ /* 0x000fe200078e021b */
[C---:B----4-:R-:W-:Y:S06]  /*16390*/  HMMA.16816.F32 R20, R8.reuse, R16, R20 ;  /* 0x000000100814723c */ /* 0x050fec0000001814 */
[----:B------:R-:W-:Y:S01]  /*163a0*/  HMMA.16816.F32 R4, R8, R18, R4 ;  /* 0x000000120804723c */ /* 0x000fe20000001804 */
[----:B------:R-:W-:-:S02]  /*163b0*/  IMAD R14, R14, 0x100, R29 ;  /* 0x000001000e0e7824 */ /* 0x000fc400078e021d */
[----:B------:R-:W2:Y:S04]  /*163c0*/  LDL.LU R29, [R1+0xa24] ;  /* 0x000a2400011d7983 */ /* 0x000ea80000300800 */
[----:B------:R-:W3:Y:S10]  /*163d0*/  LDL.LU R26, [R1+0xa20] ;  /* 0x000a2000011a7983 */ /* 0x000ef40000300800 */
[----:B------:R-:W-:Y:S04]  /*163e0*/  STL.64 [R1+0x130], R20 ;  /* 0x0001301401007387 */ /* 0x000fe80000100a00 */
[----:B------:R0:W-:Y:S04]  /*163f0*/  STL.64 [R1+0x138], R22 ;  /* 0x0001381601007387 */ /* 0x0001e80000100a00 */
[----:B0-----:R-:W4:Y:S04]  /*16400*/  LDL.LU.64 R22, [R1+0xa18] ;  /* 0x000a180001167983 */ /* 0x001f280000300a00 */
[----:B------:R-:W5:Y:S04]  /*16410*/  LDL.LU.64 R20, [R1+0xa10] ;  /* 0x000a100001147983 */ /* 0x000f680000300a00 */
[----:B------:R-:W2:Y:S04]  /*16420*/  LDL.LU R27, [R1+0xa08] ;  /* 0x000a0800011b7983 */ /* 0x000ea80000300800 */
[----:B------:R-:W-:Y:S04]  /*16430*/  STL.64 [R1+0x9c0], R18 ;  /* 0x0009c01201007387 */ /* 0x000fe80000100a00 */
[----:B------:R0:W-:Y:S04]  /*16440*/  STL.64 [R1+0x9b8], R16 ;  /* 0x0009b81001007387 */ /* 0x0001e80000100a00 */
[----:B------:R-:W-:Y:S04]  /*16450*/  STL.64 [R1+0xd0], R4 ;  /* 0x0000d00401007387 */ /* 0x000fe80000100a00 */
[----:B------:R-:W-:Y:S04]  /*16460*/  STL.64 [R1+0xd8], R6 ;  /* 0x0000d80601007387 */ /* 0x000fe80000100a00 */
[----:B0-----:R-:W3:Y:S04]  /*16470*/  LDL.LU R16, [R1+0x110] ;  /* 0x0001100001107983 */ /* 0x001ee80000300800 */
[----:B------:R-:W3:Y:S04]  /*16480*/  LDL.LU R17, [R1+0x114] ;  /* 0x0001140001117983 */ /* 0x000ee80000300800 */
[----:B------:R-:W4:Y:S04]  /*16490*/  LDL.LU R18, [R1+0x118] ;  /* 0x0001180001127983 */ /* 0x000f280000300800 */
[----:B------:R-:W4:Y:S04]  /*164a0*/  LDL.LU R19, [R1+0x11c] ;  /* 0x00011c0001137983 */ /* 0x000f280000300800 */
[----:B----4-:R-:W-:Y:S04]  /*164b0*/  STL.64 [R1+0xa00], R18 ;  /* 0x000a001201007387 */ /* 0x010fe80000100a00 */
[----:B---3--:R0:W-:Y:S04]  /*164c0*/  STL.64 [R1+0x9f8], R16 ;  /* 0x0009f81001007387 */ /* 0x0081e80000100a00 */
[----:B0-----:R-:W3:Y:S04]  /*164d0*/  LDL.LU R16, [R1+0x120] ;  /* 0x0001200001107983 */ /* 0x001ee80000300800 */
[----:B------:R-:W3:Y:S04]  /*164e0*/  LDL.LU R17, [R1+0x124] ;  /* 0x0001240001117983 */ /* 0x000ee80000300800 */
[----:B------:R-:W3:Y:S04]  /*164f0*/  LDL.LU R18, [R1+0x128] ;  /* 0x0001280001127983 */ /* 0x000ee80000300800 */
[----:B------:R-:W3:Y:S04]  /*16500*/  LDL.LU R19, [R1+0x12c] ;  /* 0x00012c0001137983 */ /* 0x000ee80000300800 */
[----:B------:R-:W4:Y:S04]  /*16510*/  LDL.LU R4, [R1+0xc0] ;  /* 0x0000c00001047983 */ /* 0x000f280000300800 */
[----:B------:R-:W4:Y:S04]  /*16520*/  LDL.LU R5, [R1+0xc4] ;  /* 0x0000c40001057983 */ /* 0x000f280000300800 */
[----:B------:R-:W2:Y:S04]  /*16530*/  LDL.LU R6, [R1+0xc8] ;  /* 0x0000c80001067983 */ /* 0x000ea80000300800 */
[----:B------:R-:W2:Y:S01]  /*16540*/  LDL.LU R7, [R1+0xcc] ;  /* 0x0000cc0001077983 */ /* 0x000ea20000300800 */
[----:B-----5:R-:W-:-:S02]  /*16550*/  F2FP.F16.E4M3.UNPACK_B R20, R20.H1 ;  /* 0x00000014ff14723e */ /* 0x020fc400030006ff */
[----:B------:R-:W-:-:S07]  /*16560*/  F2FP.F16.E4M3.UNPACK_B R21, R21.H1 ;  /* 0x00000015ff15723e */ /* 0x000fce00030006ff */
[----:B---3--:R-:W-:Y:S01]  /*16570*/  HMMA.16816.F32 R16, R8, R20, R16 ;  /* 0x000000140810723c */ /* 0x008fe20000001810 */
[----:B--2---:R-:W-:Y:S04]  /*16580*/  STL.64 [R1+0x9e0], R6 ;  /* 0x0009e00601007387 */ /* 0x004fe80000100a00 */
[----:B----4-:R0:W-:Y:S04]  /*16590*/  STL.64 [R1+0x9d8], R4 ;  /* 0x0009d80401007387 */ /* 0x0101e80000100a00 */
[----:B0-----:R-:W2:Y:S04]  /*165a0*/  LDL.LU R4, [R1+0xf0] ;  /* 0x0000f00001047983 */ /* 0x001ea80000300800 */
[----:B------:R-:W2:Y:S04]  /*165b0*/  LDL.LU R5, [R1+0xf4] ;  /* 0x0000f40001057983 */ /* 0x000ea80000300800 */
[----:B------:R-:W2:Y:S04]  /*165c0*/  LDL.LU R6, [R1+0xf8] ;  /* 0x0000f80001067983 */ /* 0x000ea80000300800 */
[----:B------:R-:W2:Y:S04]  /*165d0*/  LDL.LU R7, [R1+0xfc] ;  /* 0x0000fc0001077983 */ /* 0x000ea80000300800 */
[----:B------:R-:W-:Y:S04]  /*165e0*/  STL.64 [R1+0x150], R16 ;  /* 0x0001501001007387 */ /* 0x000fe80000100a00 */
[----:B------:R0:W-:Y:S04]  /*165f0*/  STL.64 [R1+0x158], R18 ;  /* 0x0001581201007387 */ /* 0x0001e80000100a00 */
[----:B0-----:R-:W3:Y:S04]  /*16600*/  LDL.LU.64 R18, [R1+0xa00] ;  /* 0x000a000001127983 */ /* 0x001ee80000300a00 */
[----:B------:R-:W3:Y:S01]  /*16610*/  LDL.LU.64 R16, [R1+0x9f8] ;  /* 0x0009f80001107983 */ /* 0x000ee20000300a00 */
[----:B------:R-:W-:-:S02]  /*16620*/  F2FP.F16.E4M3.UNPACK_B R22, R22.H1 ;  /* 0x00000016ff16723e */ /* 0x000fc400030006ff */
[----:B------:R-:W-:-:S07]  /*16630*/  F2FP.F16.E4M3.UNPACK_B R23, R23.H1 ;  /* 0x00000017ff17723e */ /* 0x000fce00030006ff */
[----:B---3--:R-:W-:-:S15]  /*16640*/  HMMA.16816.F32 R16, R8, R22, R16 ;  /* 0x000000160810723c */ /* 0x008fde0000001810 */
[----:B------:R-:W-:-:S08]  /*16650*/  NOP ;  /* 0x0000000000007918 */ /* 0x000fd00000000000 */
[----:B------:R0:W-:Y:S04]  /*16660*/  STL.64 [R1+0x120], R16 ;  /* 0x0001201001007387 */ /* 0x0001e80000100a00 */
[----:B------:R1:W-:Y:S04]  /*16670*/  STL.64 [R1+0x128], R18 ;  /* 0x0001281201007387 */ /* 0x0003e80000100a00 */
[----:B0-----:R-:W3:Y:S04]  /*16680*/  LDL.LU R16, [R1+0x80] ;  /* 0x0000800001107983 */ /* 0x001ee80000300800 */
[----:B------:R-:W3:Y:S04]  /*16690*/  LDL.LU R17, [R1+0x84] ;  /* 0x0000840001117983 */ /* 0x000ee80000300800 */
[----:B-1----:R-:W3:Y:S04]  /*166a0*/  LDL.LU R18, [R1+0x88] ;  /* 0x0000880001127983 */ /* 0x002ee80000300800 */
[----:B------:R-:W3:Y:S04]  /*166b0*/  LDL.LU R19, [R1+0x8c] ;  /* 0x00008c0001137983 */ /* 0x000ee80000300800 */
[----:B------:R-:W-:Y:S04]  /*166c0*/  STL.64 [R1+0x9a0], R22 ;  /* 0x0009a01601007387 */ /* 0x000fe80000100a00 */
[----:B------:R0:W-:Y:S04]  /*166d0*/  STL.64 [R1+0x998], R20 ;  /* 0x0009981401007387 */ /* 0x0001e80000100a00 */
[----:B0-----:R-:W4:Y:S04]  /*166e0*/  LDL.LU R20, [R1+0x40] ;  /* 0x0000400001147983 */ /* 0x001f280000300800 */
[----:B------:R-:W4:Y:S04]  /*166f0*/  LDL.LU R21, [R1+0x44] ;  /* 0x0000440001157983 */ /* 0x000f280000300800 */
[----:B------:R-:W5:Y:S04]  /*16700*/  LDL.LU R22, [R1+0x48] ;  /* 0x0000480001167983 */ /* 0x000f680000300800 */
[----:B------:R-:W5:Y:S01]  /*16710*/  LDL.LU R23, [R1+0x4c] ;  /* 0x00004c0001177983 */ /* 0x000f620000300800 */
[----:B------:R-:W-:-:S02]  /*16720*/  F2FP.F16.E4M3.UNPACK_B R24, R24.H1 ;  /* 0x00000018ff18723e */ /* 0x000fc400030006ff */
[----:B------:R-:W-:-:S07]  /*16730*/  F2FP.F16.E4M3.UNPACK_B R25, R25.H1 ;  /* 0x00000019ff19723e */ /* 0x000fce00030006ff */
[----:B--2---:R-:W-:Y:S01]  /*16740*/  HMMA.16816.F32 R8, R8, R24, R4 ;  /* 0x000000180808723c */ /* 0x004fe20000001804 */
[----:B-----5:R0:W-:Y:S04]  /*16750*/  STL.64 [R1+0x9b0], R22 ;  /* 0x0009b01601007387 */ /* 0x0201e80000100a00 */
[----:B----4-:R1:W-:Y:S01]  /*16760*/  STL.64 [R1+0x9a8], R20 ;  /* 0x0009a81401007387 */ /* 0x0103e20000100a00 */
[----:B0-----:R-:W-:Y:S02]  /*16770*/  IMAD.MOV.U32 R22, RZ, RZ, R26 ;  /* 0x000000ffff167224 */ /* 0x001fe400078e001a */
[----:B------:R-:W-:Y:S01]  /*16780*/  IMAD.MOV.U32 R23, RZ, RZ, R29 ;  /* 0x000000ffff177224 */ /* 0x000fe200078e001d */
[----:B-1----:R-:W2:Y:S01]  /*16790*/  LDL.LU R20, [R1+0x60] ;  /* 0x0000600001147983 */ /* 0x002ea20000300800 */
[----:B------:R-:W-:-:S03]  /*167a0*/  IMAD.MOV.U32 R21, RZ, RZ, R27 ;  /* 0x000000ffff157224 */ /* 0x000fc600078e001b */
[----:B------:R-:W4:Y:S04]  /*167b0*/  LDL.LU R27, [R1+0x9f0] ;  /* 0x0009f000011b7983 */ /* 0x000f280000300800 */
[----:B------:R-:W4:Y:S04]  /*167c0*/  LDL.LU R26, [R1+0x9ec] ;  /* 0x0009ec00011a7983 */ /* 0x000f280000300800 */
[----:B------:R-:W5:Y:S04]  /*167d0*/  LDL.LU R29, [R1+0x9e8] ;  /* 0x0009e800011d7983 */ /* 0x000f680000300800 */
[----:B------:R-:W3:Y:S04]  /*167e0*/  LDL.LU.64 R6, [R1+0x9e0] ;  /* 0x0009e00001067983 */ /* 0x000ee80000300a00 */
[----:B------:R-:W3:Y:S01]  /*167f0*/  LDL.LU.64 R4, [R1+0x9d8] ;  /* 0x0009d80001047983 */ /* 0x000ee20000300a00 */
[----:B------:R-:W-:-:S02]  /*16800*/  F2FP.F16.E4M3.UNPACK_B R12, R12 ;  /* 0x0000000cff0c723e */ /* 0x000fc400020006ff */
[----:B------:R-:W-:Y:S02]  /*16810*/  F2FP.F16.E4M3.UNPACK_B R14, R14 ;  /* 0x0000000eff0e723e */ /* 0x000fe400020006ff */
[----:B------:R-:W-:Y:S02]  /*16820*/  F2FP.F16.E4M3.UNPACK_B R13, R13 ;  /* 0x0000000dff0d723e */ /* 0x000fe400020006ff */
[----:B------:R-:W-:Y:S01]  /*16830*/  F2FP.F16.E4M3.UNPACK_B R15, R15 ;  /* 0x0000000fff0f723e */ /* 0x000fe200020006ff */
[----:B------:R0:W-:Y:S04]  /*16840*/  STL.64 [R1+0x110], R8 ;  /* 0x0001100801007387 */ /* 0x0001e80000100a00 */
[----:B------:R1:W-:Y:S04]  /*16850*/  STL.64 [R1+0x118], R10 ;  /* 0x0001180a01007387 */ /* 0x0003e80000100a00 */
[----:B0-----:R-:W2:Y:S04]  /*16860*/  LDL.LU R8, [R1+0x33c] ;  /* 0x00033c0001087983 */ /* 0x001ea80000300800 */
[----:B------:R-:W2:Y:S04]  /*16870*/  LDL.LU R9, [R1+0x338] ;  /* 0x0003380001097983 */ /* 0x000ea80000300800 */
[----:B-1----:R-:W2:Y:S04]  /*16880*/  LDL.LU R10, [R1+0x34c] ;  /* 0x00034c00010a7983 */ /* 0x002ea80000300800 */
[----:B------:R-:W2:Y:S01]  /*16890*/  LDL.LU R11, [R1+0x348] ;  /* 0x00034800010b7983 */ /* 0x000ea20000300800 */
[----:B---3--:R-:W-:Y:S03]  /*168a0*/  HMMA.16816.F32 R4, R12, R2, R4 ;  /* 0x000000020c04723c */ /* 0x008fe60000001804 */
[----:B----4-:R5:W-:Y:S04]  /*168b0*/  STL.64 [R1+0x980], R26 ;  /* 0x0009801a01007387 */ /* 0x010be80000100a00 */
[----:B------:R0:W-:Y:S01]  /*168c0*/  STL.64 [R1+0x978], R24 ;  /* 0x0009781801007387 */ /* 0x0001e20000100a00 */
[----:B-----5:R-:W-:-:S03]  /*168d0*/  IMAD.MOV.U32 R27, RZ, RZ, R29 ;  /* 0x000000ffff1b7224 */ /* 0x020fc600078e001d */
[----:B0-----:R-:W3:Y:S04]  /*168e0*/  LDL.LU R24, [R1+0xb0] ;  /* 0x0000b00001187983 */ /* 0x001ee80000300800 */
[----:B------:R-:W3:Y:S04]  /*168f0*/  LDL.LU R25, [R1+0xb4] ;  /* 0x0000b40001197983 */ /* 0x000ee80000300800 */
[----:B------:R-:W3:Y:S05]  /*16900*/  LDL.LU R26, [R1+0xb8] ;  /* 0x0000b800011a7983 */ /* 0x000eea0000300800 */
[----:B------:R-:W-:Y:S01]  /*16910*/  IMAD.MOV.U32 R29, RZ, RZ, R7 ;  /* 0x000000ffff1d7224 */ /* 0x000fe200078e0007 */
[----:B------:R-:W-:Y:S04]  /*16920*/  STL.64 [R1+0xc0], R4 ;  /* 0x0000c00401007387 */ /* 0x000fe80000100a00 */
[----:B------:R0:W-:Y:S04]  /*16930*/  STL [R1+0xc8], R6 ;  /* 0x0000c80601007387 */ /* 0x0001e80000100800 */
[----:B0-----:R-:W4:Y:S04]  /*16940*/  LDL.LU.64 R6, [R1+0x9d0] ;  /* 0x0009d00001067983 */ /* 0x001f280000300a00 */
[----:B------:R-:W3:Y:S04]  /*16950*/  LDL.LU.64 R4, [R1+0x9c8] ;  /* 0x0009c80001047983 */ /* 0x000ee80000300a00 */
[----:B------:R-:W5:Y:S04]  /*16960*/  LDL.LU R2, [R1+0x344] ;  /* 0x0003440001027983 */ /* 0x000f680000300800 */
[----:B------:R-:W5:Y:S04]  /*16970*/  LDL.LU R3, [R1+0x340] ;  /* 0x0003400001037983 */ /* 0x000f680000300800 */
[----:B------:R0:W-:Y:S01]  /*16980*/  STL [R1+0x920], R29 ;  /* 0x0009201d01007387 */ /* 0x0001e20000100800 */
[C---:B---3--:R-:W-:Y:S03]  /*16990*/  HMMA.16816.F32 R24, R12.reuse, R4, R24 ;  /* 0x000000040c18723c */ /* 0x048fe60000001818 */
[----:B------:R-:W3:Y:S04]  /*169a0*/  LDL.LU R4, [R1+0x334] ;  /* 0x0003340001047983 */ /* 0x000ee80000300800 */
[----:B------:R-:W3:Y:S01]  /*169b0*/  LDL.LU R5, [R1+0x330] ;  /* 0x0003300001057983 */ /* 0x000ee20000300800 */
[----:B----4-:R-:W-:-:S15]  /*169c0*/  HMMA.16816.F32 R16, R12, R6, R16 ;  /* 0x000000060c10723c */ /* 0x010fde0000001810 */
[----:B------:R1:W-:Y:S04]  /*169d0*/  STL.64 [R1+0xb0], R24 ;  /* 0x0000b01801007387 */ /* 0x0003e80000100a00 */
[----:B------:R4:W-:Y:S05]  /*169e0*/  STL.64 [R1+0xb8], R26 ;  /* 0x0000b81a01007387 */ /* 0x0009ea0000100a00 */
[----:B0-----:R-:W-:Y:S01]  /*169f0*/  IMAD.MOV.U32 R29, RZ, RZ, R19 ;  /* 0x000000ffff1d7224 */ /* 0x001fe200078e0013 */
[----:B-1----:R-:W5:Y:S04]  /*16a00*/  LDL.LU R24, [R1] ;  /* 0x0000000001187983 */ /* 0x002f680000300800 */
[----:B------:R-:W5:Y:S04]  /*16a10*/  LDL.LU R25, [R1+0x4] ;  /* 0x0000040001197983 */ /* 0x000f680000300800 */
[----:B----4-:R-:W5:Y:S04]  /*16a20*/  LDL.LU R26, [R1+0x8] ;  /* 0x00000800011a7983 */ /* 0x010f680000300800 */
[----:B------:R-:W5:Y:S04]  /*16a30*/  LDL.LU R27, [R1+0xc] ;  /* 0x00000c00011b7983 */ /* 0x000f680000300800 */
[----:B------:R-:W-:Y:S04]  /*16a40*/  STL.64 [R1+0x90], R16 ;  /* 0x0000901001007387 */ /* 0x000fe80000100a00 */
[----:B------:R0:W-:Y:S04]  /*16a50*/  STL [R1+0x98], R18 ;  /* 0x0000981201007387 */ /* 0x0001e80000100800 */
[----:B0-----:R-:W4:Y:S04]  /*16a60*/  LDL.LU.64 R18, [R1+0x9c0] ;  /* 0x0009c00001127983 */ /* 0x001f280000300a00 */
[----:B------:R-:W2:Y:S02]  /*16a70*/  LDL.LU.64 R16, [R1+0x9b8] ;  /* 0x0009b80001107983 */ /* 0x000ea40000300a00 */
[----:B--2---:R-:W-:-:S15]  /*16a80*/  HMMA.16816.F32 R20, R12, R16, R20 ;  /* 0x000000100c14723c */ /* 0x004fde0000001814 */
[----:B------:R-:W-:-:S08]  /*16a90*/  NOP ;  /* 0x0000000000007918 */ /* 0x000fd00000000000 */
[----:B------:R-:W-:Y:S04]  /*16aa0*/  STL.64 [R1+0x70], R20 ;  /* 0x0000701401007387 */ /* 0x000fe80000100a00 */
[----:B------:R0:W-:Y:S04]  /*16ab0*/  STL.64 [R1+0x78], R22 ;  /* 0x0000781601007387 */ /* 0x0001e80000100a00 */
[----:B0-----:R-:W4:Y:S04]  /*16ac0*/  LDL.LU.64 R22, [R1+0x9b0] ;  /* 0x0009b00001167983 */ /* 0x001f280000300a00 */
[----:B------:R-:W4:Y:S02]  /*16ad0*/  LDL.LU.64 R20, [R1+0x9a8] ;  /* 0x0009a80001147983 */ /* 0x000f240000300a00 */
[----:B----4-:R-:W-:Y:S02]  /*16ae0*/  HMMA.16816.F32 R16, R12, R18, R20 ;  /* 0x000000120c10723c */ /* 0x010fe40000001814 */
[----:B------:R-:W5:Y:S04]  /*16af0*/  LDL.LU.64 R22, [R1+0x9a0] ;  /* 0x0009a00001167983 */ /* 0x000f680000300a00 */
[----:B------:R-:W2:-:S15]  /*16b00*/  LDL.LU.64 R20, [R1+0x998] ;  /* 0x0009980001147983 */ /* 0x000e9e0000300a00 */
[----:B------:R-:W-:-:S02]  /*16b10*/  NOP ;  /* 0x0000000000007918 */ /* 0x000fc40000000000 */
[----:B------:R0:W-:Y:S04]  /*16b20*/  STL.64 [R1+0x50], R16 ;  /* 0x0000501001007387 */ /* 0x0001e80000100a00 */
[----:B------:R1:W-:Y:S04]  /*16b30*/  STL.64 [R1+0x58], R18 ;  /* 0x0000581201007387 */ /* 0x0003e80000100a00 */
[----:B0-----:R-:W2:Y:S04]  /*16b40*/  LDL.LU R16, [R1+0x10] ;  /* 0x0000100001107983 */ /* 0x001ea80000300800 */
[----:B------:R-:W2:Y:S04]  /*16b50*/  LDL.LU R17, [R1+0x14] ;  /* 0x0000140001117983 */ /* 0x000ea80000300800 */
[----:B-1----:R-:W2:Y:S04]  /*16b60*/  LDL.LU R18, [R1+0x18] ;  /* 0x0000180001127983 */ /* 0x002ea80000300800 */
[----:B------:R-:W2:Y:S02]  /*16b70*/  LDL.LU R19, [R1+0x1c] ;  /* 0x00001c0001137983 */ /* 0x000ea40000300800 */
[----:B--2---:R-:W-:-:S15]  /*16b80*/  HMMA.16816.F32 R16, R12, R20, R16 ;  /* 0x000000140c10723c */ /* 0x004fde0000001810 */
[----:B------:R-:W-:-:S08]  /*16b90*/  NOP ;  /* 0x0000000000007918 */ /* 0x000fd00000000000 */
[----:B------:R0:W-:Y:S04]  /*16ba0*/  STL.64 [R1+0x20], R16 ;  /* 0x0000201001007387 */ /* 0x0001e80000100a00 */
[----:B------:R-:W-:Y:S04]  /*16bb0*/  STL.64 [R1+0x28], R18 ;  /* 0x0000281201007387 */ /* 0x000fe80000100a00 */
[----:B0-----:R-:W2:Y:S04]  /*16bc0*/  LDL R16, [R1+0x188] ;  /* 0x0001880001107983 */ /* 0x001ea80000100800 */
[----:B------:R-:W2:Y:S01]  /*16bd0*/  LDL R17, [R1+0x18c] ;  /* 0x00018c0001117983 */ /* 0x000ea20000100800 */
[----:B---3--:R-:W-:-:S02]  /*16be0*/  IMAD R4, R5, 0x100, R4 ;  /* 0x0000010005047824 */ /* 0x008fc400078e0204 */
[----:B------:R-:W-:Y:S02]  /*16bf0*/  IMAD R5, R9, 0x100, R8 ;  /* 0x0000010009057824 */ /* 0x000fe400078e0208 */
[----:B------:R-:W-:Y:S01]  /*16c00*/  IMAD R7, R11, 0x100, R10 ;  /* 0x000001000b077824 */ /* 0x000fe200078e020a */
[----:B------:R-:W3:Y:S04]  /*16c10*/  LDL R9, [R1+0x168] ;  /* 0x0001680001097983 */ /* 0x000ee80000100800 */
[----:B------:R-:W4:Y:S04]  /*16c20*/  LDL R10, [R1+0x16c] ;  /* 0x00016c00010a7983 */ /* 0x000f280000100800 */
[----:B--2---:R0:W-:Y:S04]  /*16c30*/  STL.64 [R1+0x950], R16 ;  /* 0x0009501001007387 */ /* 0x0041e80000100a00 */
[----:B0-----:R-:W2:Y:S04]  /*16c40*/  LDL.LU R16, [R1+0xe0] ;  /* 0x0000e00001107983 */ /* 0x001ea80000300800 */
[----:B------:R-:W2:Y:S01]  /*16c50*/  LDL.LU R17, [R1+0xe4] ;  /* 0x0000e40001117983 */ /* 0x000ea20000300800 */
[----:B------:R-:W-:-:S02]  /*16c60*/  IMAD.MOV.U32 R18, RZ, RZ, R28 ;  /* 0x000000ffff127224 */ /* 0x000fc400078e001c */
[----:B------:R-:W-:Y:S01]  /*16c70*/  IMAD.MOV.U32 R19, RZ, RZ, R0 ;  /* 0x000000ffff137224 */ /* 0x000fe200078e0000 */
[----:B------:R-:W3:Y:S04]  /*16c80*/  LDL.LU R28, [R1+0x994] ;  /* 0x00099400011c7983 */ /* 0x000ee80000300800 */
[----:B------:R-:W4:Y:S04]  /*16c90*/  LDL.LU R0, [R1+0x990] ;  /* 0x0009900001007983 */ /* 0x000f280000300800 */
[----:B------:R-:W-:Y:S04]  /*16ca0*/  STL.64 [R1+0x960], R18 ;  /* 0x0009601201007387 */ /* 0x000fe80000100a00 */
[----:B--2---:R0:W-:Y:S04]  /*16cb0*/  STL.64 [R1+0x958], R16 ;  /* 0x0009581001007387 */ /* 0x0041e80000100a00 */
[----:B0-----:R-:W2:Y:S04]  /*16cc0*/  LDL.LU R16, [R1+0xa0] ;  /* 0x0000a00001107983 */ /* 0x001ea80000300800 */
[----:B------:R-:W2:Y:S04]  /*16cd0*/  LDL.LU R17, [R1+0xa4] ;  /* 0x0000a40001117983 */ /* 0x000ea80000300800 */
[----:B------:R-:W3:Y:S04]  /*16ce0*/  LDL.LU R18, [R1+0xa8] ;  /* 0x0000a80001127983 */ /* 0x000ee80000300800 */
[----:B------:R-:W3:Y:S01]  /*16cf0*/  LDL.LU R19, [R1+0xac] ;  /* 0x0000ac0001137983 */ /* 0x000ee20000300800 */
[----:B-----5:R-:W-:Y:S03]  /*16d00*/  HMMA.16816.F32 R20, R12, R22, R24 ;  /* 0x000000160c14723c */ /* 0x020fe60000001818 */
[----:B---3--:R4:W-:Y:S04]  /*16d10*/  STL.64 [R1+0x970], R18 ;  /* 0x0009701201007387 */ /* 0x0089e80000100a00 */
[----:B--2---:R0:W-:Y:S01]  /*16d20*/  STL.64 [R1+0x968], R16 ;  /* 0x0009681001007387 */ /* 0x0041e20000100a00 */
[----:B----4-:R-:W-:-:S02]  /*16d30*/  IMAD.MOV.U32 R18, RZ, RZ, R0 ;  /* 0x000000ffff127224 */ /* 0x010fc400078e0000 */
[----:B------:R-:W-:Y:S01]  /*16d40*/  IMAD.MOV.U32 R19, RZ, RZ, R28 ;  /* 0x000000ffff137224 */ /* 0x000fe200078e001c */
[----:B0-----:R-:W2:Y:S04]  /*16d50*/  LDL.LU R16, [R1+0x30] ;  /* 0x0000300001107983 */ /* 0x001ea80000300800 */
[----:B------:R-:W2:Y:S04]  /*16d60*/  LDL.LU R17, [R1+0x34] ;  /* 0x0000340001117983 */ /* 0x000ea80000300800 */
[----:B------:R-:W3:Y:S04]  /*16d70*/  LDL.LU R0, [R1+0x98c] ;  /* 0x00098c0001007983 */ /* 0x000ee80000300800 */
[----:B------:R-:W4:Y:S04]  /*16d80*/  LDL.LU R28, [R1+0x988] ;  /* 0x00098800011c7983 */ /* 0x000f280000300800 */
[----:B------:R-:W5:Y:S04]  /*16d90*/  LDL.LU.64 R26, [R1+0x980] ;  /* 0x00098000011a7983 */ /* 0x000f680000300a00 */
[----:B------:R-:W2:Y:S04]  /*16da0*/  LDL.LU.64 R24, [R1+0x978] ;  /* 0x0009780001187983 */ /* 0x000ea80000300a00 */
[----:B------:R-:W-:Y:S04]  /*16db0*/  STL.64 [R1+0x10], R20 ;  /* 0x0000101401007387 */ /* 0x000fe80000100a00 */
[----:B------:R0:W-:Y:S04]  /*16dc0*/  STL.64 [R1+0x18], R22 ;  /* 0x0000181601007387 */ /* 0x0001e80000100a00 */
[----:B0-----:R-:W5:Y:S04]  /*16dd0*/  LDL R22, [R1+0x178] ;  /* 0x0001780001167983 */ /* 0x001f680000100800 */
[----:B------:R-:W5:Y:S04]  /*16de0*/  LDL R23, [R1+0x17c] ;  /* 0x00017c0001177983 */ /* 0x000f680000100800 */
[----:B------:R-:W5:Y:S04]  /*16df0*/  LDL.LU R11, [R1+0x368] ;  /* 0x00036800010b7983 */ /* 0x000f680000300800 */
[----:B----4-:R-:W-:Y:S04]  /*16e00*/  STL [R1+0x8c0], R28 ;  /* 0x0008c01c01007387 */ /* 0x010fe80000100800 */
[----:B---3--:R-:W-:Y:S01]  /*16e10*/  STL [R1+0x8c4], R0 ;  /* 0x0008c40001007387 */ /* 0x008fe20000100800 */
[----:B--2---:R-:W-:Y:S03]  /*16e20*/  HMMA.16816.F32 R12, R12, R24, R16 ;  /* 0x000000180c0c723c */ /* 0x004fe60000001810 */
[----:B------:R-:W2:Y:S04]  /*16e30*/  LDL.LU.64 R18, [R1+0x970] ;  /* 0x0009700001127983 */ /* 0x000ea80000300a00 */
[----:B------:R-:W2:Y:S01]  /*16e40*/  LDL.LU.64 R16, [R1+0x968] ;  /* 0x0009680001107983 */ /* 0x000ea20000300a00 */
[----:B------:R-:W-:Y:S01]  /*16e50*/  IMAD R6, R3, 0x100, R2 ;  /* 0x0000010003067824 */ /* 0x000fe200078e0202 */
[----:B------:R-:W-:-:S02]  /*16e60*/  F2FP.F16.E4M3.UNPACK_B R4, R4 ;  /* 0x00000004ff04723e */ /* 0x000fc400020006ff */
[----:B------:R-:W-:Y:S02]  /*16e70*/  F2FP.F16.E4M3.UNPACK_B R5, R5 ;  /* 0x00000005ff05723e */ /* 0x000fe400020006ff */
[----:B------:R-:W-:Y:S02]  /*16e80*/  F2FP.F16.E4M3.UNPACK_B R6, R6 ;  /* 0x00000006ff06723e */ /* 0x000fe400020006ff */
[----:B------:R-:W-:Y:S02]  /*16e90*/  F2FP.F16.E4M3.UNPACK_B R7, R7 ;  /* 0x00000007ff07723e */ /* 0x000fe400020006ff */
[----:B------:R-:W-:Y:S02]  /*16ea0*/  F2FP.F16.E4M3.UNPACK_B R2, R28 ;  /* 0x0000001cff02723e */ /* 0x000fe400020006ff */
[----:B------:R-:W-:Y:S01]  /*16eb0*/  F2FP.F16.E4M3.UNPACK_B R3, R0 ;  /* 0x00000000ff03723e */ /* 0x000fe200020006ff */
[----:B-----5:R0:W-:Y:S04]  /*16ec0*/  STL.64 [R1+0x938], R26 ;  /* 0x0009381a01007387 */ /* 0x0201e80000100a00 */
[----:B------:R-:W3:Y:S04]  /*16ed0*/  LDL.LU R24, [R1+0x100] ;  /* 0x0001000001187983 */ /* 0x000ee80000300800 */
[----:B------:R1:W-:Y:S04]  /*16ee0*/  STL.64 [R1], R12 ;  /* 0x0000000c01007387 */ /* 0x0003e80000100a00 */
[----:B------:R-:W-:Y:S04]  /*16ef0*/  STL.64 [R1+0x8], R14 ;  /* 0x0000080e01007387 */ /* 0x000fe80000100a00 */
[----:B------:R-:W3:Y:S04]  /*16f00*/  LDL.LU R25, [R1+0x104] ;  /* 0x0001040001197983 */ /* 0x000ee80000300800 */
[----:B0-----:R-:W3:Y:S01]  /*16f10*/  LDL.LU R26, [R1+0x108] ;  /* 0x00010800011a7983 */ /* 0x001ee20000300800 */
[----:B-1----:R-:W-:-:S03]  /*16f20*/  F2FP.F16.E4M3.UNPACK_B R13, R10 ;  /* 0x0000000aff0d723e */ /* 0x002fc600020006ff */
[----:B------:R-:W3:Y:S01]  /*16f30*/  LDL.LU R27, [R1+0x10c] ;  /* 0x00010c00011b7983 */ /* 0x000ee20000300800 */
[----:B------:R-:W-:-:S03]  /*16f40*/  F2FP.F16.E4M3.UNPACK_B R12, R9 ;  /* 0x00000009ff0c723e */ /* 0x000fc600020006ff */
[----:B------:R-:W4:Y:S04]  /*16f50*/  LDL.LU R8, [R1+0x350] ;  /* 0x0003500001087983 */ /* 0x000f280000300800 */
[----:B------:R-:W5:Y:S04]  /*16f60*/  LDL.LU R10, [R1+0x360] ;  /* 0x00036000010a7983 */ /* 0x000f680000300800 */
[----:B------:R-:W4:Y:S04]  /*16f70*/  LDL.LU R9, [R1+0x358] ;  /* 0x0003580001097983 */ /* 0x000f280000300800 */
[----:B------:R-:W5:Y:S04]  /*16f80*/  LDL R20, [R1+0x198] ;  /* 0x0001980001147983 */ /* 0x000f680000100800 */
[----:B------:R-:W5:Y:S01]  /*16f90*/  LDL R21, [R1+0x19c] ;  /* 0x00019c0001157983 */ /* 0x000f620000100800 */
[----:B--2---:R-:W-:-:S15]  /*16fa0*/  HMMA.16816.F32 R16, R4, R2, R16 ;  /* 0x000000020410723c */ /* 0x004fde0000001810 */
[----:B------:R-:W-:-:S08]  /*16fb0*/  NOP ;  /* 0x0000000000007918 */ /* 0x000fd00000000000 */
[----:B------:R0:W-:Y:S01]  /*16fc0*/  STL.64 [R1+0x40], R16 ;  /* 0x0000401001007387 */ /* 0x0001e20000100a00 */
[----:B------:R-:W-:Y:S02]  /*16fd0*/  IMAD.MOV.U32 R0, RZ, RZ, R18 ;  /* 0x000000ffff007224 */ /* 0x000fe400078e0012 */
[----:B------:R-:W-:Y:S02]  /*16fe0*/  IMAD.MOV.U32 R28, RZ, RZ, R19 ;  /* 0x000000ffff1c7224 */ /* 0x000fe400078e0013 */
[----:B------:R-:W2:Y:S04]  /*16ff0*/  LDL.LU.64 R18, [R1+0x960] ;  /* 0x0009600001127983 */ /* 0x000ea80000300a00 */
[----:B0-----:R-:W2:Y:S01]  /*17000*/  LDL.LU.64 R16, [R1+0x958] ;  /* 0x0009580001107983 */ /* 0x001ea20000300a00 */
[----:B------:R-:W-:-:S02]  /*17010*/  F2FP.F16.E4M3.UNPACK_B R14, R22 ;  /* 0x00000016ff0e723e */ /* 0x000fc400020006ff */
[----:B------:R-:W-:-:S07]  /*17020*/  F2FP.F16.E4M3.UNPACK_B R15, R23 ;  /* 0x00000017ff0f723e */ /* 0x000fce00020006ff */
[C---:B---3--:R-:W-:Y:S06]  /*17030*/  HMMA.16816.F32 R24, R4.reuse, R14, R24 ;  /* 0x0000000e0418723c */ /* 0x048fec0000001818 */
[----:B--2---:R-:W-:-:S15]  /*17040*/  HMMA.16816.F32 R16, R4, R12, R16 ;  /* 0x0000000c0410723c */ /* 0x004fde0000001810 */
[----:B------:R-:W-:-:S08]  /*17050*/  NOP ;  /* 0x0000000000007918 */ /* 0x000fd00000000000 */
[----:B------:R0:W-:Y:S04]  /*17060*/  STL.64 [R1+0x60], R16 ;  /* 0x0000601001007387 */ /* 0x0001e80000100a00 */
[----:B------:R-:W-:Y:S04]  /*17070*/  STL.64 [R1+0x68], R18 ;  /* 0x0000681201007387 */ /* 0x000fe80000100a00 */
[----:B0-----:R-:W2:Y:S04]  /*17080*/  LDL.LU.64 R16, [R1+0x950] ;  /* 0x0009500001107983 */ /* 0x001ea80000300a00 */
[----:B------:R0:W-:Y:S04]  /*17090*/  STL.64 [R1+0x80], R24 ;  /* 0x0000801801007387 */ /* 0x0001e80000100a00 */
[----:B------:R1:W-:Y:S04]  /*170a0*/  STL.64 [R1+0x88], R26 ;  /* 0x0000881a01007387 */ /* 0x0003e80000100a00 */
[----:B0-----:R-:W3:Y:S04]  /*170b0*/  LDL.LU R24, [R1+0xd0] ;  /* 0x0000d00001187983 */ /* 0x001ee80000300800 */
[----:B------:R-:W3:Y:S04]  /*170c0*/  LDL.LU R25, [R1+0xd4] ;  /* 0x0000d40001197983 */ /* 0x000ee80000300800 */
[----:B-1----:R-:W4:Y:S04]  /*170d0*/  LDL.LU R26, [R1+0xd8] ;  /* 0x0000d800011a7983 */ /* 0x002f280000300800 */
[----:B------:R-:W4:Y:S01]  /*170e0*/  LDL.LU R27, [R1+0xdc] ;  /* 0x0000dc00011b7983 */ /* 0x000f220000300800 */
[----:B--2---:R-:W-:-:S02]  /*170f0*/  F2FP.F16.E4M3.UNPACK_B R18, R16 ;  /* 0x00000010ff12723e */ /* 0x004fc400020006ff */
[----:B------:R-:W-:Y:S01]  /*17100*/  F2FP.F16.E4M3.UNPACK_B R19, R17 ;  /* 0x00000011ff13723e */ /* 0x000fe200020006ff */
[----:B----4-:R-:W-:Y:S04]  /*17110*/  STL.64 [R1+0x948], R26 ;  /* 0x0009481a01007387 */ /* 0x010fe80000100a00 */
[----:B---3--:R0:W-:Y:S04]  /*17120*/  STL.64 [R1+0x940], R24 ;  /* 0x0009401801007387 */ /* 0x0081e80000100a00 */
[----:B0-----:R-:W2:Y:S04]  /*17130*/  LDL.LU R24, [R1+0x130] ;  /* 0x0001300001187983 */ /* 0x001ea80000300800 */
[----:B------:R-:W2:Y:S04]  /*17140*/  LDL.LU R25, [R1+0x134] ;  /* 0x0001340001197983 */ /* 0x000ea80000300800 */
[----:B------:R-:W2:Y:S04]  /*17150*/  LDL.LU R26, [R1+0x138] ;  /* 0x00013800011a7983 */ /* 0x000ea80000300800 */
[----:B------:R-:W2:Y:S04]  /*17160*/  LDL.LU R27, [R1+0x13c] ;  /* 0x00013c00011b7983 */ /* 0x000ea80000300800 */
[----:B------:R-:W3:Y:S04]  /*17170*/  LDL R22, [R1+0x1a8] ;  /* 0x0001a80001167983 */ /* 0x000ee80000100800 */
[----:B------:R-:W4:Y:S04]  /*17180*/  LDL R23, [R1+0x1ac] ;  /* 0x0001ac0001177983 */ /* 0x000f280000100800 */
[----:B------:R-:W4:Y:S04]  /*17190*/  LDL R16, [R1+0x1c8] ;  /* 0x0001c80001107983 */ /* 0x000f280000100800 */
[----:B------:R-:W4:Y:S04]  /*171a0*/  LDL R17, [R1+0x1cc] ;  /* 0x0001cc0001117983 */ /* 0x000f280000100800 */
[----:B------:R0:W-:Y:S04]  /*171b0*/  STL.64 [R1+0x908], R14 ;  /* 0x0009080e01007387 */ /* 0x0001e80000100a00 */
[----:B0-----:R-:W5:Y:S04]  /*171c0*/  LDL.LU R14, [R1+0x35c] ;  /* 0x00035c00010e7983 */ /* 0x001f680000300800 */
[----:B------:R-:W3:Y:S04]  /*171d0*/  LDL.LU R15, [R1+0x36c] ;  /* 0x00036c00010f7983 */ /* 0x000ee80000300800 */
[----:B------:R0:W-:Y:S04]  /*171e0*/  STL.64 [R1+0x900], R12 ;  /* 0x0009000c01007387 */ /* 0x0001e80000100a00 */
[----:B0-----:R-:W4:Y:S04]  /*171f0*/  LDL.LU R12, [R1+0x354] ;  /* 0x00035400010c7983 */ /* 0x001f280000300800 */
[----:B------:R-:W4:Y:S01]  /*17200*/  LDL.LU R13, [R1+0x364] ;  /* 0x00036400010d7983 */ /* 0x000f220000300800 */
[----:B--2---:R-:W-:-:S15]  /*17210*/  HMMA.16816.F32 R24, R4, R18, R24 ;  /* 0x000000120418723c */ /* 0x004fde0000001818 */
[----:B------:R-:W-:-:S08]  /*17220*/  NOP ;  /* 0x0000000000007918 */ /* 0x000fd00000000000 */
[----:B------:R-:W-:Y:S04]  /*17230*/  STL.64 [R1+0xa0], R24 ;  /* 0x0000a01801007387 */ /* 0x000fe80000100a00 */
[----:B------:R0:W-:Y:S01]  /*17240*/  STL.64 [R1+0xa8], R26 ;  /* 0x0000a81a01007387 */ /* 0x0001e20000100a00 */
[----:B-----5:R-:W-:-:S03]  /*17250*/  IMAD R9, R9, 0x100, R14 ;  /* 0x0000010009097824 */ /* 0x020fc600078e020e */
[----:B0-----:R-:W2:Y:S01]  /*17260*/  LDL.LU.64 R26, [R1+0x948] ;  /* 0x00094800011a7983 */ /* 0x001ea20000300a00 */
[----:B---3--:R-:W-:-:S03]  /*17270*/  IMAD R11, R11, 0x100, R15 ;  /* 0x000001000b0b7824 */ /* 0x008fc600078e020f */
[----:B------:R-:W2:Y:S01]  /*17280*/  LDL.LU.64 R24, [R1+0x940] ;  /* 0x0009400001187983 */ /* 0x000ea20000300a00 */
[----:B----4-:R-:W-:-:S03]  /*17290*/  IMAD R8, R8, 0x100, R12 ;  /* 0x0000010008087824 */ /* 0x010fc600078e020c */
[----:B------:R-:W3:Y:S01]  /*172a0*/  LDL.LU R12, [R1+0x110] ;  /* 0x00011000010c7983 */ /* 0x000ee20000300800 */
[----:B------:R-:W-:-:S03]  /*172b0*/  IMAD R10, R10, 0x100, R13 ;  /* 0x000001000a0a7824 */ /* 0x000fc600078e020d */
[----:B------:R-:W3:Y:S04]  /*172c0*/  LDL.LU R13, [R1+0x114] ;  /* 0x00011400010d7983 */ /* 0x000ee80000300800 */
[----:B------:R-:W4:Y:S04]  /*172d0*/  LDL.LU R14, [R1+0x118] ;  /* 0x00011800010e7983 */ /* 0x000f280000300800 */
[----:B------:R-:W4:Y:S01]  /*172e0*/  LDL.LU R15, [R1+0x11c] ;  /* 0x00011c00010f7983 */ /* 0x000f220000300800 */
[----:B------:R-:W-:-:S03]  /*172f0*/  F2FP.F16.E4M3.UNPACK_B R20, R20 ;  /* 0x00000014ff14723e */ /* 0x000fc600020006ff */
[----:B----4-:R-:W-:Y:S04]  /*17300*/  STL.64 [R1+0x918], R14 ;  /* 0x0009180e01007387 */ /* 0x010fe80000100a00 */
[----:B---3--:R0:W-:Y:S04]  /*17310*/  STL.64 [R1+0x910], R12 ;  /* 0x0009100c01007387 */ /* 0x0081e80000100a00 */
[----:B0-----:R-:W3:Y:S04]  /*17320*/  LDL.LU R12, [R1+0x120] ;  /* 0x00012000010c7983 */ /* 0x001ee80000300800 */
[----:B------:R-:W3:Y:S04]  /*17330*/  LDL.LU R13, [R1+0x124] ;  /* 0x00012400010d7983 */ /* 0x000ee80000300800 */
[----:B------:R-:W4:Y:S04]  /*17340*/  LDL.LU R14, [R1+0x128] ;  /* 0x00012800010e7983 */ /* 0x000f280000300800 */
[----:B------:R-:W4:Y:S01]  /*17350*/  LDL.LU R15, [R1+0x12c] ;  /* 0x00012c00010f7983 */ /* 0x000f220000300800 */
[----:B------:R-:W-:-:S07]  /*17360*/  F2FP.F16.E4M3.UNPACK_B R21, R21 ;  /* 0x00000015ff15723e */ /* 0x000fce00020006ff */
[----:B--2---:R-:W-:Y:S01]  /*17370*/  HMMA.16816.F32 R24, R4, R20, R24 ;  /* 0x000000140418723c */ /* 0x004fe20000001818 */
[----:B----4-:R-:W-:Y:S04]  /*17380*/  STL.64 [R1+0x930], R14 ;  /* 0x0009300e01007387 */ /* 0x010fe80000100a00 */
[----:B---3--:R0:W-:Y:S04]  /*17390*/  STL.64 [R1+0x928], R12 ;  /* 0x0009280c01007387 */ /* 0x0081e80000100a00 */
[----:B0-----:R-:W2:Y:S04]  /*173a0*/  LDL.LU R12, [R1+0x150] ;  /* 0x00015000010c7983 */ /* 0x001ea80000300800 */
[----:B------:R-:W2:Y:S04]  /*173b0*/  LDL.LU R13, [R1+0x154] ;  /* 0x00015400010d7983 */ /* 0x000ea80000300800 */
[----:B------:R-:W2:Y:S04]  /*173c0*/  LDL.LU R14, [R1+0x158] ;  /* 0x00015800010e7983 */ /* 0x000ea80000300800 */
[----:B------:R-:W2:Y:S04]  /*173d0*/  LDL.LU R15, [R1+0x15c] ;  /* 0x00015c00010f7983 */ /* 0x000ea80000300800 */
[----:B------:R-:W-:Y:S04]  /*173e0*/  STL.64 [R1+0xd0], R24 ;  /* 0x0000d01801007387 */ /* 0x000fe80000100a00 */
[----:B------:R0:W-:Y:S04]  /*173f0*/  STL.64 [R1+0xd8], R26 ;  /* 0x0000d81a01007387 */ /* 0x0001e80000100a00 */
[----:B0-----:R-:W3:Y:S01]  /*17400*/  LDL.LU.64 R26, [R1+0x938] ;  /* 0x00093800011a7983 */ /* 0x001ee20000300a00 */
[----:B------:R-:W-:-:S02]  /*17410*/  F2FP.F16.E4M3.UNPACK_B R22, R22 ;  /* 0x00000016ff16723e */ /* 0x000fc400020006ff */
[----:B------:R-:W-:-:S07]  /*17420*/  F2FP.F16.E4M3.UNPACK_B R23, R23 ;  /* 0x00000017ff17723e */ /* 0x000fce00020006ff */
[----:B--2---:R-:W-:Y:S01]  /*17430*/  HMMA.16816.F32 R12, R4, R22, R12 ;  /* 0x00000016040c723c */ /* 0x004fe2000000180c */
[----:B---3--:R-:W-:Y:S04]  /*17440*/  STL [R1+0x840], R26 ;  /* 0x0008401a01007387 */ /* 0x008fe80000100800 */
[----:B------:R-:W-:-:S15]  /*17450*/  STL [R1+0x844], R27 ;  /* 0x0008441b01007387 */ /* 0x000fde0000100800 */
[----:B------:R-:W-:-:S03]  /*17460*/  NOP ;  /* 0x0000000000007918 */ /* 0x000fc60000000000 */
[----:B------:R-:W-:Y:S04]  /*17470*/  STL.64 [R1+0x100], R12 ;  /* 0x0001000c01007387 */ /* 0x000fe80000100a00 */
[----:B------:R0:W-:Y:S04]  /*17480*/  STL.64 [R1+0x108], R14 ;  /* 0x0001080e01007387 */ /* 0x0001e80000100a00 */
[----:B0-----:R-:W2:Y:S04]  /*17490*/  LDL.LU.64 R14, [R1+0x930] ;  /* 0x00093000010e7983 */ /* 0x001ea80000300a00 */
[----:B------:R-:W2:Y:S04]  /*174a0*/  LDL.LU.64 R12, [R1+0x928] ;  /* 0x00092800010c7983 */ /* 0x000ea80000300a00 */
[----:B------:R-:W-:Y:S04]  /*174b0*/  STL.64 [R1+0x8d8], R22 ;  /* 0x0008d81601007387 */ /* 0x000fe80000100a00 */
[----:B------:R0:W-:Y:S04]  /*174c0*/  STL.64 [R1+0x8d0], R20 ;  /* 0x0008d01401007387 */ /* 0x0001e80000100a00 */
[----:B0-----:R-:W3:Y:S04]  /*174d0*/  LDL.LU R20, [R1+0x70] ;  /* 0x0000700001147983 */ /* 0x001ee80000300800 */
[----:B------:R-:W3:Y:S04]  /*174e0*/  LDL.LU R21, [R1+0x74] ;  /* 0x0000740001157983 */ /* 0x000ee80000300800 */
[----:B------:R-:W4:Y:S04]  /*174f0*/  LDL.LU R22, [R1+0x78] ;  /* 0x0000780001167983 */ /* 0x000f280000300800 */
[----:B------:R-:W4:Y:S01]  /*17500*/  LDL.LU R23, [R1+0x7c] ;  /* 0x00007c0001177983 */ /* 0x000f220000300800 */
[----:B------:R-:W-:-:S02]  /*17510*/  F2FP.F16.E4M3.UNPACK_B R24, R16 ;  /* 0x00000010ff18723e */ /* 0x000fc400020006ff */
[----:B------:R-:W-:Y:S01]  /*17520*/  F2FP.F16.E4M3.UNPACK_B R25, R17 ;  /* 0x00000011ff19723e */ /* 0x000fe200020006ff */
[----:B----4-:R-:W-:Y:S04]  /*17530*/  STL.64 [R1+0x8e8], R22 ;  /* 0x0008e81601007387 */ /* 0x010fe80000100a00 */
[----:B---3--:R0:W-:Y:S04]  /*17540*/  STL.64 [R1+0x8e0], R20 ;  /* 0x0008e01401007387 */ /* 0x0081e80000100a00 */
[----:B0-----:R-:W3:Y:S04]  /*17550*/  LDL.LU R20, [R1+0x90] ;  /* 0x0000900001147983 */ /* 0x001ee80000300800 */
[----:B------:R-:W3:Y:S04]  /*17560*/  LDL.LU R21, [R1+0x94] ;  /* 0x0000940001157983 */ /* 0x000ee80000300800 */
[----:B------:R-:W4:Y:S01]  /*17570*/  LDL.LU R22, [R1+0x98] ;  /* 0x0000980001167983 */ /* 0x000f220000300800 */
[----:B--2---:R-:W-:Y:S01]  /*17580*/  HMMA.16816.F32 R12, R4, R24, R12 ;  /* 0x00000018040c723c */ /* 0x004fe2000000180c */
[----:B------:R-:W-:-:S02]  /*17590*/  IMAD.MOV.U32 R23, RZ, RZ, R29 ;  /* 0x000000ffff177224 */ /* 0x000fc400078e001d */
[----:B------:R-:W2:Y:S04]  /*175a0*/  LDL.LU R29, [R1+0x920] ;  /* 0x00092000011d7983 */ /* 0x000ea80000300800 */
[----:B----4-:R-:W-:Y:S04]  /*175b0*/  STL.64 [R1+0x8f8], R22 ;  /* 0x0008f81601007387 */ /* 0x010fe80000100a00 */
[----:B---3--:R0:W-:Y:S04]  /*175c0*/  STL.64 [R1+0x8f0], R20 ;  /* 0x0008f01401007387 */ /* 0x0081e80000100a00 */
[----:B0-----:R-:W3:Y:S04]  /*175d0*/  LDL.LU R20, [R1+0xb0] ;  /* 0x0000b00001147983 */ /* 0x001ee80000300800 */
[----:B------:R-:W3:Y:S04]  /*175e0*/  LDL.LU R21, [R1+0xb4] ;  /* 0x0000b40001157983 */ /* 0x000ee80000300800 */
[----:B------:R-:W3:Y:S04]  /*175f0*/  LDL.LU R22, [R1+0xb8] ;  /* 0x0000b80001167983 */ /* 0x000ee80000300800 */
[----:B------:R-:W3:Y:S04]  /*17600*/  LDL.LU R23, [R1+0xbc] ;  /* 0x0000bc0001177983 */ /* 0x000ee80000300800 */
[----:B------:R-:W-:Y:S04]  /*17610*/  STL.64 [R1+0xf0], R12 ;  /* 0x0000f00c01007387 */ /* 0x000fe80000100a00 */
[----:B------:R0:W-:Y:S04]  /*17620*/  STL.64 [R1+0xf8], R14 ;  /* 0x0000f80e01007387 */ /* 0x0001e80000100a00 */
[----:B0-----:R-:W4:Y:S04]  /*17630*/  LDL.LU.64 R14, [R1+0x918] ;  /* 0x00091800010e7983 */ /* 0x001f280000300a00 */
[----:B------:R-:W4:Y:S01]  /*17640*/  LDL.LU.64 R12, [R1+0x910] ;  /* 0x00091000010c7983 */ /* 0x000f220000300a00 */
[----:B------:R-:W-:-:S02]  /*17650*/  F2FP.F16.E4M3.UNPACK_B R16, R26 ;  /* 0x0000001aff10723e */ /* 0x000fc400020006ff */
[----:B------:R-:W-:-:S07]  /*17660*/  F2FP.F16.E4M3.UNPACK_B R17, R27 ;  /* 0x0000001bff11723e */ /* 0x000fce00020006ff */
[----:B----4-:R-:W-:Y:S01]  /*17670*/  HMMA.16816.F32 R4, R4, R16, R12 ;  /* 0x000000100404723c */ /* 0x010fe2000000180c */
[----:B------:R-:W4:Y:S04]  /*17680*/  LDL.LU.64 R14, [R1+0x908] ;  /* 0x00090800010e7983 */ /* 0x000f280000300a00 */
[----:B------:R-:W3:-:S15]  /*17690*/  LDL.LU.64 R12, [R1+0x900] ;  /* 0x00090000010c7983 */ /* 0x000ede0000300a00 */
[----:B------:R-:W-:-:S03]  /*176a0*/  NOP ;  /* 0x0000000000007918 */ /* 0x000fc60000000000 */
[----:B------:R0:W-:Y:S04]  /*176b0*/  STL.64 [R1+0xe0], R4 ;  /* 0x0000e00401007387 */ /* 0x0001e80000100a00 */
[----:B------:R1:W-:Y:S04]  /*176c0*/  STL.64 [R1+0xe8], R6 ;  /* 0x0000e80601007387 */ /* 0x0003e80000100a00 */
[----:B0-----:R-:W5:Y:S04]  /*176d0*/  LDL.LU R4, [R1+0xc0] ;  /* 0x0000c00001047983 */ /* 0x001f680000300800 */
[----:B------:R-:W5:Y:S04]  /*176e0*/  LDL.LU R5, [R1+0xc4] ;  /* 0x0000c40001057983 */ /* 0x000f680000300800 */
[----:B-1----:R-:W5:Y:S01]  /*176f0*/  LDL.LU R6, [R1+0xc8] ;  /* 0x0000c80001067983 */ /* 0x002f620000300800 */
[----:B------:R-:W-:Y:S01]  /*17700*/  F2FP.F16.E4M3.UNPACK_B R8, R8 ;  /* 0x00000008ff08723e */ /* 0x000fe200020006ff */
[----:B--2---:R-:W-:Y:S01]  /*17710*/  IMAD.MOV.U32 R7, RZ, RZ, R29 ;  /* 0x000000ffff077224 */ /* 0x004fe200078e001d */
[----:B------:R-:W-:-:S02]  /*17720*/  F2FP.F16.E4M3.UNPACK_B R10, R10 ;  /* 0x0000000aff0a723e */ /* 0x000fc400020006ff */
[----:B------:R-:W-:Y:S02]  /*17730*/  F2FP.F16.E4M3.UNPACK_B R9, R9 ;  /* 0x00000009ff09723e */ /* 0x000fe400020006ff */
[----:B------:R-:W-:-:S07]  /*17740*/  F2FP.F16.E4M3.UNPACK_B R11, R11 ;  /* 0x0000000bff0b723e */ /* 0x000fce00020006ff */
[----:B-----5:R-:W-:-:S15]  /*17750*/  HMMA.16816.F32 R4, R8, R2, R4 ;  /* 0x000000020804723c */ /* 0x020fde0000001804 */
[----:B------:R-:W-:-:S08]  /*17760*/  NOP ;  /* 0x0000000000007918 */ /* 0x000fd00000000000 */
[----:B------:R0:W-:Y:S01]  /*17770*/  STL [R1+0xc0], R4 ;  /* 0x0000c00401007387 */ /* 0x0001e20000100800 */
[----:B------:R-:W-:-:S03]  /*17780*/  IMAD.MOV.U32 R26, RZ, RZ, R6 ;  /* 0x000000ffff1a7224 */ /* 0x000fc600078e0006 */
[----:B------:R-:W2:Y:S01]  /*17790*/  LDL.LU R2, [R1+0x374] ;  /* 0x0003740001027983 */ /* 0x000ea20000300800 */
[----:B------:R-:W-:-:S03]  /*177a0*/  IMAD.MOV.U32 R29, RZ, RZ, R7 ;  /* 0x000000ffff1d7224 */ /* 0x000fc600078e0007 */
[----:B------:R-:W2:Y:S04]  /*177b0*/  LDL.LU R3, [R1+0x370] ;  /* 0x0003700001037983 */ /* 0x000ea80000300800 */
[----:B------:R-:W5:Y:S04]  /*177c0*/  LDL.LU R6, [R1+0x388] ;  /* 0x0003880001067983 */ /* 0x000f680000300800 */
[----:B------:R-:W5:Y:S01]  /*177d0*/  LDL.LU R7, [R1+0x378] ;  /* 0x0003780001077983 */ /* 0x000f620000300800 */
[----:B---3--:R-:W-:Y:S01]  /*177e0*/  HMMA.16816.F32 R20, R8, R12, R20 ;  /* 0x0000000c0814723c */ /* 0x008fe20000001814 */
[----:B------:R-:W-:-:S02]  /*177f0*/  IMAD.MOV.U32 R27, RZ, RZ, R5 ;  /* 0x000000ffff1b7224 */ /* 0x000fc400078e0005 */
[----:B-----5:R1:W-:Y:S04]  /*17800*/  STL.64 [R1+0x8c8], R6 ;  /* 0x0008c80601007387 */ /* 0x0203e80000100a00 */
[----:B0-----:R-:W3:Y:S04]  /*17810*/  LDL.LU R4, [R1+0x20] ;  /* 0x0000200001047983 */ /* 0x001ee80000300800 */
[----:B------:R-:W3:Y:S04]  /*17820*/  LDL.LU R5, [R1+0x24] ;  /* 0x0000240001057983 */ /* 0x000ee80000300800 */
[----:B-1----:R-:W3:Y:S04]  /*17830*/  LDL.LU R6, [R1+0x28] ;  /* 0x0000280001067983 */ /* 0x002ee80000300800 */
[----:B------:R-:W3:Y:S04]  /*17840*/  LDL.LU R7, [R1+0x2c] ;  /* 0x00002c0001077983 */ /* 0x000ee80000300800 */
[----:B------:R-:W-:Y:S04]  /*17850*/  STL [R1+0x868], R26 ;  /* 0x0008681a01007387 */ /* 0x000fe80000100800 */
[----:B------:R-:W-:Y:S04]  /*17860*/  STL [R1+0x864], R27 ;  /* 0x0008641b01007387 */ /* 0x000fe80000100800 */
[----:B------:R0:W-:Y:S04]  /*17870*/  STL [R1+0x858], R29 ;  /* 0x0008581d01007387 */ /* 0x0001e80000100800 */
[----:B------:R-:W-:Y:S04]  /*17880*/  STL.64 [R1+0xb0], R20 ;  /* 0x0000b01401007387 */ /* 0x000fe80000100a00 */
[----:B------:R1:W-:Y:S01]  /*17890*/  STL [R1+0xb8], R22 ;  /* 0x0000b81601007387 */ /* 0x0003e20000100800 */
[----:B0-----:R-:W-:-:S03]  /*178a0*/  IMAD.MOV.U32 R29, RZ, RZ, R23 ;  /* 0x000000ffff1d7224 */ /* 0x001fc600078e0017 */
[----:B-1----:R-:W4:Y:S04]  /*178b0*/  LDL.LU.64 R22, [R1+0x8f8] ;  /* 0x0008f80001167983 */ /* 0x002f280000300a00 */
[----:B------:R-:W4:Y:S04]  /*178c0*/  LDL.LU.64 R20, [R1+0x8f0] ;  /* 0x0008f00001147983 */ /* 0x000f280000300a00 */
[----:B------:R-:W-:Y:S01]  /*178d0*/  STL [R1+0x86c], R29 ;  /* 0x00086c1d01007387 */ /* 0x000fe20000100800 */
[----:B----4-:R-:W-:Y:S03]  /*178e0*/  HMMA.16816.F32 R12, R8, R14, R20 ;  /* 0x0000000e080c723c */ /* 0x010fe60000001814 */
[----:B------:R-:W4:Y:S04]  /*178f0*/  LDL.LU.64 R22, [R1+0x8e8] ;  /* 0x0008e80001167983 */ /* 0x000f280000300a00 */
[----:B------:R-:W4:-:S15]  /*17900*/  LDL.LU.64 R20, [R1+0x8e0] ;  /* 0x0008e00001147983 */ /* 0x000f1e0000300a00 */
[----:B------:R-:W-:-:S01]  /*17910*/  NOP ;  /* 0x0000000000007918 */ /* 0x000fc20000000000 */
[----:B------:R0:W-:Y:S04]  /*17920*/  STL.64 [R1+0x90], R12 ;  /* 0x0000900c01007387 */ /* 0x0001e80000100a00 */
[----:B------:R1:W-:Y:S04]  /*17930*/  STL.64 [R1+0x98], R14 ;  /* 0x0000980e01007387 */ /* 0x0003e80000100a00 */
[----:B0-----:R-:W5:Y:S04]  /*17940*/  LDL.LU R12, [R1+0x50] ;  /* 0x00005000010c7983 */ /* 0x001f680000300800 */
[----:B------:R-:W5:Y:S04]  /*17950*/  LDL.LU R13, [R1+0x54] ;  /* 0x00005400010d7983 */ /* 0x000f680000300800 */
[----:B-1----:R-:W5:Y:S04]  /*17960*/  LDL.LU R14, [R1+0x58] ;  /* 0x00005800010e7983 */ /* 0x002f680000300800 */
[----:B------:R-:W5:Y:S01]  /*17970*/  LDL.LU R15, [R1+0x5c] ;  /* 0x00005c00010f7983 */ /* 0x000f620000300800 */
[----:B----4-:R-:W-:-:S15]  /*17980*/  HMMA.16816.F32 R20, R8, R18, R20 ;  /* 0x000000120814723c */ /* 0x010fde0000001814 */
[----:B------:R-:W-:-:S09]  /*17990*/  NOP ;  /* 0x0000000000007918 */ /* 0x000fd20000000000 */
[----:B------:R-:W-:Y:S02]  /*179a0*/  IMAD.MOV.U32 R19, RZ, RZ, R22 ;  /* 0x000000ffff137224 */ /* 0x000fe400078e0016 */
[----:B------:R-:W-:Y:S02]  /*179b0*/  IMAD.MOV.U32 R18, RZ, RZ, R23 ;  /* 0x000000ffff127224 */ /* 0x000fe400078e0017 */
[----:B------:R-:W-:Y:S01]  /*179c0*/  IMAD.MOV.U32 R26, RZ, RZ, R20 ;  /* 0x000000ffff1a7224 */ /* 0x000fe200078e0014 */
[----:B------:R-:W3:Y:S01]  /*179d0*/  LDL.LU.64 R22, [R1+0x8d8] ;  /* 0x0008d80001167983 */ /* 0x000ee20000300a00 */
[----:B------:R-:W-:-:S03]  /*179e0*/  IMAD.MOV.U32 R27, RZ, RZ, R21 ;  /* 0x000000ffff1b7224 */ /* 0x000fc600078e0015 */
[----:B------:R-:W5:Y:S04]  /*179f0*/  LDL.LU.64 R20, [R1+0x8d0] ;  /* 0x0008d00001147983 */ /* 0x000f680000300a00 */
[----:B------:R0:W-:Y:S04]  /*17a00*/  STL.64 [R1+0x888], R18 ;  /* 0x0008881201007387 */ /* 0x0001e80000100a00 */
[----:B------:R-:W-:Y:S04]  /*17a10*/  STL [R1+0x874], R27 ;  /* 0x0008741b01007387 */ /* 0x000fe80000100800 */
[----:B------:R-:W-:Y:S01]  /*17a20*/  STL [R1+0x870], R26 ;  /* 0x0008701a01007387 */ /* 0x000fe20000100800 */
[C---:B---3--:R-:W-:Y:S06]  /*17a30*/  HMMA.16816.F32 R4, R8.reuse, R22, R4 ;  /* 0x000000160804723c */ /* 0x048fec0000001804 */
[----:B-----5:R-:W-:-:S15]  /*17a40*/  HMMA.16816.F32 R12, R8, R20, R12 ;  /* 0x00000014080c723c */ /* 0x020fde000000180c */
[----:B------:R-:W-:-:S03]  /*17a50*/  NOP ;  /* 0x0000000000007918 */ /* 0x000fc60000000000 */
[----:B------:R-:W-:Y:S02]  /*17a60*/  IMAD.MOV.U32 R23, RZ, RZ, R6 ;  /* 0x000000ffff177224 */ /* 0x000fe400078e0006 */
[----:B------:R-:W-:-:S03]  /*17a70*/  IMAD.MOV.U32 R22, RZ, RZ, R7 ;  /* 0x000000ffff167224 */ /* 0x000fc600078e0007 */
[----:B------:R-:W-:Y:S01]  /*17a80*/  STL [R1+0x50], R12 ;  /* 0x0000500c01007387 */ /* 0x000fe20000100800 */
[----:B------:R-:W-:Y:S02]  /*17a90*/  IMAD.MOV.U32 R29, RZ, RZ, R13 ;  /* 0x000000ffff1d7224 */ /* 0x000fe400078e000d */
[----:B------:R-:W-:Y:S01]  /*17aa0*/  IMAD.MOV.U32 R21, RZ, RZ, R14 ;  /* 0x000000ffff157224 */ /* 0x000fe200078e000e */
[----:B------:R-:W3:Y:S01]  /*17ab0*/  LDL.LU.64 R6, [R1+0x8c8] ;  /* 0x0008c80001067983 */ /* 0x000ee20000300a00 */
[----:B------:R-:W-:-:S03]  /*17ac0*/  IMAD.MOV.U32 R20, RZ, RZ, R15 ;  /* 0x000000ffff147224 */ /* 0x000fc600078e000f */
[----:B0-----:R-:W4:Y:S04]  /*17ad0*/  LDL.LU R18, [R1+0x384] ;  /* 0x0003840001127983 */ /* 0x001f280000300800 */
[----:B------:R-:W4:Y:S04]  /*17ae0*/  LDL.LU R13, [R1+0x380] ;  /* 0x00038000010d7983 */ /* 0x000f280000300800 */
[----:B------:R-:W5:Y:S04]  /*17af0*/  LDL.LU R19, [R1+0x38c] ;  /* 0x00038c0001137983 */ /* 0x000f680000300800 */
[----:B------:R-:W5:Y:S04]  /*17b00*/  LDL.LU R15, [R1+0x37c] ;  /* 0x00037c00010f7983 */ /* 0x000f680000300800 */
[----:B------:R-:W-:Y:S04]  /*17b10*/  STL.64 [R1+0x880], R22 ;  /* 0x0008801601007387 */ /* 0x000fe80000100a00 */
[----:B------:R0:W-:Y:S04]  /*17b20*/  STL.64 [R1+0x878], R20 ;  /* 0x0008781401007387 */ /* 0x0001e80000100a00 */
[----:B0-----:R-:W3:Y:S04]  /*17b30*/  LDL.LU R20, [R1+0x60] ;  /* 0x0000600001147983 */ /* 0x001ee80000300800 */
[----:B------:R-:W3:Y:S04]  /*17b40*/  LDL.LU R21, [R1+0x64] ;  /* 0x0000640001157983 */ /* 0x000ee80000300800 */
[----:B------:R-:W4:Y:S04]  /*17b50*/  LDL.LU R22, [R1+0x68] ;  /* 0x0000680001167983 */ /* 0x000f280000300800 */
[----:B------:R-:W4:Y:S01]  /*17b60*/  LDL.LU R23, [R1+0x6c] ;  /* 0x00006c0001177983 */ /* 0x000f220000300800 */
[----:B--2---:R-:W-:-:S03]  /*17b70*/  IMAD R12, R3, 0x100, R2 ;  /* 0x00000100030c7824 */ /* 0x004fc600078e0202 */
[----:B------:R-:W2:Y:S04]  /*17b80*/  LDL.LU R2, [R1+0x168] ;  /* 0x0001680001027983 */ /* 0x000ea80000300800 */
[----:B------:R-:W2:Y:S04]  /*17b90*/  LDL.LU R3, [R1+0x16c] ;  /* 0x00016c0001037983 */ /* 0x000ea80000300800 */
[----:B----4-:R-:W-:Y:S04]  /*17ba0*/  STL.64 [R1+0x898], R22 ;  /* 0x0008981601007387 */ /* 0x010fe80000100a00 */
[----:B---3--:R0:W-:Y:S04]  /*17bb0*/  STL.64 [R1+0x890], R20 ;  /* 0x0008901401007387 */ /* 0x0081e80000100a00 */
[----:B0-----:R-:W3:Y:S04]  /*17bc0*/  LDL.LU R20, [R1+0x40] ;  /* 0x0000400001147983 */ /* 0x001ee80000300800 */
[----:B------:R-:W3:Y:S01]  /*17bd0*/  LDL.LU R21, [R1+0x44] ;  /* 0x0000440001157983 */ /* 0x000ee20000300800 */
[----:B------:R-:W-:-:S02]  /*17be0*/  IMAD.MOV.U32 R22, RZ, RZ, R0 ;  /* 0x000000ffff167224 */ /* 0x000fc400078e0000 */
[----:B------:R-:W-:Y:S01]  /*17bf0*/  IMAD.MOV.U32 R23, RZ, RZ, R28 ;  /* 0x000000ffff177224 */ /* 0x000fe200078e001c */
[----:B------:R-:W4:Y:S04]  /*17c00*/  LDL.LU R0, [R1+0x8c4] ;  /* 0x0008c40001007983 */ /* 0x000f280000300800 */
[----:B------:R-:W2:Y:S04]  /*17c10*/  LDL.LU R28, [R1+0x8c0] ;  /* 0x0008c000011c7983 */ /* 0x000ea80000300800 */
[----:B------:R-:W-:Y:S04]  /*17c20*/  STL.64 [R1+0x8a8], R22 ;  /* 0x0008a81601007387 */ /* 0x000fe80000100a00 */
[----:B---3--:R0:W-:Y:S04]  /*17c30*/  STL.64 [R1+0x8a0], R20 ;  /* 0x0008a01401007387 */ /* 0x0081e80000100a00 */
[----:B0-----:R-:W3:Y:S04]  /*17c40*/  LDL.LU R20, [R1] ;  /* 0x0000000001147983 */ /* 0x001ee80000300800 */
[----:B------:R-:W3:Y:S04]  /*17c50*/  LDL.LU R21, [R1+0x4] ;  /* 0x0000040001157983 */ /* 0x000ee80000300800 */
[----:B------:R-:W5:Y:S04]  /*17c60*/  LDL.LU R22, [R1+0x8] ;  /* 0x0000080001167983 */ /* 0x000f680000300800 */
[----:B------:R-:W5:Y:S04]  /*17c70*/  LDL.LU R23, [R1+0xc] ;  /* 0x00000c0001177983 */ /* 0x000f680000300800 */
[----:B-----5:R-:W-:Y:S04]  /*17c80*/  STL.64 [R1+0x8b8], R22 ;  /* 0x0008b81601007387 */ /* 0x020fe80000100a00 */
[----:B---3--:R0:W-:Y:S04]  /*17c90*/  STL.64 [R1+0x8b0], R20 ;  /* 0x0008b01401007387 */ /* 0x0081e80000100a00 */
[----:B0-----:R-:W3:Y:S04]  /*17ca0*/  LDL.LU R20, [R1+0x10] ;  /* 0x0000100001147983 */ /* 0x001ee80000300800 */
[----:B------:R-:W3:Y:S04]  /*17cb0*/  LDL.LU R21, [R1+0x14] ;  /* 0x0000140001157983 */ /* 0x000ee80000300800 */
[----:B------:R-:W3:Y:S04]  /*17cc0*/  LDL.LU R22, [R1+0x18] ;  /* 0x0000180001167983 */ /* 0x000ee80000300800 */
[----:B------:R-:W3:Y:S01]  /*17cd0*/  LDL.LU R23, [R1+0x1c] ;  /* 0x00001c0001177983 */ /* 0x000ee20000300800 */
[----:B------:R-:W-:-:S02]  /*17ce0*/  IMAD.MOV.U32 R27, RZ, RZ, R4 ;  /* 0x000000ffff1b7224 */ /* 0x000fc400078e0004 */
[----:B------:R-:W-:Y:S01]  /*17cf0*/  IMAD.MOV.U32 R26, RZ, RZ, R5 ;  /* 0x000000ffff1a7224 */ /* 0x000fe200078e0005 */
[----:B------:R-:W5:Y:S01]  /*17d00*/  LDL.LU R4, [R1+0x178] ;  /* 0x0001780001047983 */ /* 0x000f620000300800 */
[----:B------:R-:W-:Y:S02]  /*17d10*/  IMAD R14, R7, 0x100, R6 ;  /* 0x00000100070e7824 */ /* 0x000fe400078e0206 */
[----:B------:R-:W-:Y:S01]  /*17d20*/  IMAD R13, R13, 0x100, R18 ;  /* 0x000001000d0d7824 */ /* 0x000fe200078e0212 */
[----:B------:R-:W5:Y:S01]  /*17d30*/  LDL.LU R5, [R1+0x17c] ;  /* 0x00017c0001057983 */ /* 0x000f620000300800 */
[----:B------:R-:W-:Y:S01]  /*17d40*/  IMAD R15, R15, 0x100, R19 ;  /* 0x000001000f0f7824 */ /* 0x000fe200078e0213 */
[----:B--2---:R-:W-:Y:S02]  /*17d50*/  F2FP.F16.E4M3.UNPACK_B R18, R28.H1 ;  /* 0x0000001cff12723e */ /* 0x004fe400030006ff */
[----:B------:R-:W2:Y:S01]  /*17d60*/  LDL.LU R6, [R1+0x188] ;  /* 0x0001880001067983 */ /* 0x000ea20000300800 */
[----:B----4-:R-:W-:-:S03]  /*17d70*/  F2FP.F16.E4M3.UNPACK_B R19, R0.H1 ;  /* 0x00000000ff13723e */ /* 0x010fc600030006ff */
[----:B------:R-:W4:Y:S01]  /*17d80*/  LDL.LU R7, [R1+0x18c] ;  /* 0x00018c0001077983 */ /* 0x000f220000300800 */
[----:B---3--:R-:W-:-:S15]  /*17d90*/  HMMA.16816.F32 R20, R8, R24, R20 ;  /* 0x000000180814723c */ /* 0x008fde0000001814 */
[----:B------:R-:W-:-:S08]  /*17da0*/  NOP ;  /* 0x0000000000007918 */ /* 0x000fd00000000000 */
[----:B------:R0:W-:Y:S01]  /*17db0*/  STL.64 [R1+0x10], R20 ;  /* 0x0000101401007387 */ /* 0x0001e20000100a00 */
[----:B------:R-:W-:Y:S02]  /*17dc0*/  IMAD.MOV.U32 R28, RZ, RZ, R22 ;  /* 0x000000ffff1c7224 */ /* 0x000fe400078e0016 */
[----:B------:R-:W-:Y:S02]  /*17dd0*/  IMAD.MOV.U32 R0, RZ, RZ, R23 ;  /* 0x000000ffff007224 */ /* 0x000fe400078e0017 */
[----:B------:R-:W3:Y:S04]  /*17de0*/  LDL.LU.64 R22, [R1+0x8b8] ;  /* 0x0008b80001167983 */ /* 0x000ee80000300a00 */
[----:B0-----:R-:W3:Y:S04]  /*17df0*/  LDL.LU.64 R20, [R1+0x8b0] ;  /* 0x0008b00001147983 */ /* 0x001ee80000300a00 */
[----:B------:R-:W2:Y:S04]  /*17e00*/  LDL.LU R24, [R1+0x6cc] ;  /* 0x0006cc0001187983 */ /* 0x000ea80000300800 */
[----:B------:R-:W2:Y:S04]  /*17e10*/  LDL.LU R25, [R1+0x6c8] ;  /* 0x0006c80001197983 */ /* 0x000ea80000300800 */
[----:B------:R-:W-:Y:S04]  /*17e20*/  STL [R1+0x860], R0 ;  /* 0x0008600001007387 */ /* 0x000fe80000100800 */
[----:B------:R-:W-:Y:S01]  /*17e30*/  STL [R1+0x85c], R28 ;  /* 0x00085c1c01007387 */ /* 0x000fe20000100800 */
[----:B---3--:R-:W-:Y:S03]  /*17e40*/  HMMA.16816.F32 R8, R8, R16, R20 ;  /* 0x000000100808723c */ /* 0x008fe60000001814 */
[----:B------:R-:W3:Y:S04]  /*17e50*/  LDL.LU.64 R22, [R1+0x8a8] ;  /* 0x0008a80001167983 */ /* 0x000ee80000300a00 */
[----:B------:R-:W3:Y:S01]  /*17e60*/  LDL.LU.64 R20, [R1+0x8a0] ;  /* 0x0008a00001147983 */ /* 0x000ee20000300a00 */
[----:B------:R-:W-:-:S02]  /*17e70*/  F2FP.F16.E4M3.UNPACK_B R12, R12 ;  /* 0x0000000cff0c723e */ /* 0x000fc400020006ff */
[----:B------:R-:W-:Y:S02]  /*17e80*/  F2FP.F16.E4M3.UNPACK_B R14, R14 ;  /* 0x0000000eff0e723e */ /* 0x000fe400020006ff */
[----:B------:R-:W-:Y:S02]  /*17e90*/  F2FP.F16.E4M3.UNPACK_B R13, R13 ;  /* 0x0000000dff0d723e */ /* 0x000fe400020006ff */
[----:B------:R-:W-:-:S09]  /*17ea0*/  F2FP.F16.E4M3.UNPACK_B R15, R15 ;  /* 0x0000000fff0f723e */ /* 0x000fd200020006ff */
[----:B------:R-:W-:Y:S04]  /*17eb0*/  STL.64 [R1+0x7b0], R10 ;  /* 0x0007b00a01007387 */ /* 0x000fe80000100a00 */
[----:B------:R0:W-:Y:S04]  /*17ec0*/  STL.64 [R1+0x7a8], R8 ;  /* 0x0007a80801007387 */ /* 0x0001e80000100a00 */
[----:B0-----:R-:W4:Y:S04]  /*17ed0*/  LDL.LU R8, [R1+0x80] ;  /* 0x0000800001087983 */ /* 0x001f280000300800 */
[----:B------:R-:W4:Y:S04]  /*17ee0*/  LDL.LU R9, [R1+0x84] ;  /* 0x0000840001097983 */ /* 0x000f280000300800 */
[----:B------:R-:W4:Y:S04]  /*17ef0*/  LDL.LU R10, [R1+0x88] ;  /* 0x00008800010a7983 */ /* 0x000f280000300800 */
[----:B------:R-:W4:Y:S01]  /*17f00*/  LDL.LU R11, [R1+0x8c] ;  /* 0x00008c00010b7983 */ /* 0x000f220000300800 */
[----:B---3--:R-:W-:-:S15]  /*17f10*/  HMMA.16816.F32 R20, R12, R18, R20 ;  /* 0x000000120c14723c */ /* 0x008fde0000001814 */
[----:B------:R-:W-:-:S08]  /*17f20*/  NOP ;  /* 0x0000000000007918 */ /* 0x000fd00000000000 */
[----:B------:R-:W-:Y:S04]  /*17f30*/  STL.64 [R1+0x110], R20 ;  /* 0x0001101401007387 */ /* 0x000fe80000100a00 */
[----:B------:R0:W-:Y:S04]  /*17f40*/  STL.64 [R1+0x118], R22 ;  /* 0x0001181601007387 */ /* 0x0001e80000100a00 */
[----:B0-----:R-:W3:Y:S04]  /*17f50*/  LDL.LU.64 R22, [R1+0x898] ;  /* 0x0008980001167983 */ /* 0x001ee80000300a00 */
[----:B------:R-:W3:Y:S01]  /*17f60*/  LDL.LU.64 R20, [R1+0x890] ;  /* 0x0008900001147983 */ /* 0x000ee20000300a00 */
[----:B------:R-:W-:-:S02]  /*17f70*/  F2FP.F16.E4M3.UNPACK_B R2, R2.H1 ;  /* 0x00000002ff02723e */ /* 0x000fc400030006ff */
[----:B------:R-:W-:Y:S01]  /*17f80*/  F2FP.F16.E4M3.UNPACK_B R3, R3.H1 ;  /* 0x00000003ff03723e */ /* 0x000fe200030006ff */
[----:B------:R-:W-:Y:S02]  /*17f90*/  IMAD.MOV.U32 R17, RZ, RZ, R18 ;  /* 0x000000ffff117224 */ /* 0x000fe400078e0012 */
[----:B------:R-:W-:Y:S02]  /*17fa0*/  IMAD.MOV.U32 R0, RZ, RZ, R19 ;  /* 0x000000ffff007224 */ /* 0x000fe400078e0013 */
[----:B------:R-:W2:Y:S02]  /*17fb0*/  LDL.LU.64 R18, [R1+0x888] ;  /* 0x0008880001127983 */ /* 0x000ea40000300a00 */
[----:B---3--:R-:W-:-:S15]  /*17fc0*/  HMMA.16816.F32 R20, R12, R2, R20 ;  /* 0x000000020c14723c */ /* 0x008fde0000001814 */
[----:B------:R-:W-:-:S08]  /*17fd0*/  NOP ;  /* 0x0000000000007918 */ /* 0x000fd00000000000 */
[----:B------:R-:W-:Y:S04]  /*17fe0*/  STL.64 [R1+0x120], R20 ;  /* 0x0001201401007387 */ /* 0x000fe80000100a00 */
[----:B------:R0:W-:Y:S04]  /*17ff0*/  STL.64 [R1+0x128], R22 ;  /* 0x0001281601007387 */ /* 0x0001e80000100a00 */
[----:B0-----:R-:W3:Y:S01]  /*18000*/  LDL.LU.64 R22, [R1+0x880] ;  /* 0x0008800001167983 */ /* 0x001ee20000300a00 */
[----:B-----5:R-:W-:Y:S02]  /*18010*/  F2FP.F16.E4M3.UNPACK_B R4, R4.H1 ;  /* 0x00000004ff04723e */ /* 0x020fe400030006ff */
[----:B------:R-:W-:Y:S01]  /*18020*/  F2FP.F16.E4M3.UNPACK_B R5, R5.H1 ;  /* 0x00000005ff05723e */ /* 0x000fe200030006ff */
[----:B------:R-:W5:Y:S06]  /*18030*/  LDL.LU.64 R20, [R1+0x878] ;  /* 0x0008780001147983 */ /* 0x000f6c0000300a00 */
[----:B----4-:R-:W-:-:S15]  /*18040*/  HMMA.16816.F32 R8, R12, R4, R8 ;  /* 0x000000040c08723c */ /* 0x010fde0000001808 */
[----:B------:R-:W-:-:S08]  /*18050*/  NOP ;  /* 0x0000000000007918 */ /* 0x000fd00000000000 */
[----:B------:R0:W-:Y:S04]  /*18060*/  STL.64 [R1+0x80], R8 ;  /* 0x0000800801007387 */ /* 0x0001e80000100a00 */
[----:B------:R3:W-:Y:S01]  /*18070*/  STL.64 [R1+0x88], R10 ;  /* 0x0000880a01007387 */ /* 0x0007e20000100a00 */
[----:B0-----:R-:W-:Y:S02]  /*18080*/  IMAD.MOV.U32 R8, RZ, RZ, R27 ;  /* 0x000000ffff087224 */ /* 0x001fe400078e001b */
[----:B------:R-:W-:Y:S01]  /*18090*/  IMAD.MOV.U32 R9, RZ, RZ, R26 ;  /* 0x000000ffff097224 */ /* 0x000fe200078e001a */
[----:B------:R-:W4:Y:S04]  /*180a0*/  LDL.LU R27, [R1+0x874] ;  /* 0x00087400011b7983 */ /* 0x000f280000300800 */
[----:B------:R-:W4:Y:S01]  /*180b0*/  LDL.LU R26, [R1+0x870] ;  /* 0x00087000011a7983 */ /* 0x000f220000300800 */
[----:B---3--:R-:W-:-:S02]  /*180c0*/  IMAD.MOV.U32 R10, RZ, RZ, R23 ;  /* 0x000000ffff0a7224 */ /* 0x008fc400078e0017 */
[----:B------:R-:W-:-:S05]  /*180d0*/  IMAD.MOV.U32 R11, RZ, RZ, R22 ;  /* 0x000000ffff0b7224 */ /* 0x000fca00078e0016 */
[----:B------:R-:W-:Y:S04]  /*180e0*/  STL.64 [R1+0x7c0], R10 ;  /* 0x0007c00a01007387 */ /* 0x000fe80000100a00 */
[----:B------:R0:W-:Y:S04]  /*180f0*/  STL.64 [R1+0x7b8], R8 ;  /* 0x0007b80801007387 */ /* 0x0001e80000100a00 */
[----:B0-----:R-:W3:Y:S01]  /*18100*/  LDL.LU R8, [R1+0x50] ;  /* 0x0000500001087983 */ /* 0x001ee20000300800 */
[----:B-----5:R-:W-:Y:S02]  /*18110*/  IMAD.MOV.U32 R10, RZ, RZ, R21 ;  /* 0x000000ffff0a7224 */ /* 0x020fe400078e0015 */
[----:B------:R-:W-:-:S02]  /*18120*/  IMAD.MOV.U32 R11, RZ, RZ, R20 ;  /* 0x000000ffff0b7224 */ /* 0x000fc400078e0014 */
[----:B------:R-:W-:Y:S02]  /*18130*/  IMAD.MOV.U32 R9, RZ, RZ, R29 ;  /* 0x000000ffff097224 */ /* 0x000fe400078e001d */
[----:B------:R-:W5:Y:S04]  /*18140*/  LDL.LU R29, [R1+0x86c] ;  /* 0x00086c00011d7983 */ /* 0x000f680000300800 */
[----:B------:R2:W-:Y:S02]  /*18150*/  STL.64 [R1+0x7d0], R10 ;  /* 0x0007d00a01007387 */ /* 0x0005e40000100a00 */
[----:B--2---:R-:W-:Y:S02]  /*18160*/  IMAD.MOV.U32 R10, RZ, RZ, R19 ;  /* 0x000000ffff0a7224 */ /* 0x004fe400078e0013 */
[----:B------:R-:W-:Y:S01]  /*18170*/  IMAD.MOV.U32 R11, RZ, RZ, R18 ;  /* 0x000000ffff0b7224 */ /* 0x000fe200078e0012 */
[----:B---3--:R4:W-:Y:S02]  /*18180*/  STL.64 [R1+0x7c8], R8 ;  /* 0x0007c80801007387 */ /* 0x0089e40000100a00 */
[----:B----4-:R-:W-:-:S02]  /*18190*/  IMAD.MOV.U32 R8, RZ, RZ, R26 ;  /* 0x000000ffff087224 */ /* 0x010fc400078e001a */
[----:B------:R-:W-:Y:S01]  /*181a0*/  IMAD.MOV.U32 R9, RZ, RZ, R27 ;  /* 0x000000ffff097224 */ /* 0x000fe200078e001b */
[----:B------:R-:W2:Y:S04]  /*181b0*/  LDL.LU R26, [R1+0x868] ;  /* 0x00086800011a7983 */ /* 0x000ea80000300800 */
[----:B------:R-:W2:Y:S04]  /*181c0*/  LDL.LU R27, [R1+0x864] ;  /* 0x00086400011b7983 */ /* 0x000ea80000300800 */
[----:B------:R-:W-:Y:S04]  /*181d0*/  STL.64 [R1+0x7e0], R10 ;  /* 0x0007e00a01007387 */ /* 0x000fe80000100a00 */
[----:B------:R0:W-:Y:S04]  /*181e0*/  STL.64 [R1+0x7d8], R8 ;  /* 0x0007d80801007387 */ /* 0x0001e80000100a00 */
[----:B0-----:R-:W3:Y:S04]  /*181f0*/  LDL.LU R8, [R1+0xb0] ;  /* 0x0000b00001087983 */ /* 0x001ee80000300800 */
[----:B------:R-:W3:Y:S04]  /*18200*/  LDL.LU R9, [R1+0xb4] ;  /* 0x0000b40001097983 */ /* 0x000ee80000300800 */
[----:B------:R-:W4:Y:S01]  /*18210*/  LDL.LU R10, [R1+0xb8] ;  /* 0x0000b800010a7983 */ /* 0x000f220000300800 */
[----:B-----5:R-:W-:-:S02]  /*18220*/  IMAD.MOV.U32 R11, RZ, RZ, R29 ;  /* 0x000000ffff0b7224 */ /* 0x020fc400078e001d */
[----:B------:R-:W-:-:S03]  /*18230*/  IMAD R16, R25, 0x100, R24 ;  /* 0x0000010019107824 */ /* 0x000fc600078e0218 */
[----:B----4-:R0:W-:Y:S04]  /*18240*/  STL.64 [R1+0x7f0], R10 ;  /* 0x0007f00a01007387 */ /* 0x0101e80000100a00 */
[----:B---3--:R1:W-:Y:S01]  /*18250*/  STL.64 [R1+0x7e8], R8 ;  /* 0x0007e80801007387 */ /* 0x0083e20000100a00 */
[----:B0-----:R-:W-:Y:S02]  /*18260*/  IMAD.MOV.U32 R10, RZ, RZ, R17 ;  /* 0x000000ffff0a7224 */ /* 0x001fe400078e0011 */
[----:B------:R-:W-:-:S05]  /*18270*/  IMAD.MOV.U32 R11, RZ, RZ, R0 ;  /* 0x000000ffff0b7224 */ /* 0x000fca00078e0000 */
[----:B------:R0:W-:Y:S04]  /*18280*/  STL.64 [R1+0x808], R10 ;  /* 0x0008080a01007387 */ /* 0x0001e80000100a00 */
[----:B-1----:R-:W3:Y:S04]  /*18290*/  LDL.LU R8, [R1+0xe0] ;  /* 0x0000e00001087983 */ /* 0x002ee80000300800 */
[----:B------:R-:W3:Y:S04]  /*182a0*/  LDL.LU R9, [R1+0xe4] ;  /* 0x0000e40001097983 */ /* 0x000ee80000300800 */
[----:B0-----:R-:W4:Y:S04]  /*182b0*/  LDL.LU R10, [R1+0xe8] ;  /* 0x0000e800010a7983 */ /* 0x001f280000300800 */
[----:B------:R-:W4:Y:S04]  /*182c0*/  LDL.LU R11, [R1+0xec] ;  /* 0x0000ec00010b7983 */ /* 0x000f280000300800 */
        /* <DEDUP_REMOVED lines=10> */
[----:B------:R-:W3:Y:S04]  /*18370*/  LDL.LU R24, [R1+0x1c8] ;  /* 0x0001c80001187983 */ /* 0x000ee80000300800 */
[----:B------:R-:W3:Y:S04]  /*18380*/  LDL.LU R25, [R1+0x1cc] ;  /* 0x0001cc0001197983 */ /* 0x000ee80000300800 */
[----:B--2---:R-:W-:Y:S04]  /*18390*/  STL.64 [R1+0x850], R26 ;  /* 0x0008501a01007387 */ /* 0x004fe80000100a00 */
[----:B---3--:R0:W-:Y:S04]  /*183a0*/  STL.64 [R1+0x848], R24 ;  /* 0x0008481801007387 */ /* 0x0081e80000100a00 */
[----:B0-----:R-:W2:Y:S04]  /*183b0*/  LDL.LU R24, [R1+0xa0] ;  /* 0x0000a00001187983 */ /* 0x001ea80000300800 */
[----:B------:R-:W2:Y:S04]  /*183c0*/  LDL.LU R25, [R1+0xa4] ;  /* 0x0000a40001197983 */ /* 0x000ea80000300800 */
[----:B------:R-:W2:Y:S04]  /*183d0*/  LDL.LU R26, [R1+0xa8] ;  /* 0x0000a800011a7983 */ /* 0x000ea80000300800 */
[----:B------:R-:W2:Y:S04]  /*183e0*/  LDL.LU R27, [R1+0xac] ;  /* 0x0000ac00011b7983 */ /* 0x000ea80000300800 */
[----:B----4-:R-:W-:Y:S04]  /*183f0*/  STL.64 [R1+0x818], R10 ;  /* 0x0008180a01007387 */ /* 0x010fe80000100a00 */
[----:B------:R0:W-:Y:S04]  /*18400*/  STL.64 [R1+0x810], R8 ;  /* 0x0008100801007387 */ /* 0x0001e80000100a00 */
[----:B0-----:R-:W3:Y:S04]  /*18410*/  LDL.LU R8, [R1+0xf0] ;  /* 0x0000f00001087983 */ /* 0x001ee80000300800 */
[----:B------:R-:W3:Y:S04]  /*18420*/  LDL.LU R9, [R1+0xf4] ;  /* 0x0000f40001097983 */ /* 0x000ee80000300800 */
[----:B------:R-:W4:Y:S04]  /*18430*/  LDL.LU R10, [R1+0xf8] ;  /* 0x0000f800010a7983 */ /* 0x000f280000300800 */
[----:B------:R-:W4:Y:S01]  /*18440*/  LDL.LU R11, [R1+0xfc] ;  /* 0x0000fc00010b7983 */ /* 0x000f220000300800 */
[----:B------:R-:W-:-:S03]  /*18450*/  F2FP.F16.E4M3.UNPACK_B R6, R6.H1 ;  /* 0x00000006ff06723e */ /* 0x000fc600030006ff */
[----:B----4-:R-:W-:Y:S04]  /*18460*/  STL.64 [R1+0x828], R10 ;  /* 0x0008280a01007387 */ /* 0x010fe80000100a00 */
[----:B---3--:R0:W-:Y:S04]  /*18470*/  STL.64 [R1+0x820], R8 ;  /* 0x0008200801007387 */ /* 0x0081e80000100a00 */
[----:B0-----:R-:W3:Y:S04]  /*18480*/  LDL.LU R8, [R1+0x100] ;  /* 0x0001000001087983 */ /* 0x001ee80000300800 */
[----:B------:R-:W3:Y:S04]  /*18490*/  LDL.LU R9, [R1+0x104] ;  /* 0x0001040001097983 */ /* 0x000ee80000300800 */
[----:B------:R-:W4:Y:S04]  /*184a0*/  LDL.LU R10, [R1+0x108] ;  /* 0x00010800010a7983 */ /* 0x000f280000300800 */
[----:B------:R-:W4:Y:S01]  /*184b0*/  LDL.LU R11, [R1+0x10c] ;  /* 0x00010c00010b7983 */ /* 0x000f220000300800 */
[----:B------:R-:W-:-:S07]  /*184c0*/  F2FP.F16.E4M3.UNPACK_B R7, R7.H1 ;  /* 0x00000007ff07723e */ /* 0x000fce00030006ff */
[----:B--2---:R-:W-:Y:S01]  /*184d0*/  HMMA.16816.F32 R24, R12, R6, R24 ;  /* 0x000000060c18723c */ /* 0x004fe20000001818 */
[----:B-----5:R-:W-:Y:S02]  /*184e0*/  IMAD R18, R18, 0x100, R0 ;  /* 0x0000010012127824 */ /* 0x020fe400078e0200 */
[----:B------:R-:W-:Y:S02]  /*184f0*/  IMAD R17, R17, 0x100, R28 ;  /* 0x0000010011117824 */ /* 0x000fe400078e021c */
[----:B------:R-:W-:Y:S01]  /*18500*/  IMAD R19, R19, 0x100, R29 ;  /* 0x0000010013137824 */ /* 0x000fe200078e021d */
[----:B----4-:R-:W-:Y:S04]  /*18510*/  STL.64 [R1+0x838], R10 ;  /* 0x0008380a01007387 */ /* 0x010fe80000100a00 */
[----:B---3--:R0:W-:Y:S04]  /*18520*/  STL.64 [R1+0x830], R8 ;  /* 0x0008300801007387 */ /* 0x0081e80000100a00 */
[----:B0-----:R-:W2:Y:S04]  /*18530*/  LDL.LU R8, [R1+0xd0] ;  /* 0x0000d00001087983 */ /* 0x001ea80000300800 */
[----:B------:R-:W2:Y:S04]  /*18540*/  LDL.LU R9, [R1+0xd4] ;  /* 0x0000d40001097983 */ /* 0x000ea80000300800 */
[----:B------:R-:W2:Y:S04]  /*18550*/  LDL.LU R10, [R1+0xd8] ;  /* 0x0000d800010a7983 */ /* 0x000ea80000300800 */
[----:B------:R-:W2:Y:S04]  /*18560*/  LDL.LU R11, [R1+0xdc] ;  /* 0x0000dc00010b7983 */ /* 0x000ea80000300800 */
[----:B------:R-:W3:Y:S04]  /*18570*/  LDL.LU R0, [R1+0x860] ;  /* 0x0008600001007983 */ /* 0x000ee80000300800 */
[----:B------:R-:W4:Y:S04]  /*18580*/  LDL.LU R28, [R1+0x85c] ;  /* 0x00085c00011c7983 */ /* 0x000f280000300800 */
[----:B------:R-:W5:Y:S04]  /*18590*/  LDL.LU R29, [R1+0x858] ;  /* 0x00085800011d7983 */ /* 0x000f680000300800 */
[----:B------:R-:W-:Y:S04]  /*185a0*/  STL.64 [R1+0x1f0], R24 ;  /* 0x0001f01801007387 */ /* 0x000fe80000100a00 */
[----:B------:R0:W-:Y:S04]  /*185b0*/  STL.64 [R1+0x1f8], R26 ;  /* 0x0001f81a01007387 */ /* 0x0001e80000100a00 */
[----:B0-----:R-:W3:Y:S01]  /*185c0*/  LDL.LU.64 R26, [R1+0x850] ;  /* 0x00085000011a7983 */ /* 0x001ee20000300a00 */
[----:B------:R-:W-:-:S02]  /*185d0*/  F2FP.F16.E4M3.UNPACK_B R20, R20.H1 ;  /* 0x00000014ff14723e */ /* 0x000fc400030006ff */
[----:B------:R-:W-:Y:S01]  /*185e0*/  F2FP.F16.E4M3.UNPACK_B R21, R21.H1 ;  /* 0x00000015ff15723e */ /* 0x000fe200030006ff */
[----:B------:R-:W4:Y:S04]  /*185f0*/  LDL.LU.64 R24, [R1+0x848] ;  /* 0x0008480001187983 */ /* 0x000f280000300a00 */
[----:B------:R-:W-:Y:S04]  /*18600*/  STL.64 [R1+0x800], R6 ;  /* 0x0008000601007387 */ /* 0x000fe80000100a00 */
[----:B------:R0:W-:Y:S04]  /*18610*/  STL.64 [R1+0x7f8], R4 ;  /* 0x0007f80401007387 */ /* 0x0001e80000100a00 */
[----:B0-----:R-:W5:Y:S01]  /*18620*/  LDL.LU R4, [R1+0xc0] ;  /* 0x0000c00001047983 */ /* 0x001f620000300800 */
[----:B--2---:R-:W-:Y:S01]  /*18630*/  HMMA.16816.F32 R8, R12, R20, R8 ;  /* 0x000000140c08723c */ /* 0x004fe20000001808 */
[----:B---3--:R-:W-:-:S02]  /*18640*/  IMAD.MOV.U32 R5, RZ, RZ, R27 ;  /* 0x000000ffff057224 */ /* 0x008fc400078e001b */
[----:B------:R-:W2:Y:S01]  /*18650*/  LDL.LU R27, [R1+0x844] ;  /* 0x00084400011b7983 */ /* 0x000ea20000300800 */
[----:B------:R-:W-:-:S03]  /*18660*/  IMAD.MOV.U32 R6, RZ, RZ, R26 ;  /* 0x000000ffff067224 */ /* 0x000fc600078e001a */
[----:B------:R-:W3:-:S15]  /*18670*/  LDL.LU R26, [R1+0x840] ;  /* 0x00084000011a7983 */ /* 0x000ede0000300800 */
[----:B------:R-:W-:-:S01]  /*18680*/  NOP ;  /* 0x0000000000007918 */ /* 0x000fc20000000000 */
[----:B------:R-:W-:Y:S04]  /*18690*/  STL.64 [R1+0xd0], R8 ;  /* 0x0000d00801007387 */ /* 0x000fe80000100a00 */
[----:B------:R0:W-:Y:S04]  /*186a0*/  STL.64 [R1+0xd8], R10 ;  /* 0x0000d80a01007387 */ /* 0x0001e80000100a00 */
[----:B0-----:R-:W4:Y:S04]  /*186b0*/  LDL.LU.64 R10, [R1+0x838] ;  /* 0x00083800010a7983 */ /* 0x001f280000300a00 */
[----:B------:R-:W4:Y:S01]  /*186c0*/  LDL.LU.64 R8, [R1+0x830] ;  /* 0x0008300001087983 */ /* 0x000f220000300a00 */
[----:B------:R-:W-:-:S02]  /*186d0*/  F2FP.F16.E4M3.UNPACK_B R22, R22.H1 ;  /* 0x00000016ff16723e */ /* 0x000fc400030006ff */
[----:B------:R-:W-:-:S07]  /*186e0*/  F2FP.F16.E4M3.UNPACK_B R23, R23.H1 ;  /* 0x00000017ff17723e */ /* 0x000fce00030006ff */
[----:B----4-:R-:W-:-:S15]  /*186f0*/  HMMA.16816.F32 R8, R12, R22, R8 ;  /* 0x000000160c08723c */ /* 0x010fde0000001808 */
[----:B------:R-:W-:-:S08]  /*18700*/  NOP ;  /* 0x0000000000007918 */ /* 0x000fd00000000000 */
        /* <DEDUP_REMOVED lines=12> */
[----:B---3--:R-:W-:-:S02]  /*187d0*/  F2FP.F16.E4M3.UNPACK_B R26, R26.H1 ;  /* 0x0000001aff1a723e */ /* 0x008fc400030006ff */
[----:B--2---:R-:W-:Y:S01]  /*187e0*/  F2FP.F16.E4M3.UNPACK_B R27, R27.H1 ;  /* 0x0000001bff1b723e */ /* 0x004fe200030006ff */
[----:B-----5:R-:W-:Y:S01]  /*187f0*/  IMAD.MOV.U32 R7, RZ, RZ, R29 ;  /* 0x000000ffff077224 */ /* 0x020fe200078e001d */
[----:B------:R-:W-:Y:S01]  /*18800*/  F2FP.F16.E4M3.UNPACK_B R16, R16 ;  /* 0x00000010ff10723e */ /* 0x000fe200020006ff */
[----:B------:R-:W0:Y:S04]  /*18810*/  LDC R29, c[0x0][0x238] ;  /* 0x00008e00ff1d7b82 */ /* 0x000e280000000800 */
[----:B----4-:R-:W-:Y:S01]  /*18820*/  HMMA.16816.F32 R12, R12, R26, R8 ;  /* 0x0000001a0c0c723c */ /* 0x010fe20000001808 */
[----:B------:R-:W2:Y:S01]  /*18830*/  LDL.LU.64 R10, [R1+0x808] ;  /* 0x00080800010a7983 */ /* 0x000ea20000300a00 */
[----:B------:R-:W-:Y:S02]  /*18840*/  F2FP.F16.E4M3.UNPACK_B R18, R18 ;  /* 0x00000012ff12723e */ /* 0x000fe400020006ff */
[----:B------:R-:W-:-:S02]  /*18850*/  F2FP.F16.E4M3.UNPACK_B R17, R17 ;  /* 0x00000011ff11723e */ /* 0x000fc400020006ff */
[----:B------:R-:W-:-:S15]  /*18860*/  F2FP.F16.E4M3.UNPACK_B R19, R19 ;  /* 0x00000013ff13723e */ /* 0x000fde00020006ff */
[----:B------:R-:W-:-:S02]  /*18870*/  NOP ;  /* 0x0000000000007918 */ /* 0x000fc40000000000 */
[----:B------:R1:W-:Y:S04]  /*18880*/  STL.64 [R1+0xf0], R12 ;  /* 0x0000f00c01007387 */ /* 0x0003e80000100a00 */
[----:B------:R3:W-:Y:S04]  /*18890*/  STL.64 [R1+0xf8], R14 ;  /* 0x0000f80e01007387 */ /* 0x0007e80000100a00 */
[----:B-1----:R-:W4:Y:S04]  /*188a0*/  LDL.LU R12, [R1+0x90] ;  /* 0x00009000010c7983 */ /* 0x002f280000300800 */
[----:B------:R-:W4:Y:S04]  /*188b0*/  LDL.LU R13, [R1+0x94] ;  /* 0x00009400010d7983 */ /* 0x000f280000300800 */
[----:B---3--:R-:W4:Y:S04]  /*188c0*/  LDL.LU R14, [R1+0x98] ;  /* 0x00009800010e7983 */ /* 0x008f280000300800 */
[----:B------:R-:W4:Y:S01]  /*188d0*/  LDL.LU R15, [R1+0x9c] ;  /* 0x00009c00010f7983 */ /* 0x000f220000300800 */
[----:B--2---:R-:W-:Y:S03]  /*188e0*/  HMMA.16816.F32 R8, R16, R10, R4 ;  /* 0x0000000a1008723c */ /* 0x004fe60000001804 */
[----:B------:R-:W2:Y:S04]  /*188f0*/  LDL.LU.64 R6, [R1+0x800] ;  /* 0x0008000001067983 */ /* 0x000ea80000300a00 */
[----:B------:R-:W4:-:S15]  /*18900*/  LDL.LU.64 R4, [R1+0x7f8] ;  /* 0x0007f80001047983 */ /* 0x000f1e0000300a00 */
[----:B------:R-:W-:-:S01]  /*18910*/  NOP ;  /* 0x0000000000007918 */ /* 0x000fc20000000000 */
[----:B------:R-:W-:Y:S04]  /*18920*/  STL.64 [R1+0xc0], R8 ;  /* 0x0000c00801007387 */ /* 0x000fe80000100a00 */
[----:B------:R1:W-:Y:S04]  /*18930*/  STL.64 [R1+0xc8], R10 ;  /* 0x0000c80a01007387 */ /* 0x0003e80000100a00 */
[----:B-1----:R-:W3:Y:S04]  /*18940*/  LDL.LU.64 R10, [R1+0x7f0] ;  /* 0x0007f000010a7983 */ /* 0x002ee80000300a00 */
[----:B------:R-:W3:Y:S02]  /*18950*/  LDL.LU.64 R8, [R1+0x7e8] ;  /* 0x0007e80001087983 */ /* 0x000ee40000300a00 */
[----:B---3--:R-:W-:-:S15]  /*18960*/  HMMA.16816.F32 R8, R16, R2, R8 ;  /* 0x000000021008723c */ /* 0x008fde0000001808 */
[----:B------:R-:W-:-:S08]  /*18970*/  NOP ;  /* 0x0000000000007918 */ /* 0x000fd00000000000 */
[----:B------:R-:W-:Y:S04]  /*18980*/  STL.64 [R1+0xb0], R8 ;  /* 0x0000b00801007387 */ /* 0x000fe80000100a00 */
[----:B------:R1:W-:Y:S04]  /*18990*/  STL.64 [R1+0xb8], R10 ;  /* 0x0000b80a01007387 */ /* 0x0003e80000100a00 */
[----:B-1----:R-:W2:Y:S04]  /*189a0*/  LDL.LU.64 R10, [R1+0x7e0] ;  /* 0x0007e000010a7983 */ /* 0x002ea80000300a00 */
[----:B------:R-:W2:Y:S01]  /*189b0*/  LDL.LU.64 R8, [R1+0x7d8] ;  /* 0x0007d80001087983 */ /* 0x000ea20000300a00 */
[----:B----4-:R-:W-:Y:S03]  /*189c0*/  HMMA.16816.F32 R12, R16, R4, R12 ;  /* 0x00000004100c723c */ /* 0x010fe6000000180c */
[----:B------:R-:W3:Y:S04]  /*189d0*/  LDL.LU R3, [R1+0x39c] ;  /* 0x00039c0001037983 */ /* 0x000ee80000300800 */
[----:B------:R-:W4:-:S15]  /*189e0*/  LDL.LU R5, [R1+0x394] ;  /* 0x0003940001057983 */ /* 0x000f1e0000300800 */
[----:B------:R-:W-:-:S01]  /*189f0*/  NOP ;  /* 0x0000000000007918 */ /* 0x000fc20000000000 */
[----:B------:R1:W-:Y:S04]  /*18a00*/  STL.64 [R1+0x1e0], R12 ;  /* 0x0001e00c01007387 */ /* 0x0003e80000100a00 */
[----:B------:R-:W-:Y:S04]  /*18a10*/  STL.64 [R1+0x1e8], R14 ;  /* 0x0001e80e01007387 */ /* 0x000fe80000100a00 */
[----:B-1----:R-:W5:Y:S01]  /*18a20*/  LDL.LU R12, [R1+0x3a4] ;  /* 0x0003a400010c7983 */ /* 0x002f620000300800 */
[----:B--2---:R-:W-:-:S15]  /*18a30*/  HMMA.16816.F32 R8, R16, R6, R8 ;  /* 0x000000061008723c */ /* 0x004fde0000001808 */
[----:B------:R-:W-:-:S08]  /*18a40*/  NOP ;  /* 0x0000000000007918 */ /* 0x000fd00000000000 */
[----:B------:R-:W-:Y:S04]  /*18a50*/  STL.64 [R1+0x100], R8 ;  /* 0x0001000801007387 */ /* 0x000fe80000100a00 */
[----:B------:R1:W-:Y:S04]  /*18a60*/  STL.64 [R1+0x108], R10 ;  /* 0x0001080a01007387 */ /* 0x0003e80000100a00 */
[----:B-1----:R-:W2:Y:S04]  /*18a70*/  LDL.LU.64 R10, [R1+0x7d0] ;  /* 0x0007d000010a7983 */ /* 0x002ea80000300a00 */
[----:B------:R-:W2:Y:S04]  /*18a80*/  LDL.LU.64 R8, [R1+0x7c8] ;  /* 0x0007c80001087983 */ /* 0x000ea80000300a00 */
[----:B------:R-:W5:Y:S01]  /*18a90*/  LDL.LU R13, [R1+0x3ac] ;  /* 0x0003ac00010d7983 */ /* 0x000f620000300800 */
[----:B--2---:R-:W-:-:S15]  /*18aa0*/  HMMA.16816.F32 R8, R16, R20, R8 ;  /* 0x000000141008723c */ /* 0x004fde0000001808 */
[----:B------:R-:W-:-:S08]  /*18ab0*/  NOP ;  /* 0x0000000000007918 */ /* 0x000fd00000000000 */
[----:B------:R-:W-:Y:S04]  /*18ac0*/  STL.64 [R1+0xe0], R8 ;  /* 0x0000e00801007387 */ /* 0x000fe80000100a00 */
[----:B------:R1:W-:Y:S04]  /*18ad0*/  STL.64 [R1+0xe8], R10 ;  /* 0x0000e80a01007387 */ /* 0x0003e80000100a00 */
[----:B-1----:R-:W2:Y:S04]  /*18ae0*/  LDL.LU.64 R10, [R1+0x7c0] ;  /* 0x0007c000010a7983 */ /* 0x002ea80000300a00 */
[----:B------:R-:W2:Y:S02]  /*18af0*/  LDL.LU.64 R8, [R1+0x7b8] ;  /* 0x0007b80001087983 */ /* 0x000ea40000300a00 */
[----:B--2---:R-:W-:Y:S02]  /*18b00*/  HMMA.16816.F32 R20, R16, R22, R8 ;  /* 0x000000161014723c */ /* 0x004fe40000001808 */
[----:B------:R-:W2:Y:S04]  /*18b10*/  LDL.LU.64 R10, [R1+0x7b0] ;  /* 0x0007b000010a7983 */ /* 0x000ea80000300a00 */
[----:B------:R-:W2:-:S15]  /*18b20*/  LDL.LU.64 R8, [R1+0x7a8] ;  /* 0x0007a80001087983 */ /* 0x000e9e0000300a00 */
[----:B------:R-:W-:-:S02]  /*18b30*/  NOP ;  /* 0x0000000000007918 */ /* 0x000fc40000000000 */
[----:B------:R1:W-:Y:S04]  /*18b40*/  STL.64 [R1+0xa0], R20 ;  /* 0x0000a01401007387 */ /* 0x0003e80000100a00 */
[----:B------:R0:W-:Y:S04]  /*18b50*/  STL.64 [R1+0xa8], R22 ;  /* 0x0000a81601007387 */ /* 0x0001e80000100a00 */
[----:B-1----:R-:W3:Y:S04]  /*18b60*/  LDL.LU R20, [R1+0x10] ;  /* 0x0000100001147983 */ /* 0x002ee80000300800 */
[----:B------:R-:W3:Y:S01]  /*18b70*/  LDL.LU R21, [R1+0x14] ;  /* 0x0000140001157983 */ /* 0x000ee20000300800 */
[----:B0-----:R-:W-:-:S02]  /*18b80*/  IMAD.MOV.U32 R22, RZ, RZ, R28 ;  /* 0x000000ffff167224 */ /* 0x001fc400078e001c */
[----:B------:R-:W-:Y:S01]  /*18b90*/  IMAD.MOV.U32 R23, RZ, RZ, R0 ;  /* 0x000000ffff177224 */ /* 0x000fe200078e0000 */
[----:B------:R-:W5:Y:S01]  /*18ba0*/  LDL.LU R28, [R1+0x7a4] ;  /* 0x0007a400011c7983 */ /* 0x000f620000300800 */
[----:B------:R-:W-:-:S03]  /*18bb0*/  IMAD.SHL.U32 R2, R29, 0x40, RZ ;  /* 0x000000401d027824 */ /* 0x000fc600078e00ff */
[----:B------:R-:W5:Y:S04]  /*18bc0*/  LDL.LU R0, [R1+0x7a0] ;  /* 0x0007a00001007983 */ /* 0x000f680000300800 */
[----:B------:R-:W5:Y:S04]  /*18bd0*/  LDL.LU R6, [R1+0x3bc] ;  /* 0x0003bc0001067983 */ /* 0x000f680000300800 */
[----:B------:R-:W5:Y:S04]  /*18be0*/  LDL.LU R14, [R1+0x390] ;  /* 0x00039000010e7983 */ /* 0x000f680000300800 */
[----:B------:R-:W5:Y:S04]  /*18bf0*/  LDL.LU R29, [R1+0x3c4] ;  /* 0x0003c400011d7983 */ /* 0x000f680000300800 */
[----:B------:R-:W5:Y:S01]  /*18c00*/  LDL.LU R15, [R1+0x398] ;  /* 0x00039800010f7983 */ /* 0x000f620000300800 */
[C---:B---3--:R-:W-:Y:S06]  /*18c10*/  HMMA.16816.F32 R20, R16.reuse, R24, R20 ;  /* 0x000000181014723c */ /* 0x048fec0000001814 */
[----:B--2---:R-:W-:-:S15]  /*18c20*/  HMMA.16816.F32 R16, R16, R26, R8 ;  /* 0x0000001a1010723c */ /* 0x004fde0000001808 */
[----:B------:R-:W-:-:S02]  /*18c30*/  NOP ;  /* 0x0000000000007918 */ /* 0x000fc40000000000 */
[----:B------:R-:W-:Y:S04]  /*18c40*/  STL.64 [R1+0x150], R20 ;  /* 0x0001501401007387 */ /* 0x000fe80000100a00 */
[----:B------:R0:W-:Y:S04]  /*18c50*/  STL.64 [R1+0x158], R22 ;  /* 0x0001581601007387 */ /* 0x0001e80000100a00 */
[----:B0-----:R-:W2:Y:S04]  /*18c60*/  LDL.LU R22, [R1+0x3cc] ;  /* 0x0003cc0001167983 */ /* 0x001ea80000300800 */
[----:B------:R-:W3:Y:S04]  /*18c70*/  LDL.LU R7, [R1+0x3a0] ;  /* 0x0003a00001077983 */ /* 0x000ee80000300800 */
[----:B------:R-:W2:Y:S04]  /*18c80*/  LDL.LU R10, [R1+0x3b4] ;  /* 0x0003b400010a7983 */ /* 0x000ea80000300800 */
[----:B------:R-:W3:Y:S04]  /*18c90*/  LDL.LU R11, [R1+0x3d4] ;  /* 0x0003d400010b7983 */ /* 0x000ee80000300800 */
[----:B------:R-:W-:Y:S04]  /*18ca0*/  STL.64 [R1+0x130], R16 ;  /* 0x0001301001007387 */ /* 0x000fe80000100a00 */
[----:B------:R-:W-:Y:S04]  /*18cb0*/  STL.64 [R1+0x138], R18 ;  /* 0x0001381201007387 */ /* 0x000fe80000100a00 */
[----:B------:R-:W3:Y:S01]  /*18cc0*/  LDL.LU R20, [R1+0x3a8] ;  /* 0x0003a80001147983 */ /* 0x000ee20000300800 */
[----:B----4-:R-:W-:-:S03]  /*18cd0*/  IADD3 R5, P6, R5, UR8, RZ ;  /* 0x0000000805057c10 */ /* 0x010fc6000ffde0ff */
[----:B------:R-:W4:Y:S01]  /*18ce0*/  LDL.LU R4, [R1+0x3dc] ;  /* 0x0003dc0001047983 */ /* 0x000f220000300800 */
[----:B------:R-:W-:-:S03]  /*18cf0*/  IADD3 R3, P5, R3, UR8, RZ ;  /* 0x0000000803037c10 */ /* 0x000fc6000ffbe0ff */
[----:B------:R-:W4:Y:S04]  /*18d00*/  LDL.LU R23, [R1+0x3b0] ;  /* 0x0003b00001177983 */ /* 0x000f280000300800 */
[----:B------:R-:W4:Y:S01]  /*18d10*/  LDL.LU R21, [R1+0x3e4] ;  /* 0x0003e40001157983 */ /* 0x000f220000300800 */
[----:B-----5:R-:W-:-:S03]  /*18d20*/  IADD3 R12, P3, R12, UR8, RZ ;  /* 0x000000080c0c7c10 */ /* 0x020fc6000ff7e0ff */
[----:B------:R-:W5:Y:S04]  /*18d30*/  LDL.LU R24, [R1+0x3b8] ;  /* 0x0003b80001187983 */ /* 0x000f680000300800 */
[----:B------:R0:W-:Y:S01]  /*18d40*/  STL [R1+0x394], R5 ;  /* 0x0003940501007387 */ /* 0x0001e20000100800 */
[----:B------:R-:W-:Y:S01]  /*18d50*/  IADD3 R13, P2, R13, UR8, RZ ;  /* 0x000000080d0d7c10 */ /* 0x000fe2000ff5e0ff */
[----:B------:R-:W-:Y:S02]  /*18d60*/  USHF.R.S32.HI UR4, URZ, 0x1f, UR8 ;  /* 0x0000001f3f047899 */ /* 0x000fe40008011408 */
[----:B0-----:R-:W5:Y:S04]  /*18d70*/  LDL.LU R5, [R1+0x3ec] ;  /* 0x0003ec0001057983 */ /* 0x001f680000300800 */
[----:B------:R0:W-:Y:S01]  /*18d80*/  STL [R1+0x39c], R3 ;  /* 0x00039c0301007387 */ /* 0x0001e20000100800 */
[----:B------:R-:W-:-:S03]  /*18d90*/  IADD3 R6, P4, R6, UR8, RZ ;  /* 0x0000000806067c10 */ /* 0x000fc6000ff9e0ff */
[----:B0-----:R-:W5:Y:S04]  /*18da0*/  LDL.LU R3, [R1+0x3c0] ;  /* 0x0003c00001037983 */ /* 0x001f680000300800 */
[----:B------:R0:W-:Y:S01]  /*18db0*/  STL [R1+0x3a4], R12 ;  /* 0x0003a40c01007387 */ /* 0x0001e20000100800 */
[----:B------:R-:W-:-:S03]  /*18dc0*/  IADD3.X R14, R14, UR4, RZ, P6, !PT ;  /* 0x000000040e0e7c10 */ /* 0x000fc6000b7fe4ff */
[----:B0-----:R-:W5:Y:S04]  /*18dd0*/  LDL.LU R12, [R1+0x3f4] ;  /* 0x0003f400010c7983 */ /* 0x001f680000300800 */
[----:B------:R-:W5:Y:S04]  /*18de0*/  LDL.LU R25, [R1+0x3c8] ;  /* 0x0003c80001197983 */ /* 0x000f680000300800 */
[----:B------:R0:W-:Y:S01]  /*18df0*/  STL [R1+0x3ac], R13 ;  /* 0x0003ac0d01007387 */ /* 0x0001e20000100800 */
[----:B------:R-:W-:-:S03]  /*18e00*/  IADD3 R29, P6, R29, UR8, RZ ;  /* 0x000000081d1d7c10 */ /* 0x000fc6000ffde0ff */
[----:B0-----:R-:W5:Y:S04]  /*18e10*/  LDL.LU R13, [R1+0x6bc] ;  /* 0x0006bc00010d7983 */ /* 0x001f680000300800 */
[----:B------:R0:W-:Y:S01]  /*18e20*/  STL [R1+0x3bc], R6 ;  /* 0x0003bc0601007387 */ /* 0x0001e20000100800 */
[----:B------:R-:W-:-:S03]  /*18e30*/  IADD3.X R15, R15, UR4, RZ, P5, !PT ;  /* 0x000000040f0f7c10 */ /* 0x000fc6000affe4ff */
[----:B0-----:R-:W5:Y:S01]  /*18e40*/  LDL.LU R6, [R1+0x3d0] ;  /* 0x0003d00001067983 */ /* 0x001f620000300800 */
[----:B--2---:R-:W-:-:S05]  /*18e50*/  IADD3 R10, P1, R10, UR8, RZ ;  /* 0x000000080a0a7c10 */ /* 0x004fca000ff3e0ff */
[----:B------:R-:W-:Y:S04]  /*18e60*/  STL [R1+0x3b4], R10 ;  /* 0x0003b40a01007387 */ /* 0x000fe80000100800 */
[----:B------:R0:W-:Y:S04]  /*18e70*/  STL [R1+0x390], R14 ;  /* 0x0003900e01007387 */ /* 0x0001e80000100800 */
[----:B0-----:R-:W2:Y:S04]  /*18e80*/  LDL.LU R14, [R1+0x6b8] ;  /* 0x0006b800010e7983 */ /* 0x001ea80000300800 */
[----:B------:R0:W-:Y:S04]  /*18e90*/  STL [R1+0x3c4], R29 ;  /* 0x0003c41d01007387 */ /* 0x0001e80000100800 */
[----:B0-----:R-:W2:Y:S04]  /*18ea0*/  LDL.LU R29, [R1+0x3d8] ;  /* 0x0003d800011d7983 */ /* 0x001ea80000300800 */
[----:B------:R0:W-:Y:S04]  /*18eb0*/  STL [R1+0x398], R15 ;  /* 0x0003980f01007387 */ /* 0x0001e80000100800 */
[----:B0-----:R-:W2:Y:S01]  /*18ec0*/  LDL.LU R15, [R1+0x6b4] ;  /* 0x0006b400010f7983 */ /* 0x001ea20000300800 */
[----:B------:R-:W-:-:S02]  /*18ed0*/  IADD3 R22, P5, R22, UR8, RZ ;  /* 0x0000000816167c10 */ /* 0x000fc4000ffbe0ff */
[----:B---3--:R-:W-:Y:S02]  /*18ee0*/  IADD3.X R7, R7, UR4, RZ, P3, !PT ;  /* 0x0000000407077c10 */ /* 0x008fe40009ffe4ff */
[----:B------:R-:W-:Y:S01]  /*18ef0*/  IADD3.X R20, R20, UR4, RZ, P2, !PT ;  /* 0x0000000414147c10 */ /* 0x000fe200097fe4ff */
[----:B------:R0:W-:Y:S01]  /*18f00*/  STL [R1+0x3cc], R22 ;  /* 0x0003cc1601007387 */ /* 0x0001e20000100800 */
[----:B------:R-:W-:Y:S02]  /*18f10*/  IADD3 R11, P3, R11, UR8, RZ ;  /* 0x000000080b0b7c10 */ /* 0x000fe4000ff7e0ff */
[----:B----4-:R-:W-:Y:S02]  /*18f20*/  IADD3 R4, P2, R4, UR8, RZ ;  /* 0x0000000804047c10 */ /* 0x010fe4000ff5e0ff */
[----:B------:R-:W-:Y:S01]  /*18f30*/  IADD3.X R23, R23, UR4, RZ, P1, !PT ;  /* 0x0000000417177c10 */ /* 0x000fe20008ffe4ff */
[----:B0-----:R-:W3:Y:S04]  /*18f40*/  LDL.LU R22, [R1+0x3e0] ;  /* 0x0003e00001167983 */ /* 0x001ee80000300800 */
[----:B------:R0:W-:Y:S01]  /*18f50*/  STL [R1+0x3a0], R7 ;  /* 0x0003a00701007387 */ /* 0x0001e20000100800 */
[----:B------:R-:W-:-:S02]  /*18f60*/  IADD3 R21, P1, R21, UR8, RZ ;  /* 0x0000000815157c10 */ /* 0x000fc4000ff3e0ff */
[----:B-----5:R-:W-:Y:S01]  /*18f70*/  IADD3.X R24, R24, UR4, RZ, P4, !PT ;  /* 0x0000000418187c10 */ /* 0x020fe2000a7fe4ff */
[----:B0-----:R-:W4:Y:S04]  /*18f80*/  LDL.LU R7, [R1+0x6b0] ;  /* 0x0006b00001077983 */ /* 0x001f280000300800 */
[----:B------:R0:W-:Y:S01]  /*18f90*/  STL [R1+0x3a8], R20 ;  /* 0x0003a81401007387 */ /* 0x0001e20000100800 */
[----:B------:R-:W-:-:S03]  /*18fa0*/  IADD3 R5, P4, R5, UR8, RZ ;  /* 0x0000000805057c10 */ /* 0x000fc6000ff9e0ff */
[----:B0-----:R-:W5:Y:S04]  /*18fb0*/  LDL.LU R20, [R1+0x3e8] ;  /* 0x0003e80001147983 */ /* 0x001f680000300800 */
[----:B------:R-:W-:Y:S04]  /*18fc0*/  STL [R1+0x3d4], R11 ;  /* 0x0003d40b01007387 */ /* 0x000fe80000100800 */
[----:B------:R0:W-:Y:S01]  /*18fd0*/  STL [R1+0x3dc], R4 ;  /* 0x0003dc0401007387 */ /* 0x0001e20000100800 */
[----:B------:R-:W-:-:S03]  /*18fe0*/  IADD3.X R3, R3, UR4, RZ, P6, !PT ;  /* 0x0000000403037c10 */ /* 0x000fc6000b7fe4ff */
[----:B0-----:R-:W5:Y:S04]  /*18ff0*/  LDL.LU R4, [R1+0x40c] ;  /* 0x00040c0001047983 */ /* 0x001f680000300800 */
[----:B------:R0:W-:Y:S01]  /*19000*/  STL [R1+0x3b0], R23 ;  /* 0x0003b01701007387 */ /* 0x0001e20000100800 */
[----:B------:R-:W-:-:S03]  /*19010*/  IADD3 R12, P6, R12, UR8, RZ ;  /* 0x000000080c0c7c10 */ /* 0x000fc6000ffde0ff */
[----:B0-----:R-:W5:Y:S04]  /*19020*/  LDL.LU R23, [R1+0x3f0] ;  /* 0x0003f00001177983 */ /* 0x001f680000300800 */
[----:B------:R0:W-:Y:S01]  /*19030*/  STL [R1+0x3e4], R21 ;  /* 0x0003e41501007387 */ /* 0x0001e20000100800 */
[----:B------:R-:W-:Y:S02]  /*19040*/  IADD3.X R25, R25, UR4, RZ, P5, !PT ;  /* 0x0000000419197c10 */ /* 0x000fe4000affe4ff */
[----:B------:R-:W-:Y:S01]  /*19050*/  IADD3 R13, P5, R13, UR8, RZ ;  /* 0x000000080d0d7c10 */ /* 0x000fe2000ffbe0ff */
[----:B0-----:R-:W5:Y:S04]  /*19060*/  LDL.LU R21, [R1+0x414] ;  /* 0x0004140001157983 */ /* 0x001f680000300800 */
[----:B------:R0:W-:Y:S01]  /*19070*/  STL [R1+0x3ec], R5 ;  /* 0x0003ec0501007387 */ /* 0x0001e20000100800 */
[----:B------:R-:W-:-:S03]  /*19080*/  IADD3.X R6, R6, UR4, RZ, P3, !PT ;  /* 0x0000000406067c10 */ /* 0x000fc60009ffe4ff */
[----:B0-----:R-:W5:Y:S04]  /*19090*/  LDL.LU R5, [R1+0x3f8] ;  /* 0x0003f80001057983 */ /* 0x001f680000300800 */
[----:B------:R-:W-:Y:S04]  /*190a0*/  STL [R1+0x3b8], R24 ;  /* 0x0003b81801007387 */ /* 0x000fe80000100800 */
[----:B------:R0:W-:Y:S04]  /*190b0*/  STL [R1+0x3c0], R3 ;  /* 0x0003c00301007387 */ /* 0x0001e80000100800 */
[----:B0-----:R-:W5:Y:S04]  /*190c0*/  LDL.LU R3, [R1+0x41c] ;  /* 0x00041c0001037983 */ /* 0x001f680000300800 */
[----:B------:R0:W-:Y:S04]  /*190d0*/  STL [R1+0x3f4], R12 ;  /* 0x0003f40c01007387 */ /* 0x0001e80000100800 */
[----:B0-----:R-:W5:Y:S04]  /*190e0*/  LDL.LU R12, [R1+0x3fc] ;  /* 0x0003fc00010c7983 */ /* 0x001f680000300800 */
[----:B------:R-:W5:Y:S04]  /*190f0*/  LDL.LU R10, [R1+0x424] ;  /* 0x00042400010a7983 */ /* 0x000f680000300800 */
[----:B------:R0:W-:Y:S04]  /*19100*/  STL [R1+0x6bc], R13 ;  /* 0x0006bc0d01007387 */ /* 0x0001e80000100800 */
[----:B------:R-:W-:Y:S04]  /*19110*/  STL [R1+0x3c8], R25 ;  /* 0x0003c81901007387 */ /* 0x000fe80000100800 */
[----:B0-----:R-:W5:Y:S04]  /*19120*/  LDL.LU R13, [R1+0x400] ;  /* 0x00040000010d7983 */ /* 0x001f680000300800 */
[----:B------:R0:W-:Y:S04]  /*19130*/  STL [R1+0x3d0], R6 ;  /* 0x0003d00601007387 */ /* 0x0001e80000100800 */
[----:B0-----:R-:W5:Y:S04]  /*19140*/  LDL.LU R6, [R1+0x42c] ;  /* 0x00042c0001067983 */ /* 0x001f680000300800 */
[----:B------:R-:W5:Y:S01]  /*19150*/  LDL.LU R25, [R1+0x404] ;  /* 0x0004040001197983 */ /* 0x000f620000300800 */
[----:B--2---:R-:W-:-:S05]  /*19160*/  IADD3 R14, P3, R14, UR8, RZ ;  /* 0x000000080e0e7c10 */ /* 0x004fca000ff7e0ff */
[----:B------:R0:W-:Y:S01]  /*19170*/  STL [R1+0x6b8], R14 ;  /* 0x0006b80e01007387 */ /* 0x0001e20000100800 */
[----:B------:R-:W-:-:S03]  /*19180*/  IADD3.X R29, R29, UR4, RZ, P2, !PT ;  /* 0x000000041d1d7c10 */ /* 0x000fc600097fe4ff */
[----:B0-----:R-:W2:Y:S04]  /*19190*/  LDL.LU R14, [R1+0x434] ;  /* 0x00043400010e7983 */ /* 0x001ea80000300800 */
[----:B------:R0:W-:Y:S01]  /*191a0*/  STL [R1+0x3d8], R29 ;  /* 0x0003d81d01007387 */ /* 0x0001e20000100800 */
[----:B------:R-:W-:-:S03]  /*191b0*/  IADD3 R15, P2, R15, UR8, RZ ;  /* 0x000000080f0f7c10 */ /* 0x000fc6000ff5e0ff */
[----:B0-----:R-:W2:Y:S04]  /*191c0*/  LDL.LU R29, [R1+0x408] ;  /* 0x00040800011d7983 */ /* 0x001ea80000300800 */
[----:B------:R0:W-:Y:S04]  /*191d0*/  STL [R1+0x6b4], R15 ;  /* 0x0006b40f01007387 */ /* 0x0001e80000100800 */
[----:B0-----:R-:W2:Y:S01]  /*191e0*/  LDL.LU R15, [R1+0x43c] ;  /* 0x00043c00010f7983 */ /* 0x001ea20000300800 */
[----:B---3--:R-:W-:-:S03]  /*191f0*/  IADD3.X R22, R22, UR4, RZ, P1, !PT ;  /* 0x0000000416167c10 */ /* 0x008fc60008ffe4ff */
[----:B------:R-:W3:Y:S01]  /*19200*/  LDL.LU R11, [R1+0x410] ;  /* 0x00041000010b7983 */ /* 0x000ee20000300800 */
[----:B----4-:R-:W-:-:S05]  /*19210*/  IADD3 R7, P1, R7, UR8, RZ ;  /* 0x0000000807077c10 */ /* 0x010fca000ff3e0ff */
[----:B------:R0:W-:Y:S04]  /*19220*/  STL [R1+0x6b0], R7 ;  /* 0x0006b00701007387 */ /* 0x0001e80000100800 */
[----:B------:R-:W-:Y:S01]  /*19230*/  STL [R1+0x3e0], R22 ;  /* 0x0003e01601007387 */ /* 0x000fe20000100800 */
[----:B-----5:R-:W-:-:S03]  /*19240*/  IADD3.X R20, R20, UR4, RZ, P4, !PT ;  /* 0x0000000414147c10 */ /* 0x020fc6000a7fe4ff */
[----:B0-----:R-:W4:Y:S04]  /*19250*/  LDL.LU R7, [R1+0x444] ;  /* 0x0004440001077983 */ /* 0x001f280000300800 */
[----:B------:R0:W-:Y:S04]  /*19260*/  STL [R1+0x3e8], R20 ;  /* 0x0003e81401007387 */ /* 0x0001e80000100800 */
[----:B0-----:R-:W5:Y:S01]  /*19270*/  LDL.LU R20, [R1+0x418] ;  /* 0x0004180001147983 */ /* 0x001f620000300800 */
[----:B------:R-:W-:-:S03]  /*19280*/  IADD3 R4, P4, R4, UR8, RZ ;  /* 0x0000000804047c10 */ /* 0x000fc6000ff9e0ff */
[----:B------:R-:W5:Y:S04]  /*19290*/  LDL.LU R22, [R1+0x44c] ;  /* 0x00044c0001167983 */ /* 0x000f680000300800 */
[----:B------:R0:W-:Y:S01]  /*192a0*/  STL [R1+0x40c], R4 ;  /* 0x00040c0401007387 */ /* 0x0001e20000100800 */
[----:B------:R-:W-:-:S03]  /*192b0*/  IADD3.X R23, R23, UR4, RZ, P6, !PT ;  /* 0x0000000417177c10 */ /* 0x000fc6000b7fe4ff */
[----:B0-----:R-:W5:Y:S04]  /*192c0*/  LDL.LU R4, [R1+0x420] ;  /* 0x0004200001047983 */ /* 0x001f680000300800 */
[----:B------:R-:W5:Y:S01]  /*192d0*/  LDL.LU R24, [R1+0x454] ;  /* 0x0004540001187983 */ /* 0x000f620000300800 */
[----:B------:R-:W-:-:S05]  /*192e0*/  IADD3 R21, P6, R21, UR8, RZ ;  /* 0x0000000815157c10 */ /* 0x000fca000ffde0ff */
[----:B------:R0:W-:Y:S04]  /*192f0*/  STL [R1+0x414], R21 ;  /* 0x0004141501007387 */ /* 0x0001e80000100800 */
[----:B------:R-:W-:Y:S01]  /*19300*/  STL [R1+0x3f0], R23 ;  /* 0x0003f01701007387 */ /* 0x000fe20000100800 */
[----:B------:R-:W-:-:S03]  /*19310*/  IADD3.X R5, R5, UR4, RZ, P5, !PT ;  /* 0x0000000405057c10 */ /* 0x000fc6000affe4ff */
[----:B0-----:R-:W5:Y:S04]  /*19320*/  LDL.LU R21, [R1+0x428] ;  /* 0x0004280001157983 */ /* 0x001f680000300800 */
[----:B------:R0:W-:Y:S04]  /*19330*/  STL [R1+0x3f8], R5 ;  /* 0x0003f80501007387 */ /* 0x0001e80000100800 */
[----:B0-----:R-:W5:Y:S01]  /*19340*/  LDL.LU R5, [R1+0x45c] ;  /* 0x00045c0001057983 */ /* 0x001f620000300800 */
[----:B------:R-:W-:-:S05]  /*19350*/  IADD3 R3, P5, R3, UR8, RZ ;  /* 0x0000000803037c10 */ /* 0x000fca000ffbe0ff */
[----:B------:R0:W-:Y:S01]  /*19360*/  STL [R1+0x41c], R3 ;  /* 0x00041c0301007387 */ /* 0x0001e20000100800 */
[----:B------:R-:W-:-:S03]  /*19370*/  IADD3.X R12, R12, UR4, RZ, P3, !PT ;  /* 0x000000040c0c7c10 */ /* 0x000fc60009ffe4ff */
[----:B0-----:R-:W5:Y:S04]  /*19380*/  LDL.LU R3, [R1+0x430] ;  /* 0x0004300001037983 */ /* 0x001f680000300800 */
[----:B------:R-:W5:Y:S01]  /*19390*/  LDL.LU R23, [R1+0x464] ;  /* 0x0004640001177983 */ /* 0x000f620000300800 */
[----:B------:R-:W-:-:S03]  /*193a0*/  IADD3 R10, P3, R10, UR8, RZ ;  /* 0x000000080a0a7c10 */ /* 0x000fc6000ff7e0ff */
[----:B------:R0:W-:Y:S01]  /*193b0*/  STL [R1+0x3fc], R12 ;  /* 0x0003fc0c01007387 */ /* 0x0001e20000100800 */
[----:B------:R-:W-:-:S03]  /*193c0*/  IADD3.X R13, R13, UR4, RZ, P2, !PT ;  /* 0x000000040d0d7c10 */ /* 0x000fc600097fe4ff */
[----:B0-----:R-:W5:Y:S04]  /*193d0*/  LDL.LU R12, [R1+0x438] ;  /* 0x00043800010c7983 */ /* 0x001f680000300800 */
[----:B------:R0:W-:Y:S01]  /*193e0*/  STL [R1+0x400], R13 ;  /* 0x0004000d01007387 */ /* 0x0001e20000100800 */
[----:B------:R-:W-:-:S03]  /*193f0*/  IADD3 R6, P2, R6, UR8, RZ ;  /* 0x0000000806067c10 */ /* 0x000fc6000ff5e0ff */
[----:B0-----:R-:W5:Y:S01]  /*19400*/  LDL.LU R13, [R1+0x46c] ;  /* 0x00046c00010d7983 */ /* 0x001f620000300800 */
[----:B------:R-:W-:-:S03]  /*19410*/  IADD3.X R25, R25, UR4, RZ, P1, !PT ;  /* 0x0000000419197c10 */ /* 0x000fc60008ffe4ff */
[----:B------:R-:W-:Y:S04]  /*19420*/  STL [R1+0x424], R10 ;  /* 0x0004240a01007387 */ /* 0x000fe80000100800 */
[----:B------:R0:W-:Y:S04]  /*19430*/  STL [R1+0x42c], R6 ;  /* 0x00042c0601007387 */ /* 0x0001e80000100800 */
[----:B0-----:R-:W5:Y:S04]  /*19440*/  LDL.LU R6, [R1+0x440] ;  /* 0x0004400001067983 */ /* 0x001f680000300800 */
[----:B------:R0:W-:Y:S04]  /*19450*/  STL [R1+0x404], R25 ;  /* 0x0004041901007387 */ /* 0x0001e80000100800 */
[----:B0-----:R-:W5:Y:S01]  /*19460*/  LDL.LU R25, [R1+0x474] ;  /* 0x0004740001197983 */ /* 0x001f620000300800 */
        /* <DEDUP_REMOVED lines=9> */
[----:B---3--:R-:W-:Y:S02]  /*19500*/  IADD3.X R11, R11, UR4, RZ, P6, !PT ;  /* 0x000000040b0b7c10 */ /* 0x008fe4000b7fe4ff */
[----:B----4-:R-:W-:-:S05]  /*19510*/  IADD3 R7, P6, R7, UR8, RZ ;  /* 0x0000000807077c10 */ /* 0x010fca000ffde0ff */
[----:B------:R0:W-:Y:S01]  /*19520*/  STL [R1+0x444], R7 ;  /* 0x0004440701007387 */ /* 0x0001e20000100800 */
[----:B-----5:R-:W-:-:S03]  /*19530*/  IADD3.X R20, R20, UR4, RZ, P5, !PT ;  /* 0x0000000414147c10 */ /* 0x020fc6000affe4ff */
[----:B0-----:R-:W3:Y:S01]  /*19540*/  LDL.LU R7, [R1+0x484] ;  /* 0x0004840001077983 */ /* 0x001ee20000300800 */
[----:B------:R-:W-:-:S03]  /*19550*/  IADD3 R22, P5, R22, UR8, RZ ;  /* 0x0000000816167c10 */ /* 0x000fc6000ffbe0ff */
[----:B------:R-:W-:Y:S04]  /*19560*/  STL [R1+0x410], R11 ;  /* 0x0004100b01007387 */ /* 0x000fe80000100800 */
[----:B------:R0:W-:Y:S01]  /*19570*/  STL [R1+0x418], R20 ;  /* 0x0004181401007387 */ /* 0x0001e20000100800 */
[----:B------:R-:W-:-:S03]  /*19580*/  IADD3.X R4, R4, UR4, RZ, P3, !PT ;  /* 0x0000000404047c10 */ /* 0x000fc60009ffe4ff */
[----:B0-----:R-:W4:Y:S04]  /*19590*/  LDL.LU R20, [R1+0x458] ;  /* 0x0004580001147983 */ /* 0x001f280000300800 */
[----:B------:R0:W-:Y:S01]  /*195a0*/  STL [R1+0x44c], R22 ;  /* 0x00044c1601007387 */ /* 0x0001e20000100800 */
[----:B------:R-:W-:-:S03]  /*195b0*/  IADD3 R24, P3, R24, UR8, RZ ;  /* 0x0000000818187c10 */ /* 0x000fc6000ff7e0ff */
[----:B0-----:R-:W5:Y:S04]  /*195c0*/  LDL.LU R22, [R1+0x48c] ;  /* 0x00048c0001167983 */ /* 0x001f680000300800 */
[----:B------:R0:W-:Y:S01]  /*195d0*/  STL [R1+0x420], R4 ;  /* 0x0004200401007387 */ /* 0x0001e20000100800 */
[----:B------:R-:W-:-:S03]  /*195e0*/  IADD3.X R21, R21, UR4, RZ, P2, !PT ;  /* 0x0000000415157c10 */ /* 0x000fc600097fe4ff */
[----:B0-----:R-:W5:Y:S04]  /*195f0*/  LDL.LU R4, [R1+0x460] ;  /* 0x0004600001047983 */ /* 0x001f680000300800 */
[----:B------:R0:W-:Y:S01]  /*19600*/  STL [R1+0x428], R21 ;  /* 0x0004281501007387 */ /* 0x0001e20000100800 */
[----:B------:R-:W-:-:S03]  /*19610*/  IADD3 R5, P2, R5, UR8, RZ ;  /* 0x0000000805057c10 */ /* 0x000fc6000ff5e0ff */
[----:B0-----:R-:W5:Y:S04]  /*19620*/  LDL.LU R21, [R1+0x494] ;  /* 0x0004940001157983 */ /* 0x001f680000300800 */
[----:B------:R-:W-:Y:S04]  /*19630*/  STL [R1+0x454], R24 ;  /* 0x0004541801007387 */ /* 0x000fe80000100800 */
[----:B------:R0:W-:Y:S01]  /*19640*/  STL [R1+0x45c], R5 ;  /* 0x00045c0501007387 */ /* 0x0001e20000100800 */
[----:B------:R-:W-:-:S03]  /*19650*/  IADD3.X R3, R3, UR4, RZ, P1, !PT ;  /* 0x0000000403037c10 */ /* 0x000fc60008ffe4ff */
[----:B0-----:R-:W5:Y:S01]  /*19660*/  LDL.LU R5, [R1+0x468] ;  /* 0x0004680001057983 */ /* 0x001f620000300800 */
[----:B------:R-:W-:-:S03]  /*19670*/  IADD3 R23, P1, R23, UR8, RZ ;  /* 0x0000000817177c10 */ /* 0x000fc6000ff3e0ff */
[----:B------:R0:W-:Y:S04]  /*19680*/  STL [R1+0x430], R3 ;  /* 0x0004300301007387 */ /* 0x0001e80000100800 */
[----:B0-----:R-:W5:Y:S01]  /*19690*/  LDL.LU R3, [R1+0x49c] ;  /* 0x00049c0001037983 */ /* 0x001f620000300800 */
[----:B------:R-:W-:-:S03]  /*196a0*/  IADD3.X R12, R12, UR4, RZ, P4, !PT ;  /* 0x000000040c0c7c10 */ /* 0x000fc6000a7fe4ff */
[----:B------:R-:W5:Y:S04]  /*196b0*/  LDL.LU R10, [R1+0x470] ;  /* 0x00047000010a7983 */ /* 0x000f680000300800 */
[----:B------:R0:W-:Y:S04]  /*196c0*/  STL [R1+0x438], R12 ;  /* 0x0004380c01007387 */ /* 0x0001e80000100800 */
[----:B------:R-:W-:Y:S01]  /*196d0*/  STL [R1+0x464], R23 ;  /* 0x0004641701007387 */ /* 0x000fe20000100800 */
[----:B------:R-:W-:-:S03]  /*196e0*/  IADD3 R13, P4, R13, UR8, RZ ;  /* 0x000000080d0d7c10 */ /* 0x000fc6000ff9e0ff */
[----:B0-----:R-:W5:Y:S04]  /*196f0*/  LDL.LU R12, [R1+0x4a4] ;  /* 0x0004a400010c7983 */ /* 0x001f680000300800 */
[----:B------:R0:W-:Y:S04]  /*19700*/  STL [R1+0x46c], R13 ;  /* 0x00046c0d01007387 */ /* 0x0001e80000100800 */
[----:B0-----:R-:W5:Y:S01]  /*19710*/  LDL.LU R13, [R1+0x478] ;  /* 0x00047800010d7983 */ /* 0x001f620000300800 */
[----:B------:R-:W-:-:S03]  /*19720*/  IADD3.X R6, R6, UR4, RZ, P6, !PT ;  /* 0x0000000406067c10 */ /* 0x000fc6000b7fe4ff */
[----:B------:R-:W5:Y:S04]  /*19730*/  LDL.LU R23, [R1+0x4ac] ;  /* 0x0004ac0001177983 */ /* 0x000f680000300800 */
[----:B------:R0:W-:Y:S01]  /*19740*/  STL [R1+0x440], R6 ;  /* 0x0004400601007387 */ /* 0x0001e20000100800 */
[----:B------:R-:W-:-:S03]  /*19750*/  IADD3 R25, P6, R25, UR8, RZ ;  /* 0x0000000819197c10 */ /* 0x000fc6000ffde0ff */
[----:B0-----:R-:W5:Y:S04]  /*19760*/  LDL.LU R6, [R1+0x480] ;  /* 0x0004800001067983 */ /* 0x001f680000300800 */
[----:B------:R0:W-:Y:S04]  /*19770*/  STL [R1+0x474], R25 ;  /* 0x0004741901007387 */ /* 0x0001e80000100800 */
[----:B0-----:R-:W5:Y:S01]  /*19780*/  LDL.LU R25, [R1+0x4b4] ;  /* 0x0004b40001197983 */ /* 0x001f620000300800 */
[----:B--2---:R-:W-:-:S05]  /*19790*/  IADD3.X R14, R14, UR4, RZ, P5, !PT ;  /* 0x000000040e0e7c10 */ /* 0x004fca000affe4ff */
[----:B------:R0:W-:Y:S01]  /*197a0*/  STL [R1+0x448], R14 ;  /* 0x0004480e01007387 */ /* 0x0001e20000100800 */
[----:B------:R-:W-:-:S03]  /*197b0*/  IADD3 R29, P5, R29, UR8, RZ ;  /* 0x000000081d1d7c10 */ /* 0x000fc6000ffbe0ff */
[----:B0-----:R-:W2:Y:S04]  /*197c0*/  LDL.LU R14, [R1+0x488] ;  /* 0x00048800010e7983 */ /* 0x001ea80000300800 */
[----:B------:R-:W2:Y:S01]  /*197d0*/  LDL.LU R11, [R1+0x4bc] ;  /* 0x0004bc00010b7983 */ /* 0x000ea20000300800 */
[----:B------:R-:W-:-:S05]  /*197e0*/  IADD3.X R15, R15, UR4, RZ, P3, !PT ;  /* 0x000000040f0f7c10 */ /* 0x000fca0009ffe4ff */
[----:B------:R0:W-:Y:S04]  /*197f0*/  STL [R1+0x450], R15 ;  /* 0x0004500f01007387 */ /* 0x0001e80000100800 */
[----:B------:R-:W-:Y:S04]  /*19800*/  STL [R1+0x47c], R29 ;  /* 0x00047c1d01007387 */ /* 0x000fe80000100800 */
[----:B0-----:R-:W2:Y:S01]  /*19810*/  LDL.LU R15, [R1+0x490] ;  /* 0x00049000010f7983 */ /* 0x001ea20000300800 */
[----:B---3--:R-:W-:-:S05]  /*19820*/  IADD3 R7, P3, R7, UR8, RZ ;  /* 0x0000000807077c10 */ /* 0x008fca000ff7e0ff */
[----:B------:R0:W-:Y:S04]  /*19830*/  STL [R1+0x484], R7 ;  /* 0x0004840701007387 */ /* 0x0001e80000100800 */
[----:B0-----:R-:W3:Y:S01]  /*19840*/  LDL.LU R7, [R1+0x4c4] ;  /* 0x0004c40001077983 */ /* 0x001ee20000300800 */
[----:B----4-:R-:W-:-:S03]  /*19850*/  IADD3.X R20, R20, UR4, RZ, P2, !PT ;  /* 0x0000000414147c10 */ /* 0x010fc600097fe4ff */
[----:B------:R-:W4:Y:S04]  /*19860*/  LDL.LU R29, [R1+0x498] ;  /* 0x00049800011d7983 */ /* 0x000f280000300800 */
[----:B------:R0:W-:Y:S01]  /*19870*/  STL [R1+0x458], R20 ;  /* 0x0004581401007387 */ /* 0x0001e20000100800 */
[----:B-----5:R-:W-:-:S03]  /*19880*/  IADD3 R22, P2, R22, UR8, RZ ;  /* 0x0000000816167c10 */ /* 0x020fc6000ff5e0ff */
[----:B0-----:R-:W5:Y:S04]  /*19890*/  LDL.LU R20, [R1+0x4cc] ;  /* 0x0004cc0001147983 */ /* 0x001f680000300800 */
[----:B------:R-:W5:Y:S01]  /*198a0*/  LDL.LU R24, [R1+0x4a0] ;  /* 0x0004a00001187983 */ /* 0x000f620000300800 */
[----:B------:R-:W-:-:S05]  /*198b0*/  IADD3.X R4, R4, UR4, RZ, P1, !PT ;  /* 0x0000000404047c10 */ /* 0x000fca0008ffe4ff */
[----:B------:R0:W-:Y:S04]  /*198c0*/  STL [R1+0x460], R4 ;  /* 0x0004600401007387 */ /* 0x0001e80000100800 */
[----:B------:R-:W-:Y:S01]  /*198d0*/  STL [R1+0x48c], R22 ;  /* 0x00048c1601007387 */ /* 0x000fe20000100800 */
[----:B------:R-:W-:-:S03]  /*198e0*/  IADD3 R21, P1, R21, UR8, RZ ;  /* 0x0000000815157c10 */ /* 0x000fc6000ff3e0ff */
[----:B0-----:R-:W5:Y:S04]  /*198f0*/  LDL.LU R4, [R1+0x4d4] ;  /* 0x0004d40001047983 */ /* 0x001f680000300800 */
[----:B------:R0:W-:Y:S04]  /*19900*/  STL [R1+0x494], R21 ;  /* 0x0004941501007387 */ /* 0x0001e80000100800 */
[----:B0-----:R-:W5:Y:S01]  /*19910*/  LDL.LU R21, [R1+0x4a8] ;  /* 0x0004a80001157983 */ /* 0x001f620000300800 */
[----:B------:R-:W-:-:S05]  /*19920*/  IADD3.X R5, R5, UR4, RZ, P4, !PT ;  /* 0x0000000405057c10 */ /* 0x000fca000a7fe4ff */
[----:B------:R0:W-:Y:S01]  /*19930*/  STL [R1+0x468], R5 ;  /* 0x0004680501007387 */ /* 0x0001e20000100800 */
[----:B------:R-:W-:-:S03]  /*19940*/  IADD3 R3, P4, R3, UR8, RZ ;  /* 0x0000000803037c10 */ /* 0x000fc6000ff9e0ff */
[----:B0-----:R-:W5:Y:S01]  /*19950*/  LDL.LU R5, [R1+0x4dc] ;  /* 0x0004dc0001057983 */ /* 0x001f620000300800 */
[----:B------:R-:W-:-:S03]  /*19960*/  IADD3.X R10, R10, UR4, RZ, P6, !PT ;  /* 0x000000040a0a7c10 */ /* 0x000fc6000b7fe4ff */
[----:B------:R-:W5:Y:S04]  /*19970*/  LDL.LU R22, [R1+0x4b0] ;  /* 0x0004b00001167983 */ /* 0x000f680000300800 */
[----:B------:R0:W-:Y:S01]  /*19980*/  STL [R1+0x49c], R3 ;  /* 0x00049c0301007387 */ /* 0x0001e20000100800 */
[----:B------:R-:W-:-:S03]  /*19990*/  IADD3 R12, P6, R12, UR8, RZ ;  /* 0x000000080c0c7c10 */ /* 0x000fc6000ffde0ff */
[----:B0-----:R-:W5:Y:S04]  /*199a0*/  LDL.LU R3, [R1+0x4e4] ;  /* 0x0004e40001037983 */ /* 0x001f680000300800 */
[----:B------:R0:W-:Y:S01]  /*199b0*/  STL [R1+0x4a4], R12 ;  /* 0x0004a40c01007387 */ /* 0x0001e20000100800 */
[----:B------:R-:W-:-:S03]  /*199c0*/  IADD3.X R13, R13, UR4, RZ, P5, !PT ;  /* 0x000000040d0d7c10 */ /* 0x000fc6000affe4ff */
[----:B0-----:R-:W5:Y:S01]  /*199d0*/  LDL.LU R12, [R1+0x4b8] ;  /* 0x0004b800010c7983 */ /* 0x001f620000300800 */
[----:B------:R-:W-:-:S03]  /*199e0*/  IADD3 R23, P5, R23, UR8, RZ ;  /* 0x0000000817177c10 */ /* 0x000fc6000ffbe0ff */
[----:B------:R-:W-:Y:S04]  /*199f0*/  STL [R1+0x470], R10 ;  /* 0x0004700a01007387 */ /* 0x000fe80000100800 */
[----:B------:R0:W-:Y:S01]  /*19a00*/  STL [R1+0x478], R13 ;  /* 0x0004780d01007387 */ /* 0x0001e20000100800 */
[----:B------:R-:W-:-:S03]  /*19a10*/  IADD3.X R6, R6, UR4, RZ, P3, !PT ;  /* 0x0000000406067c10 */ /* 0x000fc60009ffe4ff */
[----:B0-----:R-:W5:Y:S04]  /*19a20*/  LDL.LU R13, [R1+0x4ec] ;  /* 0x0004ec00010d7983 */ /* 0x001f680000300800 */
[----:B------:R0:W-:Y:S01]  /*19a30*/  STL [R1+0x4ac], R23 ;  /* 0x0004ac1701007387 */ /* 0x0001e20000100800 */
[----:B------:R-:W-:-:S03]  /*19a40*/  IADD3 R25, P3, R25, UR8, RZ ;  /* 0x0000000819197c10 */ /* 0x000fc6000ff7e0ff */
[----:B0-----:R-:W5:Y:S04]  /*19a50*/  LDL.LU R23, [R1+0x4c0] ;  /* 0x0004c00001177983 */ /* 0x001f680000300800 */
[----:B------:R0:W-:Y:S04]  /*19a60*/  STL [R1+0x480], R6 ;  /* 0x0004800601007387 */ /* 0x0001e80000100800 */
[----:B0-----:R-:W5:Y:S04]  /*19a70*/  LDL.LU R6, [R1+0x4f4] ;  /* 0x0004f40001067983 */ /* 0x001f680000300800 */
[----:B------:R0:W-:Y:S04]  /*19a80*/  STL [R1+0x4b4], R25 ;  /* 0x0004b41901007387 */ /* 0x0001e80000100800 */
[----:B0-----:R-:W5:Y:S01]  /*19a90*/  LDL.LU R25, [R1+0x4c8] ;  /* 0x0004c80001197983 */ /* 0x001f620000300800 */
[----:B--2---:R-:W-:-:S05]  /*19aa0*/  IADD3.X R14, R14, UR4, RZ, P2, !PT ;  /* 0x000000040e0e7c10 */ /* 0x004fca00097fe4ff */
[----:B------:R0:W-:Y:S04]  /*19ab0*/  STL [R1+0x488], R14 ;  /* 0x0004880e01007387 */ /* 0x0001e80000100800 */
[----:B0-----:R-:W2:Y:S01]  /*19ac0*/  LDL.LU R14, [R1+0x4fc] ;  /* 0x0004fc00010e7983 */ /* 0x001ea20000300800 */
[----:B------:R-:W-:-:S05]  /*19ad0*/  IADD3.X R15, R15, UR4, RZ, P1, !PT ;  /* 0x000000040f0f7c10 */ /* 0x000fca0008ffe4ff */
[----:B------:R0:W-:Y:S04]  /*19ae0*/  STL [R1+0x490], R15 ;  /* 0x0004900f01007387 */ /* 0x0001e80000100800 */
[----:B0-----:R-:W2:Y:S01]  /*19af0*/  LDL.LU R15, [R1+0x4d0] ;  /* 0x0004d000010f7983 */ /* 0x001ea20000300800 */
[----:B------:R-:W-:-:S05]  /*19b00*/  IADD3 R11, P2, R11, UR8, RZ ;  /* 0x000000080b0b7c10 */ /* 0x000fca000ff5e0ff */
[----:B------:R-:W-:Y:S01]  /*19b10*/  STL [R1+0x4bc], R11 ;  /* 0x0004bc0b01007387 */ /* 0x000fe20000100800 */
[----:B---3--:R-:W-:Y:S02]  /*19b20*/  IADD3 R7, P1, R7, UR8, RZ ;  /* 0x0000000807077c10 */ /* 0x008fe4000ff3e0ff */
[----:B----4-:R-:W-:-:S03]  /*19b30*/  IADD3.X R29, R29, UR4, RZ, P4, !PT ;  /* 0x000000041d1d7c10 */ /* 0x010fc6000a7fe4ff */
[----:B------:R0:W-:Y:S04]  /*19b40*/  STL [R1+0x4c4], R7 ;  /* 0x0004c40701007387 */ /* 0x0001e80000100800 */
[----:B0-----:R-:W3:Y:S01]  /*19b50*/  LDL.LU R7, [R1+0x504] ;  /* 0x0005040001077983 */ /* 0x001ee20000300800 */
[----:B-----5:R-:W-:-:S03]  /*19b60*/  IADD3 R20, P4, R20, UR8, RZ ;  /* 0x0000000814147c10 */ /* 0x020fc6000ff9e0ff */
[----:B------:R0:W-:Y:S01]  /*19b70*/  STL [R1+0x498], R29 ;  /* 0x0004981d01007387 */ /* 0x0001e20000100800 */
[----:B------:R-:W-:-:S03]  /*19b80*/  IADD3.X R24, R24, UR4, RZ, P6, !PT ;  /* 0x0000000418187c10 */ /* 0x000fc6000b7fe4ff */
[----:B0-----:R-:W4:Y:S04]  /*19b90*/  LDL.LU R29, [R1+0x4d8] ;  /* 0x0004d800011d7983 */ /* 0x001f280000300800 */
[----:B------:R0:W-:Y:S04]  /*19ba0*/  STL [R1+0x4cc], R20 ;  /* 0x0004cc1401007387 */ /* 0x0001e80000100800 */
[----:B0-----:R-:W5:Y:S01]  /*19bb0*/  LDL.LU R20, [R1+0x50c] ;  /* 0x00050c0001147983 */ /* 0x001f620000300800 */
[----:B------:R-:W-:-:S05]  /*19bc0*/  IADD3 R4, P6, R4, UR8, RZ ;  /* 0x0000000804047c10 */ /* 0x000fca000ffde0ff */
[----:B------:R0:W-:Y:S01]  /*19bd0*/  STL [R1+0x4d4], R4 ;  /* 0x0004d40401007387 */ /* 0x0001e20000100800 */
[----:B------:R-:W-:-:S03]  /*19be0*/  IADD3.X R21, R21, UR4, RZ, P5, !PT ;  /* 0x0000000415157c10 */ /* 0x000fc6000affe4ff */
[----:B0-----:R-:W5:Y:S04]  /*19bf0*/  LDL.LU R4, [R1+0x4e0] ;  /* 0x0004e00001047983 */ /* 0x001f680000300800 */
[----:B------:R-:W-:Y:S04]  /*19c00*/  STL [R1+0x4a0], R24 ;  /* 0x0004a01801007387 */ /* 0x000fe80000100800 */
[----:B------:R0:W-:Y:S01]  /*19c10*/  STL [R1+0x4a8], R21 ;  /* 0x0004a81501007387 */ /* 0x0001e20000100800 */
[----:B------:R-:W-:-:S03]  /*19c20*/  IADD3 R5, P5, R5, UR8, RZ ;  /* 0x0000000805057c10 */ /* 0x000fc6000ffbe0ff */
[----:B0-----:R-:W5:Y:S01]  /*19c30*/  LDL.LU R21, [R1+0x514] ;  /* 0x0005140001157983 */ /* 0x001f620000300800 */
[----:B------:R-:W-:-:S03]  /*19c40*/  IADD3.X R22, R22, UR4, RZ, P3, !PT ;  /* 0x0000000416167c10 */ /* 0x000fc60009ffe4ff */
[----:B------:R0:W-:Y:S04]  /*19c50*/  STL [R1+0x4dc], R5 ;  /* 0x0004dc0501007387 */ /* 0x0001e80000100800 */
[----:B0-----:R-:W5:Y:S01]  /*19c60*/  LDL.LU R5, [R1+0x4e8] ;  /* 0x0004e80001057983 */ /* 0x001f620000300800 */
[----:B------:R-:W-:-:S03]  /*19c70*/  IADD3 R3, P3, R3, UR8, RZ ;  /* 0x0000000803037c10 */ /* 0x000fc6000ff7e0ff */
[----:B------:R-:W5:Y:S04]  /*19c80*/  LDL.LU R10, [R1+0x51c] ;  /* 0x00051c00010a7983 */ /* 0x000f680000300800 */
[----:B------:R0:W-:Y:S04]  /*19c90*/  STL [R1+0x4e4], R3 ;  /* 0x0004e40301007387 */ /* 0x0001e80000100800 */
[----:B------:R-:W-:Y:S01]  /*19ca0*/  STL [R1+0x4b0], R22 ;  /* 0x0004b01601007387 */ /* 0x000fe20000100800 */
[----:B------:R-:W-:-:S03]  /*19cb0*/  IADD3.X R12, R12, UR4, RZ, P2, !PT ;  /* 0x000000040c0c7c10 */ /* 0x000fc600097fe4ff */
[----:B0-----:R-:W5:Y:S04]  /*19cc0*/  LDL.LU R3, [R1+0x4f0] ;  /* 0x0004f00001037983 */ /* 0x001f680000300800 */
[----:B------:R0:W-:Y:S04]  /*19cd0*/  STL [R1+0x4b8], R12 ;  /* 0x0004b80c01007387 */ /* 0x0001e80000100800 */
[----:B0-----:R-:W5:Y:S01]  /*19ce0*/  LDL.LU R12, [R1+0x524] ;  /* 0x00052400010c7983 */ /* 0x001f620000300800 */
[----:B------:R-:W-:-:S03]  /*19cf0*/  IADD3 R13, P2, R13, UR8, RZ ;  /* 0x000000080d0d7c10 */ /* 0x000fc6000ff5e0ff */
[----:B------:R-:W5:Y:S04]  /*19d00*/  LDL.LU R22, [R1+0x4f8] ;  /* 0x0004f80001167983 */ /* 0x000f680000300800 */
[----:B------:R0:W-:Y:S01]  /*19d10*/  STL [R1+0x4ec], R13 ;  /* 0x0004ec0d01007387 */ /* 0x0001e20000100800 */
[----:B------:R-:W-:-:S03]  /*19d20*/  IADD3.X R23, R23, UR4, RZ, P1, !PT ;  /* 0x0000000417177c10 */ /* 0x000fc60008ffe4ff */
[----:B0-----:R-:W5:Y:S04]  /*19d30*/  LDL.LU R13, [R1+0x52c] ;  /* 0x00052c00010d7983 */ /* 0x001f680000300800 */
[----:B------:R0:W-:Y:S01]  /*19d40*/  STL [R1+0x4c0], R23 ;  /* 0x0004c01701007387 */ /* 0x0001e20000100800 */
[----:B------:R-:W-:-:S03]  /*19d50*/  IADD3 R6, P1, R6, UR8, RZ ;  /* 0x0000000806067c10 */ /* 0x000fc6000ff3e0ff */
[----:B0-----:R-:W5:Y:S04]  /*19d60*/  LDL.LU R23, [R1+0x500] ;  /* 0x0005000001177983 */ /* 0x001f680000300800 */
[----:B------:R0:W-:Y:S01]  /*19d70*/  STL [R1+0x4f4], R6 ;  /* 0x0004f40601007387 */ /* 0x0001e20000100800 */
[----:B------:R-:W-:-:S03]  /*19d80*/  IADD3.X R25, R25, UR4, RZ, P4, !PT ;  /* 0x0000000419197c10 */ /* 0x000fc6000a7fe4ff */
[----:B0-----:R-:W5:Y:S04]  /*19d90*/  LDL.LU R6, [R1+0x534] ;  /* 0x0005340001067983 */ /* 0x001f680000300800 */
[----:B------:R-:W5:Y:S01]  /*19da0*/  LDL.LU R11, [R1+0x508] ;  /* 0x00050800010b7983 */ /* 0x000f620000300800 */
[----:B--2---:R-:W-:-:S05]  /*19db0*/  IADD3 R14, P4, R14, UR8, RZ ;  /* 0x000000080e0e7c10 */ /* 0x004fca000ff9e0ff */
[----:B------:R0:W-:Y:S04]  /*19dc0*/  STL [R1+0x4fc], R14 ;  /* 0x0004fc0e01007387 */ /* 0x0001e80000100800 */
[----:B------:R-:W-:Y:S04]  /*19dd0*/  STL [R1+0x4c8], R25 ;  /* 0x0004c81901007387 */ /* 0x000fe80000100800 */
[----:B0-----:R-:W2:Y:S01]  /*19de0*/  LDL.LU R14, [R1+0x53c] ;  /* 0x00053c00010e7983 */ /* 0x001ea20000300800 */
[----:B------:R-:W-:-:S05]  /*19df0*/  IADD3.X R15, R15, UR4, RZ, P6, !PT ;  /* 0x000000040f0f7c10 */ /* 0x000fca000b7fe4ff */
[----:B------:R0:W-:Y:S04]  /*19e00*/  STL [R1+0x4d0], R15 ;  /* 0x0004d00f01007387 */ /* 0x0001e80000100800 */
[----:B0-----:R-:W2:Y:S04]  /*19e10*/  LDL.LU R15, [R1+0x510] ;  /* 0x00051000010f7983 */ /* 0x001ea80000300800 */
[----:B------:R-:W2:Y:S01]  /*19e20*/  LDL.LU R25, [R1+0x544] ;  /* 0x0005440001197983 */ /* 0x000ea20000300800 */
[----:B---3--:R-:W-:-:S05]  /*19e30*/  IADD3 R7, P6, R7, UR8, RZ ;  /* 0x0000000807077c10 */ /* 0x008fca000ffde0ff */
[----:B------:R0:W-:Y:S01]  /*19e40*/  STL [R1+0x504], R7 ;  /* 0x0005040701007387 */ /* 0x0001e20000100800 */
[----:B----4-:R-:W-:-:S03]  /*19e50*/  IADD3.X R29, R29, UR4, RZ, P5, !PT ;  /* 0x000000041d1d7c10 */ /* 0x010fc6000affe4ff */
[----:B0-----:R-:W3:Y:S04]  /*19e60*/  LDL.LU R7, [R1+0x518] ;  /* 0x0005180001077983 */ /* 0x001ee80000300800 */
[----:B------:R-:W4:Y:S01]  /*19e70*/  LDL.LU R24, [R1+0x54c] ;  /* 0x00054c0001187983 */ /* 0x000f220000300800 */
[----:B-----5:R-:W-:-:S05]  /*19e80*/  IADD3 R20, P5, R20, UR8, RZ ;  /* 0x0000000814147c10 */ /* 0x020fca000ffbe0ff */
[----:B------:R0:W-:Y:S04]  /*19e90*/  STL [R1+0x50c], R20 ;  /* 0x00050c1401007387 */ /* 0x0001e80000100800 */
[----:B------:R-:W-:Y:S04]  /*19ea0*/  STL [R1+0x4d8], R29 ;  /* 0x0004d81d01007387 */ /* 0x000fe80000100800 */
[----:B0-----:R-:W5:Y:S01]  /*19eb0*/  LDL.LU R20, [R1+0x520] ;  /* 0x0005200001147983 */ /* 0x001f620000300800 */
[----:B------:R-:W-:-:S05]  /*19ec0*/  IADD3.X R4, R4, UR4, RZ, P3, !PT ;  /* 0x0000000404047c10 */ /* 0x000fca0009ffe4ff */
[----:B------:R0:W-:Y:S04]  /*19ed0*/  STL [R1+0x4e0], R4 ;  /* 0x0004e00401007387 */ /* 0x0001e80000100800 */
[----:B0-----:R-:W5:Y:S01]  /*19ee0*/  LDL.LU R4, [R1+0x554] ;  /* 0x0005540001047983 */ /* 0x001f620000300800 */
[----:B------:R-:W-:-:S05]  /*19ef0*/  IADD3 R21, P3, R21, UR8, RZ ;  /* 0x0000000815157c10 */ /* 0x000fca000ff7e0ff */
[----:B------:R0:W-:Y:S01]  /*19f00*/  STL [R1+0x514], R21 ;  /* 0x0005141501007387 */ /* 0x0001e20000100800 */
[----:B------:R-:W-:-:S03]  /*19f10*/  IADD3.X R5, R5, UR4, RZ, P2, !PT ;  /* 0x0000000405057c10 */ /* 0x000fc600097fe4ff */
        /* <DEDUP_REMOVED lines=19> */
[----:B0-----:R-:W5:Y:S01]  /*1a050*/  LDL.LU R13, [R1+0x540] ;  /* 0x00054000010d7983 */ /* 0x001f620000300800 */
[----:B------:R-:W-:-:S03]  /*1a060*/  IADD3.X R11, R11, UR4, RZ, P5, !PT ;  /* 0x000000040b0b7c10 */ /* 0x000fc6000affe4ff */
[----:B------:R0:W-:Y:S04]  /*1a070*/  STL [R1+0x500], R23 ;  /* 0x0005001701007387 */ /* 0x0001e80000100800 */
[----:B0-----:R-:W5:Y:S04]  /*1a080*/  LDL.LU R23, [R1+0x574] ;  /* 0x0005740001177983 */ /* 0x001f680000300800 */
[----:B------:R0:W-:Y:S04]  /*1a090*/  STL [R1+0x534], R6 ;  /* 0x0005340601007387 */ /* 0x0001e80000100800 */
[----:B0-----:R-:W5:Y:S01]  /*1a0a0*/  LDL.LU R6, [R1+0x548] ;  /* 0x0005480001067983 */ /* 0x001f620000300800 */
[----:B--2---:R-:W-:-:S05]  /*1a0b0*/  IADD3 R14, P5, R14, UR8, RZ ;  /* 0x000000080e0e7c10 */ /* 0x004fca000ffbe0ff */
[----:B------:R0:W-:Y:S04]  /*1a0c0*/  STL [R1+0x53c], R14 ;  /* 0x00053c0e01007387 */ /* 0x0001e80000100800 */
[----:B0-----:R-:W2:Y:S04]  /*1a0d0*/  LDL.LU R14, [R1+0x57c] ;  /* 0x00057c00010e7983 */ /* 0x001ea80000300800 */
[----:B------:R-:W-:Y:S01]  /*1a0e0*/  STL [R1+0x508], R11 ;  /* 0x0005080b01007387 */ /* 0x000fe20000100800 */
[----:B------:R-:W-:-:S05]  /*1a0f0*/  IADD3.X R15, R15, UR4, RZ, P3, !PT ;  /* 0x000000040f0f7c10 */ /* 0x000fca0009ffe4ff */
[----:B------:R0:W-:Y:S04]  /*1a100*/  STL [R1+0x510], R15 ;  /* 0x0005100f01007387 */ /* 0x0001e80000100800 */
[----:B0-----:R-:W2:Y:S01]  /*1a110*/  LDL.LU R15, [R1+0x550] ;  /* 0x00055000010f7983 */ /* 0x001ea20000300800 */
[----:B------:R-:W-:-:S05]  /*1a120*/  IADD3 R25, P3, R25, UR8, RZ ;  /* 0x0000000819197c10 */ /* 0x000fca000ff7e0ff */
[----:B------:R0:W-:Y:S01]  /*1a130*/  STL [R1+0x544], R25 ;  /* 0x0005441901007387 */ /* 0x0001e20000100800 */
[----:B---3--:R-:W-:-:S03]  /*1a140*/  IADD3.X R7, R7, UR4, RZ, P2, !PT ;  /* 0x0000000407077c10 */ /* 0x008fc600097fe4ff */
[----:B0-----:R-:W3:Y:S01]  /*1a150*/  LDL.LU R25, [R1+0x584] ;  /* 0x0005840001197983 */ /* 0x001ee20000300800 */
[----:B----4-:R-:W-:-:S03]  /*1a160*/  IADD3 R24, P2, R24, UR8, RZ ;  /* 0x0000000818187c10 */ /* 0x010fc6000ff5e0ff */
[----:B------:R0:W-:Y:S04]  /*1a170*/  STL [R1+0x518], R7 ;  /* 0x0005180701007387 */ /* 0x0001e80000100800 */
[----:B0-----:R-:W4:Y:S01]  /*1a180*/  LDL.LU R7, [R1+0x558] ;  /* 0x0005580001077983 */ /* 0x001f220000300800 */
[----:B-----5:R-:W-:-:S05]  /*1a190*/  IADD3.X R20, R20, UR4, RZ, P1, !PT ;  /* 0x0000000414147c10 */ /* 0x020fca0008ffe4ff */
[----:B------:R0:W-:Y:S04]  /*1a1a0*/  STL [R1+0x520], R20 ;  /* 0x0005201401007387 */ /* 0x0001e80000100800 */
[----:B0-----:R-:W5:Y:S01]  /*1a1b0*/  LDL.LU R20, [R1+0x58c] ;  /* 0x00058c0001147983 */ /* 0x001f620000300800 */
[----:B------:R-:W-:-:S03]  /*1a1c0*/  IADD3 R4, P1, R4, UR8, RZ ;  /* 0x0000000804047c10 */ /* 0x000fc6000ff3e0ff */
[----:B------:R-:W-:Y:S04]  /*1a1d0*/  STL [R1+0x54c], R24 ;  /* 0x00054c1801007387 */ /* 0x000fe80000100800 */
[----:B------:R0:W-:Y:S04]  /*1a1e0*/  STL [R1+0x554], R4 ;  /* 0x0005540401007387 */ /* 0x0001e80000100800 */
[----:B0-----:R-:W5:Y:S01]  /*1a1f0*/  LDL.LU R4, [R1+0x560] ;  /* 0x0005600001047983 */ /* 0x001f620000300800 */
[----:B------:R-:W-:Y:S02]  /*1a200*/  IADD3.X R21, R21, UR4, RZ, P4, !PT ;  /* 0x0000000415157c10 */ /* 0x000fe4000a7fe4ff */
        /* <DEDUP_REMOVED lines=22> */
[----:B------:R-:W5:Y:S01]  /*1a370*/  LDL.LU R11, [R1+0x5b4] ;  /* 0x0005b400010b7983 */ /* 0x000f620000300800 */
[----:B------:R-:W-:-:S05]  /*1a380*/  IADD3.X R6, R6, UR4, RZ, P2, !PT ;  /* 0x0000000406067c10 */ /* 0x000fca00097fe4ff */
[----:B------:R0:W-:Y:S04]  /*1a390*/  STL [R1+0x548], R6 ;  /* 0x0005480601007387 */ /* 0x0001e80000100800 */
[----:B------:R-:W-:Y:S04]  /*1a3a0*/  STL [R1+0x574], R23 ;  /* 0x0005741701007387 */ /* 0x000fe80000100800 */
[----:B0-----:R-:W5:Y:S01]  /*1a3b0*/  LDL.LU R6, [R1+0x588] ;  /* 0x0005880001067983 */ /* 0x001f620000300800 */
[----:B--2---:R-:W-:-:S05]  /*1a3c0*/  IADD3 R14, P2, R14, UR8, RZ ;  /* 0x000000080e0e7c10 */ /* 0x004fca000ff5e0ff */
[----:B------:R0:W-:Y:S04]  /*1a3d0*/  STL [R1+0x57c], R14 ;  /* 0x00057c0e01007387 */ /* 0x0001e80000100800 */
[----:B0-----:R-:W2:Y:S04]  /*1a3e0*/  LDL.LU R14, [R1+0x5bc] ;  /* 0x0005bc00010e7983 */ /* 0x001ea80000300800 */
[----:B------:R-:W2:Y:S01]  /*1a3f0*/  LDL.LU R23, [R1+0x590] ;  /* 0x0005900001177983 */ /* 0x000ea20000300800 */
[----:B------:R-:W-:-:S05]  /*1a400*/  IADD3.X R15, R15, UR4, RZ, P1, !PT ;  /* 0x000000040f0f7c10 */ /* 0x000fca0008ffe4ff */
[----:B------:R0:W-:Y:S04]  /*1a410*/  STL [R1+0x550], R15 ;  /* 0x0005500f01007387 */ /* 0x0001e80000100800 */
[----:B0-----:R-:W2:Y:S01]  /*1a420*/  LDL.LU R15, [R1+0x5c4] ;  /* 0x0005c400010f7983 */ /* 0x001ea20000300800 */
[----:B---3--:R-:W-:-:S03]  /*1a430*/  IADD3 R25, P1, R25, UR8, RZ ;  /* 0x0000000819197c10 */ /* 0x008fc6000ff3e0ff */
[----:B------:R-:W3:Y:S01]  /*1a440*/  LDL.LU R24, [R1+0x598] ;  /* 0x0005980001187983 */ /* 0x000ee20000300800 */
[----:B----4-:R-:W-:-:S05]  /*1a450*/  IADD3.X R7, R7, UR4, RZ, P4, !PT ;  /* 0x0000000407077c10 */ /* 0x010fca000a7fe4ff */
[----:B------:R0:W-:Y:S04]  /*1a460*/  STL [R1+0x558], R7 ;  /* 0x0005580701007387 */ /* 0x0001e80000100800 */
[----:B------:R-:W-:Y:S04]  /*1a470*/  STL [R1+0x584], R25 ;  /* 0x0005841901007387 */ /* 0x000fe80000100800 */
[----:B0-----:R-:W4:Y:S01]  /*1a480*/  LDL.LU R7, [R1+0x5cc] ;  /* 0x0005cc0001077983 */ /* 0x001f220000300800 */
[----:B-----5:R-:W-:-:S05]  /*1a490*/  IADD3 R20, P4, R20, UR8, RZ ;  /* 0x0000000814147c10 */ /* 0x020fca000ff9e0ff */
[----:B------:R0:W-:Y:S04]  /*1a4a0*/  STL [R1+0x58c], R20 ;  /* 0x00058c1401007387 */ /* 0x0001e80000100800 */
[----:B0-----:R-:W5:Y:S01]  /*1a4b0*/  LDL.LU R20, [R1+0x5a0] ;  /* 0x0005a00001147983 */ /* 0x001f620000300800 */
[----:B------:R-:W-:-:S05]  /*1a4c0*/  IADD3.X R4, R4, UR4, RZ, P6, !PT ;  /* 0x0000000404047c10 */ /* 0x000fca000b7fe4ff */
[----:B------:R0:W-:Y:S04]  /*1a4d0*/  STL [R1+0x560], R4 ;  /* 0x0005600401007387 */ /* 0x0001e80000100800 */
[----:B0-----:R-:W5:Y:S01]  /*1a4e0*/  LDL.LU R4, [R1+0x5d4] ;  /* 0x0005d40001047983 */ /* 0x001f620000300800 */
[----:B------:R-:W-:-:S03]  /*1a4f0*/  IADD3 R21, P6, R21, UR8, RZ ;  /* 0x0000000815157c10 */ /* 0x000fc6000ffde0ff */
[----:B------:R-:W5:Y:S01]  /*1a500*/  LDL.LU R25, [R1+0x5a8] ;  /* 0x0005a80001197983 */ /* 0x000f620000300800 */
[----:B------:R-:W-:-:S03]  /*1a510*/  IADD3.X R10, R10, UR4, RZ, P5, !PT ;  /* 0x000000040a0a7c10 */ /* 0x000fc6000affe4ff */
[----:B------:R0:W-:Y:S04]  /*1a520*/  STL [R1+0x594], R21 ;  /* 0x0005941501007387 */ /* 0x0001e80000100800 */
[----:B0-----:R-:W5:Y:S01]  /*1a530*/  LDL.LU R21, [R1+0x5dc] ;  /* 0x0005dc0001157983 */ /* 0x001f620000300800 */
[----:B------:R-:W-:-:S05]  /*1a540*/  IADD3 R5, P5, R5, UR8, RZ ;  /* 0x0000000805057c10 */ /* 0x000fca000ffbe0ff */
        /* <DEDUP_REMOVED lines=13> */
[----:B0-----:R-:W5:Y:S01]  /*1a620*/  LDL.LU R12, [R1+0x5ec] ;  /* 0x0005ec00010c7983 */ /* 0x001f620000300800 */
[----:B------:R-:W-:-:S03]  /*1a630*/  IADD3 R11, P1, R11, UR8, RZ ;  /* 0x000000080b0b7c10 */ /* 0x000fc6000ff3e0ff */
[----:B------:R0:W-:Y:S04]  /*1a640*/  STL [R1+0x5ac], R22 ;  /* 0x0005ac1601007387 */ /* 0x0001e80000100800 */
[----:B0-----:R-:W5:Y:S04]  /*1a650*/  LDL.LU R22, [R1+0x5c0] ;  /* 0x0005c00001167983 */ /* 0x001f680000300800 */
[----:B------:R0:W-:Y:S01]  /*1a660*/  STL [R1+0x580], R13 ;  /* 0x0005800d01007387 */ /* 0x0001e20000100800 */
[----:B------:R-:W-:-:S03]  /*1a670*/  IADD3.X R6, R6, UR4, RZ, P4, !PT ;  /* 0x0000000406067c10 */ /* 0x000fc6000a7fe4ff */
[----:B0-----:R-:W5:Y:S04]  /*1a680*/  LDL.LU R13, [R1+0x5f4] ;  /* 0x0005f400010d7983 */ /* 0x001f680000300800 */
[----:B------:R0:W-:Y:S04]  /*1a690*/  STL [R1+0x588], R6 ;  /* 0x0005880601007387 */ /* 0x0001e80000100800 */
[----:B0-----:R-:W5:Y:S04]  /*1a6a0*/  LDL.LU R6, [R1+0x5c8] ;  /* 0x0005c80001067983 */ /* 0x001f680000300800 */
[----:B------:R-:W-:Y:S01]  /*1a6b0*/  STL [R1+0x5b4], R11 ;  /* 0x0005b40b01007387 */ /* 0x000fe20000100800 */
[----:B--2---:R-:W-:-:S02]  /*1a6c0*/  IADD3 R14, P4, R14, UR8, RZ ;  /* 0x000000080e0e7c10 */ /* 0x004fc4000ff9e0ff */
[----:B------:R-:W-:-:S03]  /*1a6d0*/  IADD3.X R23, R23, UR4, RZ, P6, !PT ;  /* 0x0000000417177c10 */ /* 0x000fc6000b7fe4ff */
[----:B------:R0:W-:Y:S04]  /*1a6e0*/  STL [R1+0x5bc], R14 ;  /* 0x0005bc0e01007387 */ /* 0x0001e80000100800 */
        /* <DEDUP_REMOVED lines=8> */
[----:B------:R0:W-:Y:S04]  /*1a770*/  STL [R1+0x5cc], R7 ;  /* 0x0005cc0701007387 */ /* 0x0001e80000100800 */
[----:B0-----:R-:W3:Y:S04]  /*1a780*/  LDL.LU R7, [R1+0x5d8] ;  /* 0x0005d80001077983 */ /* 0x001ee80000300800 */
[----:B------:R-:W-:Y:S01]  /*1a790*/  STL [R1+0x598], R24 ;  /* 0x0005981801007387 */ /* 0x000fe20000100800 */
[----:B-----5:R-:W-:-:S05]  /*1a7a0*/  IADD3.X R20, R20, UR4, RZ, P3, !PT ;  /* 0x0000000414147c10 */ /* 0x020fca0009ffe4ff */
[----:B------:R0:W-:Y:S04]  /*1a7b0*/  STL [R1+0x5a0], R20 ;  /* 0x0005a01401007387 */ /* 0x0001e80000100800 */
[----:B0-----:R-:W4:Y:S01]  /*1a7c0*/  LDL.LU R20, [R1+0x60c] ;  /* 0x00060c0001147983 */ /* 0x001f220000300800 */
[----:B------:R-:W-:Y:S02]  /*1a7d0*/  IADD3 R4, P3, R4, UR8, RZ ;  /* 0x0000000804047c10 */ /* 0x000fe4000ff7e0ff */
[----:B------:R-:W-:-:S03]  /*1a7e0*/  IADD3.X R25, R25, UR4, RZ, P2, !PT ;  /* 0x0000000419197c10 */ /* 0x000fc600097fe4ff */
[----:B------:R0:W-:Y:S04]  /*1a7f0*/  STL [R1+0x5d4], R4 ;  /* 0x0005d40401007387 */ /* 0x0001e80000100800 */
[----:B0-----:R-:W5:Y:S01]  /*1a800*/  LDL.LU R4, [R1+0x5e0] ;  /* 0x0005e00001047983 */ /* 0x001f620000300800 */
[----:B------:R-:W-:-:S05]  /*1a810*/  IADD3 R21, P2, R21, UR8, RZ ;  /* 0x0000000815157c10 */ /* 0x000fca000ff5e0ff */
[----:B------:R0:W-:Y:S04]  /*1a820*/  STL [R1+0x5dc], R21 ;  /* 0x0005dc1501007387 */ /* 0x0001e80000100800 */
[----:B0-----:R-:W5:Y:S01]  /*1a830*/  LDL.LU R21, [R1+0x614] ;  /* 0x0006140001157983 */ /* 0x001f620000300800 */
[----:B------:R-:W-:-:S03]  /*1a840*/  IADD3.X R5, R5, UR4, RZ, P1, !PT ;  /* 0x0000000405057c10 */ /* 0x000fc60008ffe4ff */
[----:B------:R-:W-:Y:S04]  /*1a850*/  STL [R1+0x5a8], R25 ;  /* 0x0005a81901007387 */ /* 0x000fe80000100800 */
[----:B------:R0:W-:Y:S04]  /*1a860*/  STL [R1+0x5b0], R5 ;  /* 0x0005b00501007387 */ /* 0x0001e80000100800 */
[----:B0-----:R-:W5:Y:S01]  /*1a870*/  LDL.LU R5, [R1+0x5e8] ;  /* 0x0005e80001057983 */ /* 0x001f620000300800 */
[----:B------:R-:W-:-:S05]  /*1a880*/  IADD3 R3, P1, R3, UR8, RZ ;  /* 0x0000000803037c10 */ /* 0x000fca000ff3e0ff */
[----:B------:R0:W-:Y:S01]  /*1a890*/  STL [R1+0x5e4], R3 ;  /* 0x0005e40301007387 */ /* 0x0001e20000100800 */
[----:B------:R-:W-:-:S03]  /*1a8a0*/  IADD3.X R29, R29, UR4, RZ, P4, !PT ;  /* 0x000000041d1d7c10 */ /* 0x000fc6000a7fe4ff */
[----:B0-----:R-:W5:Y:S01]  /*1a8b0*/  LDL.LU R3, [R1+0x61c] ;  /* 0x00061c0001037983 */ /* 0x001f620000300800 */
[----:B------:R-:W-:-:S05]  /*1a8c0*/  IADD3 R12, P4, R12, UR8, RZ ;  /* 0x000000080c0c7c10 */ /* 0x000fca000ff9e0ff */
[----:B------:R0:W-:Y:S01]  /*1a8d0*/  STL [R1+0x5ec], R12 ;  /* 0x0005ec0c01007387 */ /* 0x0001e20000100800 */
[----:B------:R-:W-:-:S03]  /*1a8e0*/  IADD3.X R22, R22, UR4, RZ, P6, !PT ;  /* 0x0000000416167c10 */ /* 0x000fc6000b7fe4ff */
[----:B0-----:R-:W5:Y:S04]  /*1a8f0*/  LDL.LU R12, [R1+0x5f0] ;  /* 0x0005f000010c7983 */ /* 0x001f680000300800 */
[----:B------:R-:W-:Y:S01]  /*1a900*/  STL [R1+0x5b8], R29 ;  /* 0x0005b81d01007387 */ /* 0x000fe20000100800 */
[----:B------:R-:W-:-:S05]  /*1a910*/  IADD3 R13, P6, R13, UR8, RZ ;  /* 0x000000080d0d7c10 */ /* 0x000fca000ffde0ff */
[----:B------:R0:W-:Y:S01]  /*1a920*/  STL [R1+0x5f4], R13 ;  /* 0x0005f40d01007387 */ /* 0x0001e20000100800 */
[----:B------:R-:W-:-:S03]  /*1a930*/  IADD3.X R6, R6, UR4, RZ, P5, !PT ;  /* 0x0000000406067c10 */ /* 0x000fc6000affe4ff */
[----:B0-----:R-:W5:Y:S04]  /*1a940*/  LDL.LU R13, [R1+0x624] ;  /* 0x00062400010d7983 */ /* 0x001f680000300800 */
[----:B------:R-:W-:Y:S04]  /*1a950*/  STL [R1+0x5c0], R22 ;  /* 0x0005c01601007387 */ /* 0x000fe80000100800 */
[----:B------:R0:W-:Y:S04]  /*1a960*/  STL [R1+0x5c8], R6 ;  /* 0x0005c80601007387 */ /* 0x0001e80000100800 */
[----:B0-----:R-:W5:Y:S01]  /*1a970*/  LDL.LU R6, [R1+0x5f8] ;  /* 0x0005f80001067983 */ /* 0x001f620000300800 */
[----:B--2---:R-:W-:-:S05]  /*1a980*/  IADD3 R14, P5, R14, UR8, RZ ;  /* 0x000000080e0e7c10 */ /* 0x004fca000ffbe0ff */
[----:B------:R0:W-:Y:S01]  /*1a990*/  STL [R1+0x5fc], R14 ;  /* 0x0005fc0e01007387 */ /* 0x0001e20000100800 */
[----:B------:R-:W-:-:S03]  /*1a9a0*/  IADD3.X R23, R23, UR4, RZ, P3, !PT ;  /* 0x0000000417177c10 */ /* 0x000fc60009ffe4ff */
[----:B0-----:R-:W2:Y:S01]  /*1a9b0*/  LDL.LU R14, [R1+0x62c] ;  /* 0x00062c00010e7983 */ /* 0x001ea20000300800 */
[----:B------:R-:W-:-:S05]  /*1a9c0*/  IADD3 R15, P3, R15, UR8, RZ ;  /* 0x000000080f0f7c10 */ /* 0x000fca000ff7e0ff */
[----:B------:R0:W-:Y:S04]  /*1a9d0*/  STL [R1+0x604], R15 ;  /* 0x0006040f01007387 */ /* 0x0001e80000100800 */
[----:B0-----:R-:W2:Y:S04]  /*1a9e0*/  LDL.LU R15, [R1+0x600] ;  /* 0x00060000010f7983 */ /* 0x001ea80000300800 */
[----:B------:R-:W-:Y:S01]  /*1a9f0*/  STL [R1+0x5d0], R23 ;  /* 0x0005d01701007387 */ /* 0x000fe20000100800 */
[----:B---3--:R-:W-:-:S05]  /*1aa00*/  IADD3.X R7, R7, UR4, RZ, P2, !PT ;  /* 0x0000000407077c10 */ /* 0x008fca00097fe4ff */
[----:B------:R0:W-:Y:S04]  /*1aa10*/  STL [R1+0x5d8], R7 ;  /* 0x0005d80701007387 */ /* 0x0001e80000100800 */
[----:B0-----:R-:W3:Y:S01]  /*1aa20*/  LDL.LU R7, [R1+0x634] ;  /* 0x0006340001077983 */ /* 0x001ee20000300800 */
[----:B----4-:R-:W-:Y:S02]  /*1aa30*/  IADD3 R20, P2, R20, UR8, RZ ;  /* 0x0000000814147c10 */ /* 0x010fe4000ff5e0ff */
[----:B-----5:R-:W-:-:S05]  /*1aa40*/  IADD3.X R4, R4, UR4, RZ, P1, !PT ;  /* 0x0000000404047c10 */ /* 0x020fca0008ffe4ff */
[----:B------:R0:W-:Y:S04]  /*1aa50*/  STL [R1+0x5e0], R4 ;  /* 0x0005e00401007387 */ /* 0x0001e80000100800 */
[----:B------:R-:W-:Y:S04]  /*1aa60*/  STL [R1+0x60c], R20 ;  /* 0x00060c1401007387 */ /* 0x000fe80000100800 */
[----:B0-----:R-:W4:Y:S01]  /*1aa70*/  LDL.LU R4, [R1+0x608] ;  /* 0x0006080001047983 */ /* 0x001f220000300800 */
[----:B------:R-:W-:-:S03]  /*1aa80*/  IADD3 R21, P1, R21, UR8, RZ ;  /* 0x0000000815157c10 */ /* 0x000fc6000ff3e0ff */
[----:B------:R-:W5:Y:S04]  /*1aa90*/  LDL.LU R22, [R1+0x63c] ;  /* 0x00063c0001167983 */ /* 0x000f680000300800 */
[----:B------:R-:W-:Y:S01]  /*1aaa0*/  STL [R1+0x614], R21 ;  /* 0x0006141501007387 */ /* 0x000fe20000100800 */
[----:B------:R-:W-:-:S05]  /*1aab0*/  IADD3.X R5, R5, UR4, RZ, P4, !PT ;  /* 0x0000000405057c10 */ /* 0x000fca000a7fe4ff */
[----:B------:R0:W-:Y:S04]  /*1aac0*/  STL [R1+0x5e8], R5 ;  /* 0x0005e80501007387 */ /* 0x0001e80000100800 */
[----:B0-----:R-:W5:Y:S01]  /*1aad0*/  LDL.LU R5, [R1+0x610] ;  /* 0x0006100001057983 */ /* 0x001f620000300800 */
[----:B------:R-:W-:-:S05]  /*1aae0*/  IADD3 R3, P4, R3, UR8, RZ ;  /* 0x0000000803037c10 */ /* 0x000fca000ff9e0ff */
[----:B------:R0:W-:Y:S04]  /*1aaf0*/  STL [R1+0x61c], R3 ;  /* 0x00061c0301007387 */ /* 0x0001e80000100800 */
[----:B0-----:R-:W5:Y:S04]  /*1ab00*/  LDL.LU R3, [R1+0x644] ;  /* 0x0006440001037983 */ /* 0x001f680000300800 */
[----:B------:R-:W5:Y:S01]  /*1ab10*/  LDL.LU R23, [R1+0x618] ;  /* 0x0006180001177983 */ /* 0x000f620000300800 */
[----:B------:R-:W-:-:S05]  /*1ab20*/  IADD3.X R12, R12, UR4, RZ, P6, !PT ;  /* 0x000000040c0c7c10 */ /* 0x000fca000b7fe4ff */
[----:B------:R0:W-:Y:S04]  /*1ab30*/  STL [R1+0x5f0], R12 ;  /* 0x0005f00c01007387 */ /* 0x0001e80000100800 */
[----:B0-----:R-:W5:Y:S01]  /*1ab40*/  LDL.LU R12, [R1+0x64c] ;  /* 0x00064c00010c7983 */ /* 0x001f620000300800 */
[----:B------:R-:W-:-:S05]  /*1ab50*/  IADD3 R13, P6, R13, UR8, RZ ;  /* 0x000000080d0d7c10 */ /* 0x000fca000ffde0ff */
[----:B------:R0:W-:Y:S04]  /*1ab60*/  STL [R1+0x624], R13 ;  /* 0x0006240d01007387 */ /* 0x0001e80000100800 */
[----:B0-----:R-:W5:Y:S01]  /*1ab70*/  LDL.LU R13, [R1+0x620] ;  /* 0x00062000010d7983 */ /* 0x001f620000300800 */
[----:B------:R-:W-:-:S03]  /*1ab80*/  IADD3.X R6, R6, UR4, RZ, P5, !PT ;  /* 0x0000000406067c10 */ /* 0x000fc6000affe4ff */
[----:B------:R-:W5:Y:S04]  /*1ab90*/  LDL.LU R20, [R1+0x654] ;  /* 0x0006540001147983 */ /* 0x000f680000300800 */
[----:B------:R-:W-:Y:S01]  /*1aba0*/  STL [R1+0x5f8], R6 ;  /* 0x0005f80601007387 */ /* 0x000fe20000100800 */
[----:B--2---:R-:W-:-:S05]  /*1abb0*/  IADD3 R14, P5, R14, UR8, RZ ;  /* 0x000000080e0e7c10 */ /* 0x004fca000ffbe0ff */
[----:B------:R0:W-:Y:S04]  /*1abc0*/  STL [R1+0x62c], R14 ;  /* 0x00062c0e01007387 */ /* 0x0001e80000100800 */
[----:B0-----:R-:W2:Y:S01]  /*1abd0*/  LDL.LU R14, [R1+0x628] ;  /* 0x00062800010e7983 */ /* 0x001ea20000300800 */
[----:B------:R-:W-:-:S05]  /*1abe0*/  IADD3.X R15, R15, UR4, RZ, P3, !PT ;  /* 0x000000040f0f7c10 */ /* 0x000fca0009ffe4ff */
[----:B------:R0:W-:Y:S04]  /*1abf0*/  STL [R1+0x600], R15 ;  /* 0x0006000f01007387 */ /* 0x0001e80000100800 */
[----:B0-----:R-:W2:Y:S04]  /*1ac00*/  LDL.LU R15, [R1+0x65c] ;  /* 0x00065c00010f7983 */ /* 0x001ea80000300800 */
[----:B------:R-:W2:Y:S04]  /*1ac10*/  LDL.LU R21, [R1+0x630] ;  /* 0x0006300001157983 */ /* 0x000ea80000300800 */
[----:B------:R-:W2:Y:S01]  /*1ac20*/  LDL.LU R6, [R1+0x664] ;  /* 0x0006640001067983 */ /* 0x000ea20000300800 */
[----:B---3--:R-:W-:-:S05]  /*1ac30*/  IADD3 R7, P3, R7, UR8, RZ ;  /* 0x0000000807077c10 */ /* 0x008fca000ff7e0ff */
[----:B------:R0:W-:Y:S04]  /*1ac40*/  STL [R1+0x634], R7 ;  /* 0x0006340701007387 */ /* 0x0001e80000100800 */
[----:B0-----:R-:W3:Y:S01]  /*1ac50*/  LDL.LU R7, [R1+0x638] ;  /* 0x0006380001077983 */ /* 0x001ee20000300800 */
[----:B----4-:R-:W-:Y:S02]  /*1ac60*/  IADD3.X R4, R4, UR4, RZ, P2, !PT ;  /* 0x0000000404047c10 */ /* 0x010fe400097fe4ff */
[----:B-----5:R-:W-:-:S03]  /*1ac70*/  IADD3 R22, P2, R22, UR8, RZ ;  /* 0x0000000816167c10 */ /* 0x020fc6000ff5e0ff */
[----:B------:R0:W-:Y:S04]  /*1ac80*/  STL [R1+0x608], R4 ;  /* 0x0006080401007387 */ /* 0x0001e80000100800 */
[----:B0-----:R-:W4:Y:S01]  /*1ac90*/  LDL.LU R4, [R1+0x66c] ;  /* 0x00066c0001047983 */ /* 0x001f220000300800 */
[----:B------:R-:W-:-:S05]  /*1aca0*/  IADD3.X R5, R5, UR4, RZ, P1, !PT ;  /* 0x0000000405057c10 */ /* 0x000fca0008ffe4ff */
[----:B------:R0:W-:Y:S04]  /*1acb0*/  STL [R1+0x610], R5 ;  /* 0x0006100501007387 */ /* 0x0001e80000100800 */
[----:B------:R-:W-:Y:S04]  /*1acc0*/  STL [R1+0x63c], R22 ;  /* 0x00063c1601007387 */ /* 0x000fe80000100800 */
[----:B0-----:R-:W5:Y:S01]  /*1acd0*/  LDL.LU R5, [R1+0x640] ;  /* 0x0006400001057983 */ /* 0x001f620000300800 */
[----:B------:R-:W-:Y:S02]  /*1ace0*/  IADD3 R3, P1, R3, UR8, RZ ;  /* 0x0000000803037c10 */ /* 0x000fe4000ff3e0ff */
[----:B------:R-:W-:-:S03]  /*1acf0*/  IADD3.X R23, R23, UR4, RZ, P4, !PT ;  /* 0x0000000417177c10 */ /* 0x000fc6000a7fe4ff */
[----:B------:R0:W-:Y:S04]  /*1ad00*/  STL [R1+0x644], R3 ;  /* 0x0006440301007387 */ /* 0x0001e80000100800 */
[----:B0-----:R-:W5:Y:S01]  /*1ad10*/  LDL.LU R3, [R1+0x674] ;  /* 0x0006740001037983 */ /* 0x001f620000300800 */
[----:B------:R-:W-:-:S05]  /*1ad20*/  IADD3 R12, P4, R12, UR8, RZ ;  /* 0x000000080c0c7c10 */ /* 0x000fca000ff9e0ff */
[----:B------:R0:W-:Y:S04]  /*1ad30*/  STL [R1+0x64c], R12 ;  /* 0x00064c0c01007387 */ /* 0x0001e80000100800 */
[----:B------:R-:W-:Y:S04]  /*1ad40*/  STL [R1+0x618], R23 ;  /* 0x0006181701007387 */ /* 0x000fe80000100800 */
[----:B0-----:R-:W5:Y:S01]  /*1ad50*/  LDL.LU R12, [R1+0x648] ;  /* 0x00064800010c7983 */ /* 0x001f620000300800 */
[----:B------:R-:W-:Y:S02]  /*1ad60*/  IADD3.X R13, R13, UR4, RZ, P6, !PT ;  /* 0x000000040d0d7c10 */ /* 0x000fe4000b7fe4ff */
[----:B------:R-:W-:-:S03]  /*1ad70*/  IADD3 R20, P6, R20, UR8, RZ ;  /* 0x0000000814147c10 */ /* 0x000fc6000ffde0ff */
[----:B------:R0:W-:Y:S04]  /*1ad80*/  STL [R1+0x620], R13 ;  /* 0x0006200d01007387 */ /* 0x0001e80000100800 */
[----:B0-----:R-:W5:Y:S01]  /*1ad90*/  LDL.LU R13, [R1+0x67c] ;  /* 0x00067c00010d7983 */ /* 0x001f620000300800 */
[----:B--2---:R-:W-:-:S05]  /*1ada0*/  IADD3.X R14, R14, UR4, RZ, P5, !PT ;  /* 0x000000040e0e7c10 */ /* 0x004fca000affe4ff */
[----:B------:R0:W-:Y:S04]  /*1adb0*/  STL [R1+0x628], R14 ;  /* 0x0006280e01007387 */ /* 0x0001e80000100800 */
[----:B------:R-:W-:Y:S04]  /*1adc0*/  STL [R1+0x654], R20 ;  /* 0x0006541401007387 */ /* 0x000fe80000100800 */
[----:B0-----:R-:W2:Y:S01]  /*1add0*/  LDL.LU R14, [R1+0x650] ;  /* 0x00065000010e7983 */ /* 0x001ea20000300800 */
[----:B------:R-:W-:-:S05]  /*1ade0*/  IADD3 R15, P5, R15, UR8, RZ ;  /* 0x000000080f0f7c10 */ /* 0x000fca000ffbe0ff */
[----:B------:R0:W-:Y:S04]  /*1adf0*/  STL [R1+0x65c], R15 ;  /* 0x00065c0f01007387 */ /* 0x0001e80000100800 */
[----:B0-----:R-:W2:Y:S01]  /*1ae00*/  LDL.LU R15, [R1+0x684] ;  /* 0x00068400010f7983 */ /* 0x001ea20000300800 */
[----:B------:R-:W-:Y:S02]  /*1ae10*/  IADD3.X R21, R21, UR4, RZ, P3, !PT ;  /* 0x0000000415157c10 */ /* 0x000fe40009ffe4ff */
[----:B------:R-:W-:-:S03]  /*1ae20*/  IADD3 R6, P3, R6, UR8, RZ ;  /* 0x0000000806067c10 */ /* 0x000fc6000ff7e0ff */
[----:B------:R0:W-:Y:S04]  /*1ae30*/  STL [R1+0x630], R21 ;  /* 0x0006301501007387 */ /* 0x0001e80000100800 */
[----:B------:R1:W-:Y:S04]  /*1ae40*/  STL [R1+0x664], R6 ;  /* 0x0006640601007387 */ /* 0x0003e80000100800 */
[----:B------:R-:W2:Y:S01]  /*1ae50*/  LDL.LU R10, [R1+0x658] ;  /* 0x00065800010a7983 */ /* 0x000ea20000300800 */
[----:B---3--:R-:W-:-:S05]  /*1ae60*/  IADD3.X R7, R7, UR4, RZ, P2, !PT ;  /* 0x0000000407077c10 */ /* 0x008fca00097fe4ff */
[----:B------:R3:W-:Y:S04]  /*1ae70*/  STL [R1+0x638], R7 ;  /* 0x0006380701007387 */ /* 0x0007e80000100800 */
[----:B------:R-:W2:Y:S01]  /*1ae80*/  LDL.LU R11, [R1+0x68c] ;  /* 0x00068c00010b7983 */ /* 0x000ea20000300800 */
[----:B----4-:R-:W-:-:S05]  /*1ae90*/  IADD3 R4, P2, R4, UR8, RZ ;  /* 0x0000000804047c10 */ /* 0x010fca000ff5e0ff */
[----:B------:R4:W-:Y:S04]  /*1aea0*/  STL [R1+0x66c], R4 ;  /* 0x00066c0401007387 */ /* 0x0009e80000100800 */
[----:B------:R-:W2:Y:S04]  /*1aeb0*/  LDL.LU R24, [R1+0x660] ;  /* 0x0006600001187983 */ /* 0x000ea80000300800 */
[----:B------:R-:W2:Y:S01]  /*1aec0*/  LDL.LU R25, [R1+0x694] ;  /* 0x0006940001197983 */ /* 0x000ea20000300800 */
[----:B-----5:R-:W-:-:S05]  /*1aed0*/  IADD3.X R5, R5, UR4, RZ, P1, !PT ;  /* 0x0000000405057c10 */ /* 0x020fca0008ffe4ff */
[----:B------:R5:W-:Y:S04]  /*1aee0*/  STL [R1+0x640], R5 ;  /* 0x0006400501007387 */ /* 0x000be80000100800 */
[----:B------:R-:W5:Y:S04]  /*1aef0*/  LDL.LU R29, [R1+0x668] ;  /* 0x00066800011d7983 */ /* 0x000f680000300800 */
[----:B------:R-:W5:Y:S01]  /*1af00*/  LDL.LU R22, [R1+0x69c] ;  /* 0x00069c0001167983 */ /* 0x000f620000300800 */
[----:B------:R-:W-:-:S05]  /*1af10*/  IADD3 R3, P1, R3, UR8, RZ ;  /* 0x0000000803037c10 */ /* 0x000fca000ff3e0ff */
[----:B------:R5:W-:Y:S04]  /*1af20*/  STL [R1+0x674], R3 ;  /* 0x0006740301007387 */ /* 0x000be80000100800 */
[----:B------:R-:W5:Y:S04]  /*1af30*/  LDL.LU R23, [R1+0x670] ;  /* 0x0006700001177983 */ /* 0x000f680000300800 */
[----:B------:R-:W5:Y:S01]  /*1af40*/  LDL.LU R20, [R1+0x6a4] ;  /* 0x0006a40001147983 */ /* 0x000f620000300800 */
[----:B------:R-:W-:-:S05]  /*1af50*/  IADD3.X R12, R12, UR4, RZ, P4, !PT ;  /* 0x000000040c0c7c10 */ /* 0x000fca000a7fe4ff */
[----:B------:R5:W-:Y:S04]  /*1af60*/  STL [R1+0x648], R12 ;  /* 0x0006480c01007387 */ /* 0x000be80000100800 */
[----:B0-----:R-:W5:Y:S04]  /*1af70*/  LDL.LU R21, [R1+0x678] ;  /* 0x0006780001157983 */ /* 0x001f680000300800 */
[----:B-1----:R-:W5:Y:S01]  /*1af80*/  LDL.LU R6, [R1+0x6c4] ;  /* 0x0006c40001067983 */ /* 0x002f620000300800 */
[----:B------:R-:W-:-:S05]  /*1af90*/  IADD3 R13, P4, R13, UR8, RZ ;  /* 0x000000080d0d7c10 */ /* 0x000fca000ff9e0ff */
[----:B------:R0:W-:Y:S04]  /*1afa0*/  STL [R1+0x67c], R13 ;  /* 0x00067c0d01007387 */ /* 0x0001e80000100800 */
[----:B---3--:R-:W3:Y:S04]  /*1afb0*/  LDL.LU R7, [R1+0x680] ;  /* 0x0006800001077983 */ /* 0x008ee80000300800 */
[----:B----4-:R-:W4:Y:S01]  /*1afc0*/  LDL.LU R4, [R1+0x6ac] ;  /* 0x0006ac0001047983 */ /* 0x010f220000300800 */
[----:B--2---:R-:W-:-:S05]  /*1afd0*/  IADD3.X R14, R14, UR4, RZ, P6, !PT ;  /* 0x000000040e0e7c10 */ /* 0x004fca000b7fe4ff */
[----:B------:R1:W-:Y:S04]  /*1afe0*/  STL [R1+0x650], R14 ;  /* 0x0006500e01007387 */ /* 0x0003e80000100800 */
[----:B-----5:R-:W2:Y:S04]  /*1aff0*/  LDL.LU R5, [R1+0x688] ;  /* 0x0006880001057983 */ /* 0x020ea80000300800 */
[----:B------:R-:W5:Y:S04]  /*1b000*/  LDL.LU R3, [R1+0x690] ;  /* 0x0006900001037983 */ /* 0x000f680000300800 */
[----:B------:R-:W5:Y:S01]  /*1b010*/  LDL.LU R12, [R1+0x698] ;  /* 0x00069800010c7983 */ /* 0x000f620000300800 */
[----:B------:R-:W-:-:S05]  /*1b020*/  IADD3 R15, P6, R15, UR8, RZ ;  /* 0x000000080f0f7c10 */ /* 0x000fca000ffde0ff */
[----:B------:R1:W-:Y:S04]  /*1b030*/  STL [R1+0x684], R15 ;  /* 0x0006840f01007387 */ /* 0x0003e80000100800 */
[----:B0-----:R-:W5:Y:S04]  /*1b040*/  LDL.LU R13, [R1+0x6a0] ;  /* 0x0006a000010d7983 */ /* 0x001f680000300800 */
[----:B-1----:R-:W5:Y:S04]  /*1b050*/  LDL.LU R14, [R1+0x6c0] ;  /* 0x0006c000010e7983 */ /* 0x002f680000300800 */
[----:B------:R-:W5:Y:S01]  /*1b060*/  LDL.LU R15, [R1+0x6a8] ;  /* 0x0006a800010f7983 */ /* 0x000f620000300800 */
[----:B------:R-:W-:-:S02]  /*1b070*/  IADD3.X R10, R10, UR4, RZ, P5, !PT ;  /* 0x000000040a0a7c10 */ /* 0x000fc4000affe4ff */
[----:B------:R-:W-:-:S03]  /*1b080*/  IADD3 R11, P5, R11, UR8, RZ ;  /* 0x000000080b0b7c10 */ /* 0x000fc6000ffbe0ff */
[----:B------:R0:W-:Y:S04]  /*1b090*/  STL [R1+0x658], R10 ;  /* 0x0006580a01007387 */ /* 0x0001e80000100800 */
[----:B------:R0:W-:Y:S01]  /*1b0a0*/  STL [R1+0x68c], R11 ;  /* 0x00068c0b01007387 */ /* 0x0001e20000100800 */
[----:B------:R-:W-:Y:S02]  /*1b0b0*/  UIADD3 UR12, UP5, UR8, UR12, URZ ;  /* 0x0000000c080c7290 */ /* 0x000fe4000ffbe03f */
[----:B------:R-:W-:Y:S02]  /*1b0c0*/  UIADD3 UR13, UP6, UR8, UR13, URZ ;  /* 0x0000000d080d7290 */ /* 0x000fe4000ffde03f */
[----:B------:R-:W-:Y:S02]  /*1b0d0*/  UIADD3 UR14, UP0, UR8, UR14, URZ ;  /* 0x0000000e080e7290 */ /* 0x000fe4000ff1e03f */
[----:B------:R-:W-:Y:S01]  /*1b0e0*/  UIADD3 UR15, UP1, UR8, UR15, URZ ;  /* 0x0000000f080f7290 */ /* 0x000fe2000ff3e03f */
[----:B------:R-:W-:Y:S01]  /*1b0f0*/  IADD3 R0, P0, R2, R0, RZ ;  /* 0x0000000002007210 */ /* 0x000fe20007f1e0ff */
[----:B------:R-:W-:-:S02]  /*1b100*/  UIADD3 UR11, UR11, -0x1, URZ ;  /* 0xffffffff0b0b7890 */ /* 0x000fc4000fffe03f */
[----:B------:R-:W-:Y:S02]  /*1b110*/  UIADD3.X UR37, UR4, UR37, URZ, UP5, !UPT ;  /* 0x0000002504257290 */ /* 0x000fe4000affe43f */
[----:B------:R-:W-:Y:S02]  /*1b120*/  UIADD3.X UR38, UR4, UR38, URZ, UP6, !UPT ;  /* 0x0000002604267290 */ /* 0x000fe4000b7fe43f */
[----:B------:R-:W-:Y:S02]  /*1b130*/  UIADD3.X UR39, UR4, UR39, URZ, UP0, !UPT ;  /* 0x0000002704277290 */ /* 0x000fe400087fe43f */
[----:B------:R-:W-:Y:S02]  /*1b140*/  UIADD3.X UR40, UR4, UR40, URZ, UP1, !UPT ;  /* 0x0000002804287290 */ /* 0x000fe40008ffe43f */
[----:B------:R-:W-:Y:S02]  /*1b150*/  IADD3.X R24, R24, UR4, RZ, P3, !PT ;  /* 0x0000000418187c10 */ /* 0x000fe40009ffe4ff */
[----:B------:R-:W-:-:S03]  /*1b160*/  IADD3 R25, P3, R25, UR8, RZ ;  /* 0x0000000819197c10 */ /* 0x000fc6000ff7e0ff */
[----:B------:R0:W-:Y:S04]  /*1b170*/  STL [R1+0x660], R24 ;  /* 0x0006601801007387 */ /* 0x0001e80000100800 */
[----:B------:R0:W-:Y:S01]  /*1b180*/  STL [R1+0x694], R25 ;  /* 0x0006941901007387 */ /* 0x0001e20000100800 */
[----:B------:R-:W-:Y:S01]  /*1b190*/  UIADD3 UR16, UP2, UR8, UR16, URZ ;  /* 0x0000001008107290 */ /* 0x000fe2000ff5e03f */
[----:B------:R-:W-:Y:S01]  /*1b1a0*/  LEA.HI.X.SX32 R28, R2, R28, 0x1, P0 ;  /* 0x0000001c021c7211 */ /* 0x000fe200000f0eff */
[----:B------:R-:W-:Y:S02]  /*1b1b0*/  UIADD3 UR17, UP3, UR8, UR17, URZ ;  /* 0x0000001108117290 */ /* 0x000fe4000ff7e03f */
[----:B------:R-:W-:Y:S01]  /*1b1c0*/  UIADD3 UR18, UP4, UR8, UR18, URZ ;  /* 0x0000001208127290 */ /* 0x000fe2000ff9e03f */
[----:B------:R-:W-:-:S02]  /*1b1d0*/  IADD3.X R29, R29, UR4, RZ, P2, !PT ;  /* 0x000000041d1d7c10 */ /* 0x000fc400097fe4ff */
[----:B------:R-:W-:-:S03]  /*1b1e0*/  IADD3 R22, P2, R22, UR8, RZ ;  /* 0x0000000816167c10 */ /* 0x000fc6000ff5e0ff */
[----:B------:R0:W-:Y:S04]  /*1b1f0*/  STL [R1+0x668], R29 ;  /* 0x0006681d01007387 */ /* 0x0001e80000100800 */
[----:B------:R0:W-:Y:S01]  /*1b200*/  STL [R1+0x69c], R22 ;  /* 0x00069c1601007387 */ /* 0x0001e20000100800 */
[----:B------:R-:W-:Y:S02]  /*1b210*/  IADD3.X R23, R23, UR4, RZ, P1, !PT ;  /* 0x0000000417177c10 */ /* 0x000fe40008ffe4ff */
[----:B------:R-:W-:-:S03]  /*1b220*/  IADD3 R20, P1, R20, UR8, RZ ;  /* 0x0000000814147c10 */ /* 0x000fc6000ff3e0ff */
[----:B------:R0:W-:Y:S04]  /*1b230*/  STL [R1+0x670], R23 ;  /* 0x0006701701007387 */ /* 0x0001e80000100800 */
[----:B------:R0:W-:Y:S01]  /*1b240*/  STL [R1+0x6a4], R20 ;  /* 0x0006a41401007387 */ /* 0x0001e20000100800 */
[----:B------:R-:W-:Y:S01]  /*1b250*/  UIADD3 UR19, UP5, UR8, UR19, URZ ;  /* 0x0000001308137290 */ /* 0x000fe2000ffbe03f */
[----:B------:R-:W-:Y:S02]  /*1b260*/  IADD3.X R21, R21, UR4, RZ, P4, !PT ;  /* 0x0000000415157c10 */ /* 0x000fe4000a7fe4ff */
[----:B------:R-:W-:-:S03]  /*1b270*/  IADD3 R6, P4, R6, UR8, RZ ;  /* 0x0000000806067c10 */ /* 0x000fc6000ff9e0ff */
[----:B------:R0:W-:Y:S04]  /*1b280*/  STL [R1+0x678], R21 ;  /* 0x0006781501007387 */ /* 0x0001e80000100800 */
[----:B------:R0:W-:Y:S01]  /*1b290*/  STL [R1+0x6c4], R6 ;  /* 0x0006c40601007387 */ /* 0x0001e20000100800 */
[----:B------:R-:W-:Y:S02]  /*1b2a0*/  UIADD3 UR20, UP6, UR8, UR20, URZ ;  /* 0x0000001408147290 */ /* 0x000fe4000ffde03f */
[----:B------:R-:W-:Y:S01]  /*1b2b0*/  UIADD3 UR21, UP0, UR8, UR21, URZ ;  /* 0x0000001508157290 */ /* 0x000fe2000ff1e03f */
[----:B---3--:R-:W-:Y:S02]  /*1b2c0*/  IADD3.X R7, R7, UR4, RZ, P6, !PT ;  /* 0x0000000407077c10 */ /* 0x008fe4000b7fe4ff */
[----:B----4-:R-:W-:-:S03]  /*1b2d0*/  IADD3 R4, P6, R4, UR8, RZ ;  /* 0x0000000804047c10 */ /* 0x010fc6000ffde0ff */
[----:B------:R0:W-:Y:S04]  /*1b2e0*/  STL [R1+0x680], R7 ;  /* 0x0006800701007387 */ /* 0x0001e80000100800 */
[----:B------:R0:W-:Y:S01]  /*1b2f0*/  STL [R1+0x6ac], R4 ;  /* 0x0006ac0401007387 */ /* 0x0001e20000100800 */
[----:B------:R-:W-:Y:S01]  /*1b300*/  UIADD3 UR22, UP1, UR8, UR22, URZ ;  /* 0x0000001608167290 */ /* 0x000fe2000ff3e03f */
[----:B------:R-:W-:Y:S01]  /*1b310*/  ISETP.NE.U32.AND P0, PT, RZ, UR11, PT ;  /* 0x0000000bff007c0c */ /* 0x000fe2000bf05070 */
[----:B------:R-:W-:Y:S02]  /*1b320*/  UIADD3.X UR41, UR4, UR41, URZ, UP2, !UPT ;  /* 0x0000002904297290 */ /* 0x000fe400097fe43f */
[----:B------:R-:W-:Y:S02]  /*1b330*/  UIADD3.X UR42, UR4, UR42, URZ, UP3, !UPT ;  /* 0x0000002a042a7290 */ /* 0x000fe40009ffe43f */
[----:B------:R-:W-:-:S02]  /*1b340*/  UIADD3.X UR43, UR4, UR43, URZ, UP4, !UPT ;  /* 0x0000002b042b7290 */ /* 0x000fc4000a7fe43f */
[----:B------:R-:W-:Y:S02]  /*1b350*/  UIADD3.X UR44, UR4, UR44, URZ, UP5, !UPT ;  /* 0x0000002c042c7290 */ /* 0x000fe4000affe43f */
[----:B------:R-:W-:Y:S02]  /*1b360*/  UIADD3.X UR45, UR4, UR45, URZ, UP6, !UPT ;  /* 0x0000002d042d7290 */ /* 0x000fe4000b7fe43f */
[----:B------:R-:W-:Y:S02]  /*1b370*/  UIADD3.X UR46, UR4, UR46, URZ, UP0, !UPT ;  /* 0x0000002e042e7290 */ /* 0x000fe400087fe43f */
[----:B------:R-:W-:Y:S02]  /*1b380*/  UIADD3.X UR47, UR4, UR47, URZ, UP1, !UPT ;  /* 0x0000002f042f7290 */ /* 0x000fe40008ffe43f */
[----:B------:R-:W-:Y:S02]  /*1b390*/  UIADD3 UR23, UP2, UR8, UR23, URZ ;  /* 0x0000001708177290 */ /* 0x000fe4000ff5e03f */
[----:B------:R-:W-:-:S02]  /*1b3a0*/  UIADD3 UR24, UP3, UR8, UR24, URZ ;  /* 0x0000001808187290 */ /* 0x000fc4000ff7e03f */
[----:B------:R-:W-:Y:S02]  /*1b3b0*/  UIADD3 UR25, UP4, UR8, UR25, URZ ;  /* 0x0000001908197290 */ /* 0x000fe4000ff9e03f */
[----:B------:R-:W-:Y:S02]  /*1b3c0*/  UIADD3 UR26, UP5, UR8, UR26, URZ ;  /* 0x0000001a081a7290 */ /* 0x000fe4000ffbe03f */
[----:B------:R-:W-:Y:S02]  /*1b3d0*/  UIADD3 UR27, UP6, UR8, UR27, URZ ;  /* 0x0000001b081b7290 */ /* 0x000fe4000ffde03f */
[----:B------:R-:W-:Y:S02]  /*1b3e0*/  UIADD3 UR28, UP0, UR8, UR28, URZ ;  /* 0x0000001c081c7290 */ /* 0x000fe4000ff1e03f */
[----:B------:R-:W-:Y:S02]  /*1b3f0*/  UIADD3 UR29, UP1, UR8, UR29, URZ ;  /* 0x0000001d081d7290 */ /* 0x000fe4000ff3e03f */
[----:B------:R-:W-:-:S02]  /*1b400*/  UIADD3.X UR48, UR4, UR48, URZ, UP2, !UPT ;  /* 0x0000003004307290 */ /* 0x000fc400097fe43f */
[----:B------:R-:W-:Y:S02]  /*1b410*/  UIADD3.X UR49, UR4, UR49, URZ, UP3, !UPT ;  /* 0x0000003104317290 */ /* 0x000fe40009ffe43f */
[----:B------:R-:W-:Y:S02]  /*1b420*/  UIADD3.X UR50, UR4, UR50, URZ, UP4, !UPT ;  /* 0x0000003204327290 */ /* 0x000fe4000a7fe43f */
[----:B------:R-:W-:Y:S02]  /*1b430*/  UIADD3.X UR51, UR4, UR51, URZ, UP5, !UPT ;  /* 0x0000003304337290 */ /* 0x000fe4000affe43f */
[----:B------:R-:W-:Y:S02]  /*1b440*/  UIADD3.X UR52, UR4, UR52, URZ, UP6, !UPT ;  /* 0x0000003404347290 */ /* 0x000fe4000b7fe43f */
[----:B------:R-:W-:Y:S02]  /*1b450*/  UIADD3.X UR53, UR4, UR53, URZ, UP0, !UPT ;  /* 0x0000003504357290 */ /* 0x000fe400087fe43f */
[----:B------:R-:W-:-:S02]  /*1b460*/  UIADD3.X UR54, UR4, UR54, URZ, UP1, !UPT ;  /* 0x0000003604367290 */ /* 0x000fc40008ffe43f */
[----:B------:R-:W-:Y:S02]  /*1b470*/  UIADD3 UR30, UP2, UR8, UR30, URZ ;  /* 0x0000001e081e7290 */ /* 0x000fe4000ff5e03f */
[----:B------:R-:W-:Y:S02]  /*1b480*/  UIADD3 UR31, UP3, UR8, UR31, URZ ;  /* 0x0000001f081f7290 */ /* 0x000fe4000ff7e03f */
[----:B------:R-:W-:Y:S02]  /*1b490*/  UIADD3 UR32, UP4, UR8, UR32, URZ ;  /* 0x0000002008207290 */ /* 0x000fe4000ff9e03f */
[----:B------:R-:W-:Y:S02]  /*1b4a0*/  UIADD3 UR33, UP5, UR8, UR33, URZ ;  /* 0x0000002108217290 */ /* 0x000fe4000ffbe03f */
[----:B------:R-:W-:Y:S02]  /*1b4b0*/  UIADD3 UR34, UP6, UR8, UR34, URZ ;  /* 0x0000002208227290 */ /* 0x000fe4000ffde03f */
[----:B------:R-:W-:-:S02]  /*1b4c0*/  UIADD3 UR35, UP0, UR8, UR35, URZ ;  /* 0x0000002308237290 */ /* 0x000fc4000ff1e03f */
[----:B------:R-:W-:Y:S02]  /*1b4d0*/  UIADD3 UR36, UP1, UR8, UR36, URZ ;  /* 0x0000002408247290 */ /* 0x000fe4000ff3e03f */
[----:B------:R-:W-:Y:S02]  /*1b4e0*/  UIADD3 UR5, UR5, -0x40, URZ ;  /* 0xffffffc005057890 */ /* 0x000fe4000fffe03f */
[----:B------:R-:W-:Y:S02]  /*1b4f0*/  UIADD3.X UR55, UR4, UR55, URZ, UP2, !UPT ;  /* 0x0000003704377290 */ /* 0x000fe400097fe43f */
[----:B------:R-:W-:Y:S02]  /*1b500*/  UIADD3.X UR56, UR4, UR56, URZ, UP3, !UPT ;  /* 0x0000003804387290 */ /* 0x000fe40009ffe43f */
[----:B------:R-:W-:Y:S02]  /*1b510*/  UIADD3.X UR57, UR4, UR57, URZ, UP4, !UPT ;  /* 0x0000003904397290 */ /* 0x000fe4000a7fe43f */
[----:B--2---:R-:W-:-:S02]  /*1b520*/  IADD3.X R5, R5, UR4, RZ, P5, !PT ;  /* 0x0000000405057c10 */ /* 0x004fc4000affe4ff */
[----:B-----5:R-:W-:-:S03]  /*1b530*/  IADD3.X R3, R3, UR4, RZ, P3, !PT ;  /* 0x0000000403037c10 */ /* 0x020fc60009ffe4ff */
[----:B------:R0:W-:Y:S01]  /*1b540*/  STL [R1+0x688], R5 ;  /* 0x0006880501007387 */ /* 0x0001e20000100800 */
[----:B------:R-:W-:-:S03]  /*1b550*/  IADD3.X R12, R12, UR4, RZ, P2, !PT ;  /* 0x000000040c0c7c10 */ /* 0x000fc600097fe4ff */
[----:B------:R0:W-:Y:S04]  /*1b560*/  STL [R1+0x690], R3 ;  /* 0x0006900301007387 */ /* 0x0001e80000100800 */
[----:B------:R0:W-:Y:S01]  /*1b570*/  STL [R1+0x698], R12 ;  /* 0x0006980c01007387 */ /* 0x0001e20000100800 */
[----:B------:R-:W-:Y:S02]  /*1b580*/  IADD3.X R13, R13, UR4, RZ, P1, !PT ;  /* 0x000000040d0d7c10 */ /* 0x000fe40008ffe4ff */
[----:B------:R-:W-:Y:S02]  /*1b590*/  IADD3.X R14, R14, UR4, RZ, P4, !PT ;  /* 0x000000040e0e7c10 */ /* 0x000fe4000a7fe4ff */
[----:B------:R-:W-:-:S05]  /*1b5a0*/  IADD3.X R15, R15, UR4, RZ, P6, !PT ;  /* 0x000000040f0f7c10 */ /* 0x000fca000b7fe4ff */
[----:B------:R0:W-:Y:S04]  /*1b5b0*/  STL [R1+0x6a8], R15 ;  /* 0x0006a80f01007387 */ /* 0x0001e80000100800 */
[----:B------:R0:W-:Y:S04]  /*1b5c0*/  STL [R1+0x6a0], R13 ;  /* 0x0006a00d01007387 */ /* 0x0001e80000100800 */
[----:B------:R0:W-:Y:S01]  /*1b5d0*/  STL [R1+0x6c0], R14 ;  /* 0x0006c00e01007387 */ /* 0x0001e20000100800 */
[----:B------:R-:W-:Y:S02]  /*1b5e0*/  UIADD3.X UR58, UR4, UR58, URZ, UP5, !UPT ;  /* 0x0000003a043a7290 */ /* 0x000fe4000affe43f */
[----:B------:R-:W-:-:S02]  /*1b5f0*/  UIADD3.X UR59, UR4, UR59, URZ, UP6, !UPT ;  /* 0x0000003b043b7290 */ /* 0x000fc4000b7fe43f */
[----:B------:R-:W-:Y:S02]  /*1b600*/  UIADD3.X UR60, UR4, UR60, URZ, UP0, !UPT ;  /* 0x0000003c043c7290 */ /* 0x000fe400087fe43f */
[----:B------:R-:W-:Y:S01]  /*1b610*/  UIADD3.X UR10, UR4, UR10, URZ, UP1, !UPT ;  /* 0x0000000a040a7290 */ /* 0x000fe20008ffe43f */
[----:B------:R-:W-:Y:S11]  /*1b620*/  @P0 BRA `(.L_x_2) ;  /* 0xffffff2400540947 */ /* 0x000ff6000383ffff */
.L_x_1:
[----:B0-----:R-:W2:Y:S01]  /*1b630*/  LDL.LU R13, [R1+0x110] ;  /* 0x00011000010d7983 */ /* 0x001ea20000300800 */
[----:B------:R-:W0:Y:S01]  /*1b640*/  S2UR UR5, SR_CgaCtaId ;  /* 0x00000000000579c3 */ /* 0x000e220000008800 */
[----:B------:R-:W-:Y:S01]  /*1b650*/  UMOV UR4, 0x400 ;  /* 0x0000040000047882 */ /* 0x000fe20000000000 */
[----:B------:R-:W-:Y:S01]  /*1b660*/  ULDC.64 UR8, c[0x0][0x228] ;  /* 0x00008a0000087ab9 */ /* 0x000fe20000000a00 */
[----:B------:R-:W2:Y:S04]  /*1b670*/  LDL.LU R12, [R1+0x114] ;  /* 0x00011400010c7983 */ /* 0x000ea80000300800 */
[----:B------:R-:W3:Y:S04]  /*1b680*/  LDL.LU R11, [R1+0x118] ;  /* 0x00011800010b7983 */ /* 0x000ee80000300800 */
[----:B------:R-:W3:Y:S04]  /*1b690*/  LDL.LU R10, [R1+0x11c] ;  /* 0x00011c00010a7983 */ /* 0x000ee80000300800 */
[----:B------:R-:W4:Y:S04]  /*1b6a0*/  LDL.LU R9, [R1+0x120] ;  /* 0x0001200001097983 */ /* 0x000f280000300800 */
[----:B------:R-:W4:Y:S04]  /*1b6b0*/  LDL.LU R8, [R1+0x124] ;  /* 0x0001240001087983 */ /* 0x000f280000300800 */
[----:B------:R-:W5:Y:S04]  /*1b6c0*/  LDL.LU R7, [R1+0x128] ;  /* 0x0001280001077983 */ /* 0x000f680000300800 */
[----:B------:R-:W5:Y:S04]  /*1b6d0*/  LDL.LU R6, [R1+0x12c] ;  /* 0x00012c0001067983 */ /* 0x000f680000300800 */
[----:B------:R-:W5:Y:S04]  /*1b6e0*/  LDL.LU R5, [R1+0x80] ;  /* 0x0000800001057983 */ /* 0x000f680000300800 */
[----:B------:R-:W5:Y:S04]  /*1b6f0*/  LDL.LU R4, [R1+0x84] ;  /* 0x0000840001047983 */ /* 0x000f680000300800 */
[----:B------:R-:W5:Y:S04]  /*1b700*/  LDL.LU R3, [R1+0x88] ;  /* 0x0000880001037983 */ /* 0x000f680000300800 */
[----:B-1----:R-:W5:Y:S04]  /*1b710*/  LDL.LU R2, [R1+0x8c] ;  /* 0x00008c0001027983 */ /* 0x002f680000300800 */
[----:B------:R4:W-:Y:S01]  /*1b720*/  STL [R1+0x7c8], R18 ;  /* 0x0007c81201007387 */ /* 0x0009e20000100800 */
[----:B------:R-:W-:Y:S01]  /*1b730*/  BAR.SYNC.DEFER_BLOCKING 0x0 ;  /* 0x0000000000007b1d */ /* 0x000fe20000010000 */
[----:B--2---:R-:W-:-:S05]  /*1b740*/  F2FP.SATFINITE.E4M3.F32.PACK_AB_MERGE_C R12, R12, R13, RZ ;  /* 0x0000000d0c0c723e */ /* 0x004fca00048070ff */
[----:B------:R-:W-:Y:S01]  /*1b750*/  STL [R1+0x20], R12 ;  /* 0x0000200c01007387 */ /* 0x000fe20000100800 */
[----:B---3--:R-:W-:Y:S02]  /*1b760*/  F2FP.SATFINITE.E4M3.F32.PACK_AB_MERGE_C R0, R10, R11, RZ ;  /* 0x0000000b0a00723e */ /* 0x008fe400048070ff */
[----:B----4-:R-:W-:-:S05]  /*1b770*/  F2FP.SATFINITE.E4M3.F32.PACK_AB_MERGE_C R18, R8, R9, RZ ;  /* 0x000000090812723e */ /* 0x010fca00048070ff */
[----:B------:R-:W-:Y:S01]  /*1b780*/  STL [R1+0x7cc], R18 ;  /* 0x0007cc1201007387 */ /* 0x000fe20000100800 */
[----:B-----5:R-:W-:-:S03]  /*1b790*/  F2FP.SATFINITE.E4M3.F32.PACK_AB_MERGE_C R20, R6, R7, RZ ;  /* 0x000000070614723e */ /* 0x020fc600048070ff */
[----:B------:R-:W-:Y:S04]  /*1b7a0*/  STL [R1+0x18], R0 ;  /* 0x0000180001007387 */ /* 0x000fe80000100800 */
[----:B------:R-:W-:Y:S01]  /*1b7b0*/  STL [R1+0x7d0], R20 ;  /* 0x0007d01401007387 */ /* 0x000fe20000100800 */
[----:B------:R-:W-:-:S05]  /*1b7c0*/  F2FP.SATFINITE.E4M3.F32.PACK_AB_MERGE_C R19, R4, R5, RZ ;  /* 0x000000050413723e */ /* 0x000fca00048070ff */
[----:B------:R-:W-:Y:S01]  /*1b7d0*/  STL [R1+0x7d4], R19 ;  /* 0x0007d41301007387 */ /* 0x000fe20000100800 */
[----:B------:R-:W-:-:S03]  /*1b7e0*/  F2FP.SATFINITE.E4M3.F32.PACK_AB_MERGE_C R17, R2, R3, RZ ;  /* 0x000000030211723e */ /* 0x000fc600048070ff */
[----:B------:R-:W2:Y:S04]  /*1b7f0*/  LDL.LU R26, [R1+0xd4] ;  /* 0x0000d400011a7983 */ /* 0x000ea80000300800 */
[----:B--2---:R1:W-:Y:S04]  /*1b800*/  STL [R1+0x824], R26 ;  /* 0x0008241a01007387 */ /* 0x0043e80000100800 */
[----:B-1----:R-:W2:Y:S04]  /*1b810*/  LDL.LU R26, [R1+0x1fc] ;  /* 0x0001fc00011a7983 */ /* 0x002ea80000300800 */
[----:B--2---:R1:W-:Y:S04]  /*1b820*/  STL [R1+0x82c], R26 ;  /* 0x00082c1a01007387 */ /* 0x0043e80000100800 */
[----:B-1----:R-:W2:Y:S04]  /*1b830*/  LDL.LU R26, [R1+0x1f4] ;  /* 0x0001f400011a7983 */ /* 0x002ea80000300800 */
[----:B------:R-:W3:Y:S04]  /*1b840*/  LDL.LU R25, [R1+0x214] ;  /* 0x0002140001197983 */ /* 0x000ee80000300800 */
[----:B---3--:R1:W-:Y:S04]  /*1b850*/  STL [R1+0x818], R25 ;  /* 0x0008181901007387 */ /* 0x0083e80000100800 */
[----:B-1----:R-:W3:Y:S04]  /*1b860*/  LDL.LU R25, [R1+0xdc] ;  /* 0x0000dc0001197983 */ /* 0x002ee80000300800 */
[----:B---3--:R1:W-:Y:S04]  /*1b870*/  STL [R1+0x820], R25 ;  /* 0x0008201901007387 */ /* 0x0083e80000100800 */
[----:B-1----:R-:W3:Y:S04]  /*1b880*/  LDL.LU R25, [R1+0xd0] ;  /* 0x0000d00001197983 */ /* 0x002ee80000300800 */
[----:B---3--:R1:W-:Y:S04]  /*1b890*/  STL [R1+0x828], R25 ;  /* 0x0008281901007387 */ /* 0x0083e80000100800 */
[----:B-1----:R-:W3:Y:S04]  /*1b8a0*/  LDL.LU R25, [R1+0x1f8] ;  /* 0x0001f80001197983 */ /* 0x002ee80000300800 */
[----:B---3--:R1:W-:Y:S04]  /*1b8b0*/  STL [R1+0x830], R25 ;  /* 0x0008301901007387 */ /* 0x0083e80000100800 */
        /* <DEDUP_REMOVED lines=8> */
[----:B------:R-:W4:Y:S04]  /*1b940*/  LDL.LU R22, [R1+0xc4] ;  /* 0x0000c40001167983 */ /* 0x000f280000300800 */
[----:B----4-:R1:W-:Y:S04]  /*1b950*/  STL [R1+0x7f0], R22 ;  /* 0x0007f01601007387 */ /* 0x0103e80000100800 */
[----:B-1----:R-:W4:Y:S04]  /*1b960*/  LDL.LU R22, [R1+0xfc] ;  /* 0x0000fc0001167983 */ /* 0x002f280000300800 */
        /* <DEDUP_REMOVED lines=8> */
[----:B------:R-:W5:Y:S04]  /*1b9f0*/  LDL.LU R21, [R1+0xc8] ;  /* 0x0000c80001157983 */ /* 0x000f680000300800 */
[----:B-----5:R1:W-:Y:S04]  /*1ba00*/  STL [R1+0x7ec], R21 ;  /* 0x0007ec1501007387 */ /* 0x0203e80000100800 */
[----:B-1----:R-:W5:Y:S04]  /*1ba10*/  LDL.LU R21, [R1+0xc0] ;  /* 0x0000c00001157983 */ /* 0x002f680000300800 */
[----:B-----5:R1:W-:Y:S04]  /*1ba20*/  STL [R1+0x7f4], R21 ;  /* 0x0007f41501007387 */ /* 0x0203e80000100800 */
[----:B-1----:R-:W5:Y:S04]  /*1ba30*/  LDL.LU R21, [R1+0xf8] ;  /* 0x0000f80001157983 */ /* 0x002f680000300800 */
[----:B-----5:R1:W-:Y:S04]  /*1ba40*/  STL [R1+0x7fc], R21 ;  /* 0x0007fc1501007387 */ /* 0x0203e80000100800 */
[----:B-1----:R-:W5:Y:S04]  /*1ba50*/  LDL.LU R21, [R1+0xf0] ;  /* 0x0000f00001157983 */ /* 0x002f680000300800 */
[----:B-----5:R1:W-:Y:S04]  /*1ba60*/  STL [R1+0x804], R21 ;  /* 0x0008041501007387 */ /* 0x0203e80000100800 */
[----:B-1----:R-:W5:Y:S04]  /*1ba70*/  LDL.LU R21, [R1+0x208] ;  /* 0x0002080001157983 */ /* 0x002f680000300800 */
[----:B------:R-:W5:Y:S04]  /*1ba80*/  LDL.LU R3, [R1+0xcc] ;  /* 0x0000cc0001037983 */ /* 0x000f680000300800 */
[----:B------:R-:W5:Y:S04]  /*1ba90*/  LDL.LU R10, [R1+0xb4] ;  /* 0x0000b400010a7983 */ /* 0x000f680000300800 */
[----:B------:R-:W5:Y:S04]  /*1baa0*/  LDL.LU R0, [R1+0xb8] ;  /* 0x0000b80001007983 */ /* 0x000f680000300800 */
[----:B------:R-:W5:Y:S04]  /*1bab0*/  LDL.LU R7, [R1+0xbc] ;  /* 0x0000bc0001077983 */ /* 0x000f680000300800 */
[----:B------:R-:W5:Y:S04]  /*1bac0*/  LDL.LU R5, [R1+0x1e4] ;  /* 0x0001e40001057983 */ /* 0x000f680000300800 */
[----:B------:R-:W2:Y:S04]  /*1bad0*/  LDL.LU R4, [R1+0x1ec] ;  /* 0x0001ec0001047983 */ /* 0x000ea80000300800 */
[----:B--2---:R1:W-:Y:S04]  /*1bae0*/  STL [R1+0x7e8], R4 ;  /* 0x0007e80401007387 */ /* 0x0043e80000100800 */
[----:B-1----:R-:W2:Y:S04]  /*1baf0*/  LDL.LU R4, [R1+0x1e0] ;  /* 0x0001e00001047983 */ /* 0x002ea80000300800 */
[----:B------:R1:W-:Y:S04]  /*1bb00*/  STL [R1+0x7d8], R17 ;  /* 0x0007d81101007387 */ /* 0x0003e80000100800 */
[----:B-1----:R-:W3:Y:S04]  /*1bb10*/  LDL.LU R17, [R1+0x108] ;  /* 0x0001080001117983 */ /* 0x002ee80000300800 */
[----:B---3--:R1:W-:Y:S04]  /*1bb20*/  STL [R1+0x7dc], R17 ;  /* 0x0007dc1101007387 */ /* 0x0083e80000100800 */
[----:B-1----:R-:W3:Y:S04]  /*1bb30*/  LDL.LU R17, [R1+0x104] ;  /* 0x0001040001117983 */ /* 0x002ee80000300800 */
[----:B---3--:R1:W-:Y:S04]  /*1bb40*/  STL [R1+0x7e4], R17 ;  /* 0x0007e41101007387 */ /* 0x0083e80000100800 */
[----:B-1----:R-:W3:Y:S04]  /*1bb50*/  LDL.LU R17, [R1+0x1e8] ;  /* 0x0001e80001117983 */ /* 0x002ee80000300800 */
[----:B------:R-:W4:Y:S01]  /*1bb60*/  LDL.LU R19, [R1+0x10c] ;  /* 0x00010c0001137983 */ /* 0x000f220000300800 */
[----:B------:R-:W-:-:S03]  /*1bb70*/  F2FP.SATFINITE.E4M3.F32.PACK_AB_MERGE_C R26, R26, R25, RZ ;  /* 0x000000191a1a723e */ /* 0x000fc600048070ff */
[----:B----4-:R1:W-:Y:S04]  /*1bb80*/  STL [R1+0x7e0], R19 ;  /* 0x0007e01301007387 */ /* 0x0103e80000100800 */
[----:B-1----:R-:W4:Y:S04]  /*1bb90*/  LDL.LU R19, [R1+0x100] ;  /* 0x0001000001137983 */ /* 0x002f280000300800 */
        /* <DEDUP_REMOVED lines=16> */
[----:B------:R-:W5:Y:S04]  /*1bca0*/  LDL.LU R25, [R1+0x830] ;  /* 0x0008300001197983 */ /* 0x000f680000300800 */
[----:B------:R1:W-:Y:S04]  /*1bcb0*/  STL [R1+0x98], R26 ;  /* 0x0000981a01007387 */ /* 0x0003e80000100800 */
[----:B-1----:R-:W5:Y:S02]  /*1bcc0*/  LDL.LU R26, [R1+0x82c] ;  /* 0x00082c00011a7983 */ /* 0x002f640000300800 */
[----:B-----5:R-:W-:-:S02]  /*1bcd0*/  F2FP.SATFINITE.E4M3.F32.PACK_AB_MERGE_C R26, R26, R25, RZ ;  /* 0x000000191a1a723e */ /* 0x020fc400048070ff */
[----:B------:R-:W5:Y:S04]  /*1bce0*/  LDL.LU R25, [R1+0x828] ;  /* 0x0008280001197983 */ /* 0x000f680000300800 */
[----:B------:R1:W-:Y:S04]  /*1bcf0*/  STL [R1+0x94], R26 ;  /* 0x0000941a01007387 */ /* 0x0003e80000100800 */
[----:B-1----:R-:W5:Y:S02]  /*1bd00*/  LDL.LU R26, [R1+0x824] ;  /* 0x00082400011a7983 */ /* 0x002f640000300800 */
[----:B-----5:R-:W-:-:S02]  /*1bd10*/  F2FP.SATFINITE.E4M3.F32.PACK_AB_MERGE_C R26, R26, R25, RZ ;  /* 0x000000191a1a723e */ /* 0x020fc400048070ff */
[----:B------:R-:W5:Y:S02]  /*1bd20*/  LDL.LU R25, [R1+0x820] ;  /* 0x0008200001197983 */ /* 0x000f640000300800 */
[----:B-----5:R-:W-:Y:S02]  /*1bd30*/  F2FP.SATFINITE.E4M3.F32.PACK_AB_MERGE_C R25, R25, R24, RZ ;  /* 0x000000181919723e */ /* 0x020fe400048070ff */
        /* <DEDUP_REMOVED lines=28> */
[----:B-1----:R-:W3:Y:S01]  /*1bf00*/  LDL.LU R21, [R1+0xb0] ;  /* 0x0000b00001157983 */ /* 0x002ee20000300800 */
[----:B------:R-:W-:-:S02]  /*1bf10*/  F2FP.SATFINITE.E4M3.F32.PACK_AB_MERGE_C R7, R7, R0, RZ ;  /* 0x000000000707723e */ /* 0x000fc400048070ff */
[----:B--2---:R-:W-:Y:S01]  /*1bf20*/  F2FP.SATFINITE.E4M3.F32.PACK_AB_MERGE_C R5, R5, R4, RZ ;  /* 0x000000040505723e */ /* 0x004fe200048070ff */
[----:B------:R-:W2:Y:S01]  /*1bf30*/  LDL.LU R0, [R1+0x794] ;  /* 0x0007940001007983 */ /* 0x000ea20000300800 */
[----:B---3--:R-:W-:-:S03]  /*1bf40*/  F2FP.SATFINITE.E4M3.F32.PACK_AB_MERGE_C R10, R10, R21, RZ ;  /* 0x000000150a0a723e */ /* 0x008fc600048070ff */
[----:B------:R-:W3:Y:S04]  /*1bf50*/  LDL.LU R21, [R1+0x1d0] ;  /* 0x0001d00001157983 */ /* 0x000ee80000300800 */
[----:B------:R-:W4:Y:S02]  /*1bf60*/  LDL.LU R4, [R1+0x7e8] ;  /* 0x0007e80001047983 */ /* 0x000f240000300800 */
[----:B----4-:R-:W-:Y:S02]  /*1bf70*/  F2FP.SATFINITE.E4M3.F32.PACK_AB_MERGE_C R4, R4, R17, RZ ;  /* 0x000000110404723e */ /* 0x010fe400048070ff */
[----:B------:R-:W4:Y:S01]  /*1bf80*/  LDL.LU R17, [R1+0x7e4] ;  /* 0x0007e40001117983 */ /* 0x000f220000300800 */
[----:B------:R-:W-:Y:S02]  /*1bf90*/  F2FP.SATFINITE.E4M3.F32.PACK_AB_MERGE_C R14, R2, R14, RZ ;  /* 0x0000000e020e723e */ /* 0x000fe400048070ff */
[----:B------:R-:W1:Y:S01]  /*1bfa0*/  S2R R2, SR_TID.X ;  /* 0x0000000000027919 */ /* 0x000e620000002100 */
[----:B------:R-:W-:-:S02]  /*1bfb0*/  F2FP.SATFINITE.E4M3.F32.PACK_AB_MERGE_C R13, R13, R27, RZ ;  /* 0x0000001b0d0d723e */ /* 0x000fc400048070ff */
[----:B----4-:R-:W-:Y:S02]  /*1bfc0*/  F2FP.SATFINITE.E4M3.F32.PACK_AB_MERGE_C R17, R17, R19, RZ ;  /* 0x000000131111723e */ /* 0x010fe400048070ff */
[----:B------:R-:W4:Y:S04]  /*1bfd0*/  LDL.LU R19, [R1+0x7e0] ;  /* 0x0007e00001137983 */ /* 0x000f280000300800 */
[----:B------:R0:W-:Y:S04]  /*1bfe0*/  STL [R1+0x54], R17 ;  /* 0x0000541101007387 */ /* 0x0001e80000100800 */
[----:B0-----:R-:W4:Y:S01]  /*1bff0*/  LDL.LU R17, [R1+0x7dc] ;  /* 0x0007dc0001117983 */ /* 0x001f220000300800 */
[----:B------:R-:W0:Y:S01]  /*1c000*/  S2R R27, SR_TID.X ;  /* 0x00000000001b7919 */ /* 0x000e220000002100 */
[----:B------:R-:W-:-:S02]  /*1c010*/  F2FP.SATFINITE.E4M3.F32.PACK_AB_MERGE_C R11, R11, R29, RZ ;  /* 0x0000001d0b0b723e */ /* 0x000fc400048070ff */
[----:B-1----:R-:W-:Y:S02]  /*1c020*/  SHF.R.U32.HI R29, RZ, 0x5, R2 ;  /* 0x00000005ff1d7819 */ /* 0x002fe40000011602 */
[----:B------:R-:W-:Y:S02]  /*1c030*/  F2FP.SATFINITE.E4M3.F32.PACK_AB_MERGE_C R16, R16, R23, RZ ;  /* 0x000000171010723e */ /* 0x000fe400048070ff */
[----:B------:R-:W-:Y:S02]  /*1c040*/  F2FP.SATFINITE.E4M3.F32.PACK_AB_MERGE_C R12, R12, R15, RZ ;  /* 0x0000000f0c0c723e */ /* 0x000fe400048070ff */
[----:B------:R-:W-:Y:S02]  /*1c050*/  F2FP.SATFINITE.E4M3.F32.PACK_AB_MERGE_C R6, R6, R20, RZ ;  /* 0x000000140606723e */ /* 0x000fe400048070ff */
[----:B------:R-:W-:Y:S02]  /*1c060*/  SGXT.U32 R29, R29, 0x1 ;  /* 0x000000011d1d781a */ /* 0x000fe40000000000 */
[----:B------:R-:W-:-:S02]  /*1c070*/  F2FP.SATFINITE.E4M3.F32.PACK_AB_MERGE_C R8, R8, R18, RZ ;  /* 0x000000120808723e */ /* 0x000fc400048070ff */
[----:B---3--:R-:W-:Y:S02]  /*1c080*/  LOP3.LUT R23, R21, R29, RZ, 0xfc, !PT ;  /* 0x0000001d15177212 */ /* 0x008fe400078efcff */
[----:B-----5:R-:W-:Y:S02]  /*1c090*/  LOP3.LUT R15, R3, 0x200, RZ, 0xc0, !PT ;  /* 0x00000200030f7812 */ /* 0x020fe400078ec0ff */
[C-C-:B------:R-:W-:Y:S02]  /*1c0a0*/  LOP3.LUT R3, R21.reuse, 0x4, R29.reuse, 0xfe, !PT ;  /* 0x0000000415037812 */ /* 0x140fe400078efe1d */
[----:B------:R-:W-:Y:S02]  /*1c0b0*/  LOP3.LUT R2, R21, 0x6, R29, 0xfe, !PT ;  /* 0x0000000615027812 */ /* 0x000fe400078efe1d */
[----:B------:R-:W-:Y:S02]  /*1c0c0*/  F2FP.SATFINITE.E4M3.F32.PACK_AB_MERGE_C R9, R9, R28, RZ ;  /* 0x0000001c0909723e */ /* 0x000fe400048070ff */
[----:B----4-:R-:W-:-:S02]  /*1c0d0*/  F2FP.SATFINITE.E4M3.F32.PACK_AB_MERGE_C R19, R19, R17, RZ ;  /* 0x000000111313723e */ /* 0x010fc400048070ff */
[----:B------:R-:W3:Y:S04]  /*1c0e0*/  LDL.LU R17, [R1+0x7d8] ;  /* 0x0007d80001117983 */ /* 0x000ee80000300800 */
[----:B------:R1:W-:Y:S04]  /*1c0f0*/  STL [R1+0x50], R19 ;  /* 0x0000501301007387 */ /* 0x0003e80000100800 */
[----:B-1----:R-:W4:Y:S04]  /*1c100*/  LDL.LU R19, [R1+0x7d4] ;  /* 0x0007d40001137983 */ /* 0x002f280000300800 */
[----:B------:R-:W5:Y:S04]  /*1c110*/  LDL.LU R20, [R1+0x7d0] ;  /* 0x0007d00001147983 */ /* 0x000f680000300800 */
[----:B------:R-:W3:Y:S04]  /*1c120*/  LDL.LU R18, [R1+0x7cc] ;  /* 0x0007cc0001127983 */ /* 0x000ee80000300800 */
[----:B------:R2:W-:Y:S04]  /*1c130*/  STL [R1+0x8c], R16 ;  /* 0x00008c1001007387 */ /* 0x0005e80000100800 */
[----:B------:R1:W-:Y:S04]  /*1c140*/  STL [R1+0x9c], R12 ;  /* 0x00009c0c01007387 */ /* 0x0003e80000100800 */
[----:B------:R-:W-:Y:S01]  /*1c150*/  STL [R1+0x7ac], R23 ;  /* 0x0007ac1701007387 */ /* 0x000fe20000100800 */
[----:B--2---:R-:W-:-:S02]  /*1c160*/  LOP3.LUT R16, R0, 0x80, RZ, 0xc0, !PT ;  /* 0x0000008000107812 */ /* 0x004fc400078ec0ff */
[C-C-:B-1----:R-:W-:Y:S02]  /*1c170*/  LOP3.LUT R12, R21.reuse, 0x2, R29.reuse, 0xfe, !PT ;  /* 0x00000002150c7812 */ /* 0x142fe400078efe1d */
[----:B------:R-:W-:-:S03]  /*1c180*/  LOP3.LUT R0, R21, 0x8, R29, 0xfe, !PT ;  /* 0x0000000815007812 */ /* 0x000fc600078efe1d */
[----:B------:R-:W-:Y:S04]  /*1c190*/  STL [R1+0x7b0], R12 ;  /* 0x0007b00c01007387 */ /* 0x000fe80000100800 */
[----:B------:R-:W-:Y:S04]  /*1c1a0*/  STL [R1+0x7a0], R3 ;  /* 0x0007a00301007387 */ /* 0x000fe80000100800 */
[----:B------:R-:W-:Y:S04]  /*1c1b0*/  STL [R1+0x7a4], R2 ;  /* 0x0007a40201007387 */ /* 0x000fe80000100800 */
[----:B------:R0:W-:Y:S02]  /*1c1c0*/  STL [R1+0x7a8], R0 ;  /* 0x0007a80001007387 */ /* 0x0001e40000100800 */
[----:B0-----:R-:W-:-:S04]  /*1c1d0*/  SHF.R.U32.HI R0, RZ, 0x5, R27 ;  /* 0x00000005ff007819 */ /* 0x001fc8000001161b */
[----:B------:R-:W-:-:S04]  /*1c1e0*/  SGXT.U32 R0, R0, 0x1 ;  /* 0x000000010000781a */ /* 0x000fc80000000000 */
[C-C-:B------:R-:W-:Y:S02]  /*1c1f0*/  LOP3.LUT R27, R21.reuse, 0xa, R0.reuse, 0xfe, !PT ;  /* 0x0000000a151b7812 */ /* 0x140fe400078efe00 */
[C-C-:B------:R-:W-:Y:S02]  /*1c200*/  LOP3.LUT R28, R21.reuse, 0xc, R0.reuse, 0xfe, !PT ;  /* 0x0000000c151c7812 */ /* 0x140fe400078efe00 */
[C-C-:B------:R-:W-:Y:S02]  /*1c210*/  LOP3.LUT R29, R21.reuse, 0xe, R0.reuse, 0xfe, !PT ;  /* 0x0000000e151d7812 */ /* 0x140fe400078efe00 */
[C-C-:B------:R-:W-:Y:S01]  /*1c220*/  LOP3.LUT R12, R21.reuse, 0x10, R0.reuse, 0xfe, !PT ;  /* 0x00000010150c7812 */ /* 0x140fe200078efe00 */
[----:B------:R-:W-:Y:S01]  /*1c230*/  STL [R1+0x7b4], R27 ;  /* 0x0007b41b01007387 */ /* 0x000fe20000100800 */
[----:B------:R-:W-:-:S03]  /*1c240*/  LOP3.LUT R3, R21, 0x12, R0, 0xfe, !PT ;  /* 0x0000001215037812 */ /* 0x000fc600078efe00 */
[----:B------:R-:W-:Y:S01]  /*1c250*/  STL [R1+0x7b8], R28 ;  /* 0x0007b81c01007387 */ /* 0x000fe20000100800 */
[----:B------:R-:W-:-:S03]  /*1c260*/  LOP3.LUT R2, R21, 0x14, R0, 0xfe, !PT ;  /* 0x0000001415027812 */ /* 0x000fc600078efe00 */
[----:B------:R-:W-:Y:S04]  /*1c270*/  STL [R1+0x7bc], R29 ;  /* 0x0007bc1d01007387 */ /* 0x000fe80000100800 */
[----:B------:R0:W-:Y:S04]  /*1c280*/  STL [R1], R12 ;  /* 0x0000000c01007387 */ /* 0x0001e80000100800 */
[----:B------:R1:W-:Y:S01]  /*1c290*/  STL [R1+0x4], R3 ;  /* 0x0000040301007387 */ /* 0x0003e20000100800 */
[----:B0-----:R-:W-:-:S03]  /*1c2a0*/  LOP3.LUT R12, R21, 0x16, R0, 0xfe, !PT ;  /* 0x00000016150c7812 */ /* 0x001fc600078efe00 */
[----:B------:R0:W-:Y:S01]  /*1c2b0*/  STL [R1+0x8], R2 ;  /* 0x0000080201007387 */ /* 0x0001e20000100800 */
[----:B-1----:R-:W-:-:S03]  /*1c2c0*/  LOP3.LUT R3, R21, 0x18, R0, 0xfe, !PT ;  /* 0x0000001815037812 */ /* 0x002fc600078efe00 */
[----:B------:R1:W-:Y:S04]  /*1c2d0*/  STL [R1+0x1c], R12 ;  /* 0x00001c0c01007387 */ /* 0x0003e80000100800 */
[----:B------:R2:W-:Y:S01]  /*1c2e0*/  STL [R1+0x34], R3 ;  /* 0x0000340301007387 */ /* 0x0005e20000100800 */
[C-C-:B0-----:R-:W-:Y:S02]  /*1c2f0*/  LOP3.LUT R2, R21.reuse, 0x1a, R0.reuse, 0xfe, !PT ;  /* 0x0000001a15027812 */ /* 0x141fe400078efe00 */
[----:B-1----:R-:W-:-:S03]  /*1c300*/  LOP3.LUT R12, R21, 0x1c, R0, 0xfe, !PT ;  /* 0x0000001c150c7812 */ /* 0x002fc600078efe00 */
[----:B------:R0:W-:Y:S01]  /*1c310*/  STL [R1+0x38], R2 ;  /* 0x0000380201007387 */ /* 0x0001e20000100800 */
[----:B--2---:R-:W-:-:S03]  /*1c320*/  LOP3.LUT R3, R21, 0x1e, R0, 0xfe, !PT ;  /* 0x0000001e15037812 */ /* 0x004fc600078efe00 */
        /* <DEDUP_REMOVED lines=34> */
[----:B------:R-:W-:Y:S01]  /*1c550*/  STL [R1+0xb0], R2 ;  /* 0x0000b00201007387 */ /* 0x000fe20000100800 */
[----:B--2---:R-:W-:-:S03]  /*1c560*/  LOP3.LUT R3, R21, 0x42, R0, 0xfe, !PT ;  /* 0x0000004215037812 */ /* 0x004fc600078efe00 */
[----:B------:R0:W-:Y:S04]  /*1c570*/  STL [R1+0xb4], R12 ;  /* 0x0000b40c01007387 */ /* 0x0001e80000100800 */
[----:B0-----:R-:W2:Y:S04]  /*1c580*/  LDL.LU R12, [R1+0x20] ;  /* 0x00002000010c7983 */ /* 0x001ea80000300800 */
[----:B------:R0:W-:Y:S04]  /*1c590*/  STL [R1+0xc8], R3 ;  /* 0x0000c80301007387 */ /* 0x0001e80000100800 */
[----:B------:R-:W4:Y:S01]  /*1c5a0*/  LDL.LU R23, [R1+0x18] ;  /* 0x0000180001177983 */ /* 0x000f220000300800 */
[----:B------:R-:W-:-:S02]  /*1c5b0*/  LOP3.LUT R2, R21, 0x44, R0, 0xfe, !PT ;  /* 0x0000004415027812 */ /* 0x000fc400078efe00 */
[----:B------:R-:W-:-:S03]  /*1c5c0*/  LOP3.LUT R27, R21, 0x46, R0, 0xfe, !PT ;  /* 0x00000046151b7812 */ /* 0x000fc600078efe00 */
[----:B------:R1:W-:Y:S01]  /*1c5d0*/  STL [R1+0xcc], R2 ;  /* 0x0000cc0201007387 */ /* 0x0003e20000100800 */
[----:B0-----:R-:W-:-:S03]  /*1c5e0*/  LOP3.LUT R3, R21, 0x4a, R0, 0xfe, !PT ;  /* 0x0000004a15037812 */ /* 0x001fc600078efe00 */
[----:B------:R0:W-:Y:S01]  /*1c5f0*/  STL [R1+0xdc], R27 ;  /* 0x0000dc1b01007387 */ /* 0x0001e20000100800 */
[C-C-:B-1----:R-:W-:Y:S02]  /*1c600*/  LOP3.LUT R2, R21.reuse, 0x48, R0.reuse, 0xfe, !PT ;  /* 0x0000004815027812 */ /* 0x142fe400078efe00 */
[----:B0-----:R-:W-:-:S03]  /*1c610*/  LOP3.LUT R27, R21, 0x4c, R0, 0xfe, !PT ;  /* 0x0000004c151b7812 */ /* 0x001fc600078efe00 */
[----:B------:R0:W-:Y:S04]  /*1c620*/  STL [R1+0xe0], R2 ;  /* 0x0000e00201007387 */ /* 0x0001e80000100800 */
[----:B------:R1:W-:Y:S01]  /*1c630*/  STL [R1+0xe4], R3 ;  /* 0x0000e40301007387 */ /* 0x0003e20000100800 */
[----:B0-----:R-:W-:-:S03]  /*1c640*/  LOP3.LUT R2, R21, 0x4e, R0, 0xfe, !PT ;  /* 0x0000004e15027812 */ /* 0x001fc600078efe00 */
[----:B------:R0:W-:Y:S01]  /*1c650*/  STL [R1+0xe8], R27 ;  /* 0x0000e81b01007387 */ /* 0x0001e20000100800 */
[----:B-1----:R-:W-:-:S03]  /*1c660*/  LOP3.LUT R3, R21, 0x50, R0, 0xfe, !PT ;  /* 0x0000005015037812 */ /* 0x002fc600078efe00 */
        /* <DEDUP_REMOVED lines=9> */
[----:B------:R-:W-:-:S03]  /*1c700*/  LOP3.LUT R2, R21, 0x5a, R0, 0xfe, !PT ;  /* 0x0000005a15027812 */ /* 0x000fc600078efe00 */
[----:B------:R1:W-:Y:S04]  /*1c710*/  STL [R1+0x100], R27 ;  /* 0x0001001b01007387 */ /* 0x0003e80000100800 */
[----:B------:R5:W-:Y:S01]  /*1c720*/  STL [R1+0x104], R2 ;  /* 0x0001040201007387 */ /* 0x000be20000100800 */
[C-C-:B0-----:R-:W-:Y:S02]  /*1c730*/  LOP3.LUT R3, R21.reuse, 0x5c, R0.reuse, 0xfe, !PT ;  /* 0x0000005c15037812 */ /* 0x141fe400078efe00 */
[----:B-1----:R-:W-:-:S03]  /*1c740*/  LOP3.LUT R27, R21, 0x5e, R0, 0xfe, !PT ;  /* 0x0000005e151b7812 */ /* 0x002fc600078efe00 */
[----:B------:R0:W-:Y:S01]  /*1c750*/  STL [R1+0x108], R3 ;  /* 0x0001080301007387 */ /* 0x0001e20000100800 */
[----:B-----5:R-:W-:-:S03]  /*1c760*/  LOP3.LUT R2, R21, 0x60, R0, 0xfe, !PT ;  /* 0x0000006015027812 */ /* 0x020fc600078efe00 */
        /* <DEDUP_REMOVED lines=12> */
[----:B------:R-:W-:Y:S04]  /*1c830*/  STL [R1+0x124], R27 ;  /* 0x0001241b01007387 */ /* 0x000fe80000100800 */
[----:B------:R1:W-:Y:S01]  /*1c840*/  STL [R1+0x128], R2 ;  /* 0x0001280201007387 */ /* 0x0003e20000100800 */
[----:B0-----:R-:W-:-:S05]  /*1c850*/  LOP3.LUT R3, R21, 0x6e, R0, 0xfe, !PT ;  /* 0x0000006e15037812 */ /* 0x001fca00078efe00 */
[----:B------:R0:W-:Y:S01]  /*1c860*/  STL [R1+0x12c], R3 ;  /* 0x00012c0301007387 */ /* 0x0001e20000100800 */
[C-C-:B-1----:R-:W-:Y:S02]  /*1c870*/  LOP3.LUT R2, R21.reuse, 0x70, R0.reuse, 0xfe, !PT ;  /* 0x0000007015027812 */ /* 0x142fe400078efe00 */
[----:B------:R-:W-:-:S03]  /*1c880*/  LOP3.LUT R27, R21, 0x74, R0, 0xfe, !PT ;  /* 0x00000074151b7812 */ /* 0x000fc600078efe00 */
[----:B------:R1:W-:Y:S01]  /*1c890*/  STL [R1+0x130], R2 ;  /* 0x0001300201007387 */ /* 0x0003e20000100800 */
[----:B0-----:R-:W-:-:S05]  /*1c8a0*/  LOP3.LUT R3, R21, 0x72, R0, 0xfe, !PT ;  /* 0x0000007215037812 */ /* 0x001fca00078efe00 */
[----:B------:R0:W-:Y:S01]  /*1c8b0*/  STL [R1+0x134], R3 ;  /* 0x0001340301007387 */ /* 0x0001e20000100800 */
[----:B-1----:R-:W-:-:S03]  /*1c8c0*/  LOP3.LUT R2, R21, 0x76, R0, 0xfe, !PT ;  /* 0x0000007615027812 */ /* 0x002fc600078efe00 */
[----:B------:R1:W-:Y:S04]  /*1c8d0*/  STL [R1+0x138], R27 ;  /* 0x0001381b01007387 */ /* 0x0003e80000100800 */
[----:B------:R5:W-:Y:S01]  /*1c8e0*/  STL [R1+0x13c], R2 ;  /* 0x00013c0201007387 */ /* 0x000be20000100800 */
[C-C-:B0-----:R-:W-:Y:S02]  /*1c8f0*/  LOP3.LUT R3, R21.reuse, 0x78, R0.reuse, 0xfe, !PT ;  /* 0x0000007815037812 */ /* 0x141fe400078efe00 */
[----:B-1----:R-:W-:-:S03]  /*1c900*/  LOP3.LUT R27, R21, 0x7a, R0, 0xfe, !PT ;  /* 0x0000007a151b7812 */ /* 0x002fc600078efe00 */
[----:B------:R-:W-:Y:S01]  /*1c910*/  STL [R1+0x140], R3 ;  /* 0x0001400301007387 */ /* 0x000fe20000100800 */
[----:B-----5:R-:W-:-:S03]  /*1c920*/  LOP3.LUT R2, R21, 0x7c, R0, 0xfe, !PT ;  /* 0x0000007c15027812 */ /* 0x020fc600078efe00 */
[----:B------:R-:W-:Y:S04]  /*1c930*/  STL [R1+0x144], R27 ;  /* 0x0001441b01007387 */ /* 0x000fe80000100800 */
[----:B------:R3:W-:Y:S02]  /*1c940*/  STL [R1+0x148], R2 ;  /* 0x0001480201007387 */ /* 0x0007e40000100800 */
[----:B---3--:R-:W-:Y:S02]  /*1c950*/  LOP3.LUT R2, R18, 0xffff, RZ, 0xc0, !PT ;  /* 0x0000ffff12027812 */ /* 0x008fe400078ec0ff */
[----:B------:R-:W3:Y:S01]  /*1c960*/  LDL.LU R18, [R1+0x7c8] ;  /* 0x0007c80001127983 */ /* 0x000ee20000300800 */
[----:B------:R-:W-:Y:S02]  /*1c970*/  LOP3.LUT R20, R20, 0xffff, RZ, 0xc0, !PT ;  /* 0x0000ffff14147812 */ /* 0x000fe400078ec0ff */
[----:B------:R-:W-:-:S02]  /*1c980*/  LOP3.LUT R0, R21, 0x7e, R0, 0xfe, !PT ;  /* 0x0000007e15007812 */ /* 0x000fc400078efe00 */
[----:B--2---:R-:W-:Y:S02]  /*1c990*/  LOP3.LUT R3, R12, 0xffff, RZ, 0xc0, !PT ;  /* 0x0000ffff0c037812 */ /* 0x004fe400078ec0ff */
[----:B----4-:R-:W-:Y:S02]  /*1c9a0*/  LOP3.LUT R12, R19, 0xffff, RZ, 0xc0, !PT ;  /* 0x0000ffff130c7812 */ /* 0x010fe400078ec0ff */
[----:B------:R-:W-:Y:S02]  /*1c9b0*/  LOP3.LUT R19, R17, 0xffff, RZ, 0xc0, !PT ;  /* 0x0000ffff11137812 */ /* 0x000fe400078ec0ff */
[----:B------:R-:W-:-:S05]  /*1c9c0*/  LOP3.LUT R28, R23, 0xffff, RZ, 0xc0, !PT ;  /* 0x0000ffff171c7812 */ /* 0x000fca00078ec0ff */
[----:B------:R-:W-:Y:S01]  /*1c9d0*/  STL [R1+0x30], R28 ;  /* 0x0000301c01007387 */ /* 0x000fe20000100800 */
[----:B------:R-:W-:-:S03]  /*1c9e0*/  PRMT R17, R12, 0x3340, R1 ;  /* 0x000033400c117816 */ /* 0x000fc60000000001 */
[----:B------:R0:W-:Y:S04]  /*1c9f0*/  STL [R1+0x2c], R12 ;  /* 0x00002c0c01007387 */ /* 0x0001e80000100800 */
[----:B------:R-:W-:Y:S04]  /*1ca00*/  STL [R1+0x28], R19 ;  /* 0x0000281301007387 */ /* 0x000fe80000100800 */
[----:B------:R-:W2:Y:S04]  /*1ca10*/  LDL.LU R27, [R1+0x24] ;  /* 0x00002400011b7983 */ /* 0x000ea80000300800 */
[----:B------:R1:W-:Y:S04]  /*1ca20*/  STL [R1+0x18], R20 ;  /* 0x0000181401007387 */ /* 0x0003e80000100800 */
[----:B0-----:R-:W4:Y:S04]  /*1ca30*/  LDL.LU R12, [R1+0x14] ;  /* 0x00001400010c7983 */ /* 0x001f280000300800 */
[----:B------:R-:W5:Y:S04]  /*1ca40*/  LDL.LU R23, [R1+0xc] ;  /* 0x00000c0001177983 */ /* 0x000f680000300800 */
[----:B------:R-:W4:Y:S01]  /*1ca50*/  LDL.LU R21, [R1+0x7c4] ;  /* 0x0007c40001157983 */ /* 0x000f220000300800 */
[----:B------:R-:W0:Y:S01]  /*1ca60*/  S2R R29, SR_TID.X ;  /* 0x00000000001d7919 */ /* 0x000e220000002100 */
[----:B------:R-:W-:Y:S01]  /*1ca70*/  ULEA UR4, UR5, UR4, 0x18 ;  /* 0x0000000405047291 */ /* 0x000fe2000f8ec03f */
[----:B-1----:R-:W-:-:S05]  /*1ca80*/  PRMT R20, R28, 0x3340, R20 ;  /* 0x000033401c147816 */ /* 0x002fca0000000014 */
[----:B------:R-:W-:Y:S01]  /*1ca90*/  IADD3 R15, R16, UR4, R15 ;  /* 0x00000004100f7c10 */ /* 0x000fe2000fffe00f */
[----:B------:R1:W-:Y:S01]  /*1caa0*/  STL [R1+0xd8], R0 ;  /* 0x0000d80001007387 */ /* 0x0003e20000100800 */
[----:B------:R-:W-:Y:S02]  /*1cab0*/  LOP3.LUT R28, R25, 0xffff, RZ, 0xc0, !PT ;  /* 0x0000ffff191c7812 */ /* 0x000fe400078ec0ff */
[----:B------:R-:W-:Y:S02]  /*1cac0*/  LOP3.LUT R10, R10, 0xffff, RZ, 0xc0, !PT ;  /* 0x0000ffff0a0a7812 */ /* 0x000fe400078ec0ff */
[----:B-1----:R-:W-:Y:S02]  /*1cad0*/  LOP3.LUT R0, R26, 0xffff, RZ, 0xc0, !PT ;  /* 0x0000ffff1a007812 */ /* 0x002fe400078ec0ff */
[----:B------:R-:W-:Y:S02]  /*1cae0*/  LOP3.LUT R5, R5, 0xffff, RZ, 0xc0, !PT ;  /* 0x0000ffff05057812 */ /* 0x000fe400078ec0ff */
[----:B------:R-:W-:-:S02]  /*1caf0*/  LOP3.LUT R4, R4, 0xffff, RZ, 0xc0, !PT ;  /* 0x0000ffff04047812 */ /* 0x000fc400078ec0ff */
[----:B------:R-:W-:Y:S02]  /*1cb00*/  LOP3.LUT R7, R7, 0xffff, RZ, 0xc0, !PT ;  /* 0x0000ffff07077812 */ /* 0x000fe400078ec0ff */
[----:B0-----:R-:W-:-:S05]  /*1cb10*/  LOP3.LUT R25, R29, 0x20, RZ, 0xc0, !PT ;  /* 0x000000201d197812 */ /* 0x001fca00078ec0ff */
[----:B------:R-:W-:Y:S01]  /*1cb20*/  IMAD R15, R25, 0x20, R15 ;  /* 0x00000020190f7824 */ /* 0x000fe200078e020f */
[----:B------:R-:W-:Y:S02]  /*1cb30*/  LOP3.LUT R29, R6, 0xffff, RZ, 0xc0, !PT ;  /* 0x0000ffff061d7812 */ /* 0x000fe400078ec0ff */
[----:B---3--:R-:W-:Y:S02]  /*1cb40*/  PRMT R18, R19, 0x3340, R18 ;  /* 0x0000334013127816 */ /* 0x008fe40000000012 */
[----:B------:R-:W-:Y:S02]  /*1cb50*/  PRMT R19, R3, 0x3340, R2 ;  /* 0x0000334003137816 */ /* 0x000fe40000000002 */
[----:B------:R-:W-:Y:S02]  /*1cb60*/  PRMT R16, R20, 0x5410, R18 ;  /* 0x0000541014107816 */ /* 0x000fe40000000012 */
[----:B------:R-:W-:-:S05]  /*1cb70*/  PRMT R17, R19, 0x5410, R17 ;  /* 0x0000541013117816 */ /* 0x000fca0000000011 */
[----:B------:R-:W-:Y:S04]  /*1cb80*/  STL [R1+0x44], R17 ;  /* 0x0000441101007387 */ /* 0x000fe80000100800 */
[----:B------:R0:W-:Y:S01]  /*1cb90*/  STL [R1+0x3c], R16 ;  /* 0x00003c1001007387 */ /* 0x0001e20000100800 */
[----:B------:R-:W-:-:S03]  /*1cba0*/  PRMT R18, R0, 0x3340, R28 ;  /* 0x0000334000127816 */ /* 0x000fc6000000001c */
[----:B------:R-:W-:Y:S01]  /*1cbb0*/  STL [R1+0x60], R0 ;  /* 0x0000600001007387 */ /* 0x000fe20000100800 */
[----:B0-----:R-:W-:-:S03]  /*1cbc0*/  LOP3.LUT R16, R24, 0xffff, RZ, 0xc0, !PT ;  /* 0x0000ffff18107812 */ /* 0x001fc600078ec0ff */
[----:B------:R-:W-:Y:S01]  /*1cbd0*/  STL [R1+0x5c], R28 ;  /* 0x00005c1c01007387 */ /* 0x000fe20000100800 */
[----:B------:R-:W-:-:S03]  /*1cbe0*/  LOP3.LUT R24, R22, 0xffff, RZ, 0xc0, !PT ;  /* 0x0000ffff16187812 */ /* 0x000fc600078ec0ff */
[----:B------:R0:W-:Y:S01]  /*1cbf0*/  STL [R1+0x58], R16 ;  /* 0x0000581001007387 */ /* 0x0001e20000100800 */
[--C-:B------:R-:W-:Y:S02]  /*1cc00*/  PRMT R22, R5, 0x3340, R1.reuse ;  /* 0x0000334005167816 */ /* 0x100fe40000000001 */
[----:B------:R-:W-:Y:S02]  /*1cc10*/  PRMT R20, R24, 0x3340, R10 ;  /* 0x0000334018147816 */ /* 0x000fe4000000000a */
[--C-:B------:R-:W-:Y:S02]  /*1cc20*/  PRMT R17, R4, 0x3340, R1.reuse ;  /* 0x0000334004117816 */ /* 0x100fe40000000001 */
[----:B0-----:R-:W-:Y:S02]  /*1cc30*/  PRMT R16, R16, 0x3340, R1 ;  /* 0x0000334010107816 */ /* 0x001fe40000000001 */
[----:B------:R-:W-:Y:S02]  /*1cc40*/  PRMT R25, R20, 0x5410, R22 ;  /* 0x0000541014197816 */ /* 0x000fe40000000016 */
[----:B------:R-:W-:-:S02]  /*1cc50*/  PRMT R0, R18, 0x5410, R16 ;  /* 0x0000541012007816 */ /* 0x000fc40000000010 */
[----:B------:R-:W-:-:S03]  /*1cc60*/  LOP3.LUT R28, R13, 0xffff, RZ, 0xc0, !PT ;  /* 0x0000ffff0d1c7812 */ /* 0x000fc600078ec0ff */
[----:B------:R0:W-:Y:S01]  /*1cc70*/  STL [R1+0x7c0], R0 ;  /* 0x0007c00001007387 */ /* 0x0001e20000100800 */
[----:B------:R-:W-:Y:S02]  /*1cc80*/  SHF.R.U32.HI R20, RZ, 0x8, R2 ;  /* 0x00000008ff147819 */ /* 0x000fe40000011602 */
[----:B0-----:R-:W-:Y:S02]  /*1cc90*/  LOP3.LUT R0, R9, 0xffff, RZ, 0xc0, !PT ;  /* 0x0000ffff09007812 */ /* 0x001fe400078ec0ff */
[----:B------:R-:W-:Y:S02]  /*1cca0*/  PRMT R9, R28, 0x3340, R1 ;  /* 0x000033401c097816 */ /* 0x000fe40000000001 */
[----:B--2---:R-:W-:Y:S02]  /*1ccb0*/  LOP3.LUT R18, R27, 0xffff, RZ, 0xc0, !PT ;  /* 0x0000ffff1b127812 */ /* 0x004fe400078ec0ff */
[----:B----4-:R-:W-:-:S04]  /*1ccc0*/  LOP3.LUT R21, R21, 0xffff, RZ, 0xc0, !PT ;  /* 0x0000ffff15157812 */ /* 0x010fc800078ec0ff */
[----:B------:R-:W-:Y:S02]  /*1ccd0*/  PRMT R19, R21, 0x3340, R7 ;  /* 0x0000334015137816 */ /* 0x000fe40000000007 */
[----:B------:R-:W-:Y:S02]  /*1cce0*/  LOP3.LUT R16, R12, 0xffff, RZ, 0xc0, !PT ;  /* 0x0000ffff0c107812 */ /* 0x000fe400078ec0ff */
[----:B------:R-:W-:Y:S02]  /*1ccf0*/  PRMT R22, R19, 0x5410, R17 ;  /* 0x0000541013167816 */ /* 0x000fe40000000011 */
[----:B-----5:R-:W-:Y:S02]  /*1cd00*/  LOP3.LUT R17, R23, 0xffff, RZ, 0xc0, !PT ;  /* 0x0000ffff17117812 */ /* 0x020fe400078ec0ff */
[----:B------:R-:W-:Y:S02]  /*1cd10*/  LOP3.LUT R12, R8, 0xffff, RZ, 0xc0, !PT ;  /* 0x0000ffff080c7812 */ /* 0x000fe400078ec0ff */
[----:B------:R-:W-:-:S02]  /*1cd20*/  PRMT R8, R17, 0x3340, R1 ;  /* 0x0000334011087816 */ /* 0x000fc40000000001 */
[----:B------:R-:W-:Y:S02]  /*1cd30*/  LOP3.LUT R23, R14, 0xffff, RZ, 0xc0, !PT ;  /* 0x0000ffff0e177812 */ /* 0x000fe400078ec0ff */
[----:B------:R-:W-:Y:S02]  /*1cd40*/  PRMT R13, R18, 0x3340, R16 ;  /* 0x00003340120d7816 */ /* 0x000fe40000000010 */
[----:B------:R-:W-:Y:S02]  /*1cd50*/  PRMT R14, R29, 0x3340, R0 ;  /* 0x000033401d0e7816 */ /* 0x000fe40000000000 */
[----:B------:R-:W-:Y:S02]  /*1cd60*/  PRMT R2, R13, 0x5410, R8 ;  /* 0x000054100d027816 */ /* 0x000fe40000000008 */
[----:B------:R-:W2:Y:S01]  /*1cd70*/  LDL.LU R8, [R1+0x2c] ;  /* 0x00002c0001087983 */ /* 0x000ea20000300800 */
[----:B------:R-:W-:-:S03]  /*1cd80*/  PRMT R26, R14, 0x5410, R9 ;  /* 0x000054100e1a7816 */ /* 0x000fc60000000009 */
[----:B------:R-:W3:Y:S04]  /*1cd90*/  LDL.LU R13, [R1+0x28] ;  /* 0x00002800010d7983 */ /* 0x000ee80000300800 */
[----:B------:R-:W4:Y:S01]  /*1cda0*/  LDL.LU R14, [R1+0x18] ;  /* 0x00001800010e7983 */ /* 0x000f220000300800 */
[----:B------:R-:W-:Y:S02]  /*1cdb0*/  LOP3.LUT R27, R11, 0xffff, RZ, 0xc0, !PT ;  /* 0x0000ffff0b1b7812 */ /* 0x000fe400078ec0ff */
[----:B------:R-:W-:Y:S01]  /*1cdc0*/  PRMT R11, R23, 0x3340, R1 ;  /* 0x00003340170b7816 */ /* 0x000fe20000000001 */
[----:B------:R-:W5:Y:S01]  /*1cdd0*/  LDL.LU R9, [R1+0x30] ;  /* 0x0000300001097983 */ /* 0x000f620000300800 */
[----:B------:R-:W-:Y:S02]  /*1cde0*/  PRMT R19, R12, 0x3340, R27 ;  /* 0x000033400c137816 */ /* 0x000fe4000000001b */
[----:B------:R-:W-:-:S02]  /*1cdf0*/  SHF.R.U32.HI R6, RZ, 0x8, R3 ;  /* 0x00000008ff067819 */ /* 0x000fc40000011603 */
[----:B------:R-:W-:Y:S02]  /*1ce00*/  PRMT R3, R19, 0x5410, R11 ;  /* 0x0000541013037816 */ /* 0x000fe4000000000b */
[----:B------:R-:W0:Y:S01]  /*1ce10*/  S2R R11, SR_TID.X ;  /* 0x00000000000b7919 */ /* 0x000e220000002100 */
[----:B------:R-:W-:Y:S02]  /*1ce20*/  LOP3.LUT R20, R20, 0xffff, RZ, 0xc0, !PT ;  /* 0x0000ffff14147812 */ /* 0x000fe400078ec0ff */
[----:B------:R-:W-:-:S04]  /*1ce30*/  LOP3.LUT R6, R6, 0xffff, RZ, 0xc0, !PT ;  /* 0x0000ffff06067812 */ /* 0x000fc800078ec0ff */
[----:B------:R-:W-:Y:S01]  /*1ce40*/  PRMT R6, R6, 0x3340, R20 ;  /* 0x0000334006067816 */ /* 0x000fe20000000014 */
[----:B0-----:R-:W-:-:S05]  /*1ce50*/  IMAD.SHL.U32 R20, R11, 0x10, RZ ;  /* 0x000000100b147824 */ /* 0x001fca00078e00ff */
[----:B------:R-:W-:-:S05]  /*1ce60*/  LOP3.LUT R20, R20, 0x70, RZ, 0xc0, !PT ;  /* 0x0000007014147812 */ /* 0x000fca00078ec0ff */
[----:B------:R-:W-:Y:S01]  /*1ce70*/  IMAD.IADD R20, R20, 0x1, R15 ;  /* 0x0000000114147824 */ /* 0x000fe200078e020f */
[----:B----4-:R-:W-:Y:S02]  /*1ce80*/  SHF.R.U32.HI R11, RZ, 0x8, R14 ;  /* 0x00000008ff0b7819 */ /* 0x010fe4000001160e */
[----:B------:R-:W4:Y:S04]  /*1ce90*/  LDL.LU R14, [R1+0x60] ;  /* 0x00006000010e7983 */ /* 0x000f280000300800 */
[----:B------:R-:W4:Y:S04]  /*1cea0*/  LDL.LU R19, [R1+0x58] ;  /* 0x0000580001137983 */ /* 0x000f280000300800 */
[----:B------:R-:W4:Y:S01]  /*1ceb0*/  LDL.LU R15, [R1+0x5c] ;  /* 0x00005c00010f7983 */ /* 0x000f220000300800 */
[----:B-----5:R-:W-:-:S02]  /*1cec0*/  SHF.R.U32.HI R9, RZ, 0x8, R9 ;  /* 0x00000008ff097819 */ /* 0x020fc40000011609 */
[----:B---3--:R-:W-:Y:S02]  /*1ced0*/  SHF.R.U32.HI R13, RZ, 0x8, R13 ;  /* 0x00000008ff0d7819 */ /* 0x008fe4000001160d */
[----:B------:R-:W-:Y:S02]  /*1cee0*/  LOP3.LUT R11, R11, 0xffff, RZ, 0xc0, !PT ;  /* 0x0000ffff0b0b7812 */ /* 0x000fe400078ec0ff */
[----:B------:R-:W-:Y:S02]  /*1cef0*/  LOP3.LUT R9, R9, 0xffff, RZ, 0xc0, !PT ;  /* 0x0000ffff09097812 */ /* 0x000fe400078ec0ff */
[----:B------:R-:W-:Y:S02]  /*1cf00*/  LOP3.LUT R13, R13, 0xffff, RZ, 0xc0, !PT ;  /* 0x0000ffff0d0d7812 */ /* 0x000fe400078ec0ff */
[----:B------:R-:W-:Y:S02]  /*1cf10*/  SHF.R.U32.HI R5, RZ, 0x8, R5 ;  /* 0x00000008ff057819 */ /* 0x000fe40000011605 */
[----:B------:R-:W-:-:S02]  /*1cf20*/  SHF.R.U32.HI R4, RZ, 0x8, R4 ;  /* 0x00000008ff047819 */ /* 0x000fc40000011604 */
[----:B------:R-:W-:Y:S02]  /*1cf30*/  PRMT R9, R9, 0x3340, R11 ;  /* 0x0000334009097816 */ /* 0x000fe4000000000b */
[----:B------:R-:W-:Y:S02]  /*1cf40*/  PRMT R11, R13, 0x3340, R1 ;  /* 0x000033400d0b7816 */ /* 0x000fe40000000001 */
[----:B------:R-:W-:Y:S02]  /*1cf50*/  LOP3.LUT R5, R5, 0xffff, RZ, 0xc0, !PT ;  /* 0x0000ffff05057812 */ /* 0x000fe400078ec0ff */
[----:B------:R-:W-:Y:S02]  /*1cf60*/  SHF.R.U32.HI R24, RZ, 0x8, R24 ;  /* 0x00000008ff187819 */ /* 0x000fe40000011618 */
[----:B------:R-:W-:Y:S02]  /*1cf70*/  LOP3.LUT R13, R4, 0xffff, RZ, 0xc0, !PT ;  /* 0x0000ffff040d7812 */ /* 0x000fe400078ec0ff */
[----:B--2---:R-:W-:-:S02]  /*1cf80*/  SHF.R.U32.HI R8, RZ, 0x8, R8 ;  /* 0x00000008ff087819 */ /* 0x004fc40000011608 */
[----:B------:R-:W-:Y:S02]  /*1cf90*/  SHF.R.U32.HI R10, RZ, 0x8, R10 ;  /* 0x00000008ff0a7819 */ /* 0x000fe4000001160a */
[----:B------:R-:W-:Y:S02]  /*1cfa0*/  SHF.R.U32.HI R21, RZ, 0x8, R21 ;  /* 0x00000008ff157819 */ /* 0x000fe40000011615 */
[----:B------:R-:W-:Y:S02]  /*1cfb0*/  SHF.R.U32.HI R7, RZ, 0x8, R7 ;  /* 0x00000008ff077819 */ /* 0x000fe40000011607 */
[----:B------:R-:W-:Y:S02]  /*1cfc0*/  PRMT R4, R5, 0x3340, R1 ;  /* 0x0000334005047816 */ /* 0x000fe40000000001 */
[----:B------:R-:W-:Y:S02]  /*1cfd0*/  SHF.R.U32.HI R18, RZ, 0x8, R18 ;  /* 0x00000008ff127819 */ /* 0x000fe40000011612 */
[----:B------:R-:W-:-:S02]  /*1cfe0*/  LOP3.LUT R24, R24, 0xffff, RZ, 0xc0, !PT ;  /* 0x0000ffff18187812 */ /* 0x000fc400078ec0ff */
[----:B------:R-:W-:Y:S02]  /*1cff0*/  PRMT R5, R13, 0x3340, R1 ;  /* 0x000033400d057816 */ /* 0x000fe40000000001 */
[----:B------:R-:W-:Y:S02]  /*1d000*/  SHF.R.U32.HI R16, RZ, 0x8, R16 ;  /* 0x00000008ff107819 */ /* 0x000fe40000011610 */
[----:B------:R-:W-:Y:S02]  /*1d010*/  SHF.R.U32.HI R17, RZ, 0x8, R17 ;  /* 0x00000008ff117819 */ /* 0x000fe40000011611 */
[----:B------:R-:W-:Y:S02]  /*1d020*/  LOP3.LUT R8, R8, 0xffff, RZ, 0xc0, !PT ;  /* 0x0000ffff08087812 */ /* 0x000fe400078ec0ff */
[----:B------:R-:W-:Y:S02]  /*1d030*/  LOP3.LUT R10, R10, 0xffff, RZ, 0xc0, !PT ;  /* 0x0000ffff0a0a7812 */ /* 0x000fe400078ec0ff */
[----:B------:R-:W-:-:S02]  /*1d040*/  LOP3.LUT R21, R21, 0xffff, RZ, 0xc0, !PT ;  /* 0x0000ffff15157812 */ /* 0x000fc400078ec0ff */
[----:B------:R-:W-:Y:S02]  /*1d050*/  LOP3.LUT R7, R7, 0xffff, RZ, 0xc0, !PT ;  /* 0x0000ffff07077812 */ /* 0x000fe400078ec0ff */
[----:B------:R-:W-:Y:S02]  /*1d060*/  LOP3.LUT R18, R18, 0xffff, RZ, 0xc0, !PT ;  /* 0x0000ffff12127812 */ /* 0x000fe400078ec0ff */
[----:B------:R-:W-:Y:S02]  /*1d070*/  LOP3.LUT R16, R16, 0xffff, RZ, 0xc0, !PT ;  /* 0x0000ffff10107812 */ /* 0x000fe400078ec0ff */
[----:B------:R-:W-:Y:S02]  /*1d080*/  LOP3.LUT R17, R17, 0xffff, RZ, 0xc0, !PT ;  /* 0x0000ffff11117812 */ /* 0x000fe400078ec0ff */
[----:B------:R-:W-:Y:S02]  /*1d090*/  PRMT R8, R8, 0x3340, R1 ;  /* 0x0000334008087816 */ /* 0x000fe40000000001 */
[----:B------:R-:W-:-:S02]  /*1d0a0*/  PRMT R10, R24, 0x3340, R10 ;  /* 0x00003340180a7816 */ /* 0x000fc4000000000a */
[----:B------:R-:W2:Y:S01]  /*1d0b0*/  LDL.LU R24, [R1+0x50] ;  /* 0x0000500001187983 */ /* 0x000ea20000300800 */
[----:B------:R-:W-:-:S03]  /*1d0c0*/  PRMT R7, R21, 0x3340, R7 ;  /* 0x0000334015077816 */ /* 0x000fc60000000007 */
[----:B------:R-:W3:Y:S01]  /*1d0d0*/  LDL.LU R21, [R1+0x54] ;  /* 0x0000540001157983 */ /* 0x000ee20000300800 */
[----:B------:R-:W-:Y:S02]  /*1d0e0*/  PRMT R6, R6, 0x5410, R8 ;  /* 0x0000541006067816 */ /* 0x000fe40000000008 */
[----:B------:R-:W-:Y:S02]  /*1d0f0*/  PRMT R8, R9, 0x5410, R11 ;  /* 0x0000541009087816 */ /* 0x000fe4000000000b */
[----:B----4-:R-:W-:Y:S02]  /*1d100*/  SHF.R.U32.HI R14, RZ, 0x8, R14 ;  /* 0x00000008ff0e7819 */ /* 0x010fe4000001160e */
[----:B------:R-:W-:Y:S02]  /*1d110*/  SHF.R.U32.HI R13, RZ, 0x8, R19 ;  /* 0x00000008ff0d7819 */ /* 0x000fe40000011613 */
[----:B------:R-:W-:Y:S02]  /*1d120*/  SHF.R.U32.HI R15, RZ, 0x8, R15 ;  /* 0x00000008ff0f7819 */ /* 0x000fe4000001160f */
[----:B------:R-:W-:-:S02]  /*1d130*/  LOP3.LUT R19, R14, 0xffff, RZ, 0xc0, !PT ;  /* 0x0000ffff0e137812 */ /* 0x000fc400078ec0ff */
[----:B------:R-:W-:Y:S02]  /*1d140*/  LOP3.LUT R15, R15, 0xffff, RZ, 0xc0, !PT ;  /* 0x0000ffff0f0f7812 */ /* 0x000fe400078ec0ff */
[----:B------:R-:W-:Y:S02]  /*1d150*/  LOP3.LUT R14, R13, 0xffff, RZ, 0xc0, !PT ;  /* 0x0000ffff0d0e7812 */ /* 0x000fe400078ec0ff */
[----:B------:R-:W-:Y:S02]  /*1d160*/  PRMT R13, R19, 0x3340, R15 ;  /* 0x00003340130d7816 */ /* 0x000fe4000000000f */
[----:B------:R-:W4:Y:S01]  /*1d170*/  LDL.LU R19, [R1+0x3c] ;  /* 0x00003c0001137983 */ /* 0x000f220000300800 */
[----:B------:R-:W-:Y:S02]  /*1d180*/  PRMT R15, R18, 0x3340, R16 ;  /* 0x00003340120f7816 */ /* 0x000fe40000000010 */
[----:B------:R-:W-:Y:S01]  /*1d190*/  PRMT R16, R17, 0x3340, R1 ;  /* 0x0000334011107816 */ /* 0x000fe20000000001 */
[----:B------:R-:W5:Y:S04]  /*1d1a0*/  LDL.LU R18, [R1+0x44] ;  /* 0x0000440001127983 */ /* 0x000f680000300800 */
[----:B------:R-:W2:Y:S04]  /*1d1b0*/  LDL.LU R17, [R1+0x98] ;  /* 0x0000980001117983 */ /* 0x000ea80000300800 */
[----:B------:R-:W3:Y:S01]  /*1d1c0*/  LDL.LU R11, [R1+0x94] ;  /* 0x00009400010b7983 */ /* 0x000ee20000300800 */
[----:B------:R-:W-:-:S02]  /*1d1d0*/  PRMT R9, R10, 0x5410, R4 ;  /* 0x000054100a097816 */ /* 0x000fc40000000004 */
[----:B--2---:R-:W-:Y:S02]  /*1d1e0*/  LOP3.LUT R17, R17, 0xffff, RZ, 0xc0, !PT ;  /* 0x0000ffff11117812 */ /* 0x004fe400078ec0ff */
[----:B---3--:R-:W-:Y:S02]  /*1d1f0*/  LOP3.LUT R10, R11, 0xffff, RZ, 0xc0, !PT ;  /* 0x0000ffff0b0a7812 */ /* 0x008fe400078ec0ff */
[----:B------:R-:W-:Y:S02]  /*1d200*/  PRMT R11, R7, 0x5410, R5 ;  /* 0x00005410070b7816 */ /* 0x000fe40000000005 */
[----:B------:R-:W-:Y:S02]  /*1d210*/  PRMT R5, R6, 0x5210, R17 ;  /* 0x0000521006057816 */ /* 0x000fe40000000011 */
[--C-:B----4-:R-:W-:Y:S02]  /*1d220*/  PRMT R6, R19, 0x4210, R10.reuse ;  /* 0x0000421013067816 */ /* 0x110fe4000000000a */
[----:B------:R-:W-:-:S02]  /*1d230*/  PRMT R7, R8, 0x5210, R10 ;  /* 0x0000521008077816 */ /* 0x000fc4000000000a */
[----:B------:R-:W-:Y:S02]  /*1d240*/  LOP3.LUT R10, R21, 0xffff, RZ, 0xc0, !PT ;  /* 0x0000ffff150a7812 */ /* 0x000fe400078ec0ff */
[----:B------:R-:W-:Y:S02]  /*1d250*/  LOP3.LUT R19, R24, 0xffff, RZ, 0xc0, !PT ;  /* 0x0000ffff18137812 */ /* 0x000fe400078ec0ff */
[----:B-----5:R-:W-:Y:S02]  /*1d260*/  PRMT R4, R18, 0x4210, R17 ;  /* 0x0000421012047816 */ /* 0x020fe40000000011 */
[--C-:B------:R-:W-:Y:S02]  /*1d270*/  PRMT R8, R25, 0x4210, R10.reuse ;  /* 0x0000421019087816 */ /* 0x100fe4000000000a */
[----:B------:R-:W-:Y:S02]  /*1d280*/  PRMT R9, R9, 0x5210, R10 ;  /* 0x0000521009097816 */ /* 0x000fe4000000000a */
[----:B------:R-:W-:-:S02]  /*1d290*/  PRMT R10, R22, 0x4210, R19 ;  /* 0x00004210160a7816 */ /* 0x000fc40000000013 */
[----:B------:R-:W-:Y:S01]  /*1d2a0*/  PRMT R11, R11, 0x5210, R19 ;  /* 0x000052100b0b7816 */ /* 0x000fe20000000013 */
[----:B------:R-:W-:Y:S01]  /*1d2b0*/  STSM.16.M88.4 [R20], R4 ;  /* 0x0000000414007844 */ /* 0x000fe20000000200 */
[----:B------:R-:W-:Y:S02]  /*1d2c0*/  SHF.R.U32.HI R17, RZ, 0x8, R0 ;  /* 0x00000008ff117819 */ /* 0x000fe40000011600 */
[----:B------:R-:W-:Y:S01]  /*1d2d0*/  SHF.R.U32.HI R18, RZ, 0x8, R29 ;  /* 0x00000008ff127819 */ /* 0x000fe2000001161d */
[----:B------:R-:W2:Y:S04]  /*1d2e0*/  LDL.LU R0, [R1+0x7c0] ;  /* 0x0007c00001007983 */ /* 0x000ea80000300800 */
[----:B------:R0:W-:Y:S04]  /*1d2f0*/  STSM.16.M88.4 [R20+0x100], R8 ;  /* 0x0001000814007844 */ /* 0x0001e80000000200 */
[----:B------:R-:W3:Y:S01]  /*1d300*/  LDL.LU R29, [R1+0x7bc] ;  /* 0x0007bc00011d7983 */ /* 0x000ee20000300800 */
[----:B0-----:R-:W-:-:S03]  /*1d310*/  SHF.R.U32.HI R10, RZ, 0x8, R28 ;  /* 0x00000008ff0a7819 */ /* 0x001fc6000001161c */
[----:B------:R-:W4:Y:S01]  /*1d320*/  LDL.LU R28, [R1+0x7b8] ;  /* 0x0007b800011c7983 */ /* 0x000f220000300800 */
[----:B------:R-:W-:-:S03]  /*1d330*/  SHF.R.U32.HI R8, RZ, 0x8, R27 ;  /* 0x00000008ff087819 */ /* 0x000fc6000001161b */
[----:B------:R-:W5:Y:S04]  /*1d340*/  LDL.LU R27, [R1+0x7b4] ;  /* 0x0007b400011b7983 */ /* 0x000f680000300800 */
[----:B------:R-:W2:Y:S01]  /*1d350*/  LDL.LU R11, [R1+0x79c] ;  /* 0x00079c00010b7983 */ /* 0x000ea20000300800 */
[----:B------:R-:W0:Y:S01]  /*1d360*/  S2R R24, SR_TID.X ;  /* 0x0000000000187919 */ /* 0x000e220000002100 */
[----:B------:R-:W-:Y:S02]  /*1d370*/  SHF.R.U32.HI R9, RZ, 0x8, R12 ;  /* 0x00000008ff097819 */ /* 0x000fe4000001160c */
[----:B------:R-:W-:Y:S01]  /*1d380*/  PRMT R14, R14, 0x3340, R1 ;  /* 0x000033400e0e7816 */ /* 0x000fe20000000001 */
[----:B------:R-:W3:Y:S01]  /*1d390*/  LDL.LU R12, [R1+0x7b0] ;  /* 0x0007b000010c7983 */ /* 0x000ee20000300800 */
[----:B------:R-:W-:-:S02]  /*1d3a0*/  LOP3.LUT R8, R8, 0xffff, RZ, 0xc0, !PT ;  /* 0x0000ffff08087812 */ /* 0x000fc400078ec0ff */
[----:B------:R-:W-:Y:S02]  /*1d3b0*/  LOP3.LUT R9, R9, 0xffff, RZ, 0xc0, !PT ;  /* 0x0000ffff09097812 */ /* 0x000fe400078ec0ff */
[----:B------:R-:W-:Y:S02]  /*1d3c0*/  SHF.R.U32.HI R19, RZ, 0x8, R23 ;  /* 0x00000008ff137819 */ /* 0x000fe40000011617 */
[----:B------:R-:W4:Y:S01]  /*1d3d0*/  LDL.LU R23, [R1+0x7ac] ;  /* 0x0007ac0001177983 */ /* 0x000f220000300800 */
[----:B------:R-:W-:Y:S02]  /*1d3e0*/  PRMT R8, R9, 0x3340, R8 ;  /* 0x0000334009087816 */ /* 0x000fe40000000008 */
[----:B------:R-:W-:Y:S01]  /*1d3f0*/  PRMT R9, R13, 0x5410, R14 ;  /* 0x000054100d097816 */ /* 0x000fe2000000000e */
[----:B------:R-:W5:Y:S04]  /*1d400*/  LDL.LU R22, [R1+0x9c] ;  /* 0x00009c0001167983 */ /* 0x000f680000300800 */
[----:B------:R-:W3:Y:S04]  /*1d410*/  LDL.LU R14, [R1+0xd0] ;  /* 0x0000d000010e7983 */ /* 0x000ee80000300800 */
[----:B------:R-:W4:Y:S01]  /*1d420*/  LDL.LU R13, [R1+0x8c] ;  /* 0x00008c00010d7983 */ /* 0x000f220000300800 */
[----:B0-----:R-:W-:-:S04]  /*1d430*/  LOP3.LUT R21, R24, 0x3f, RZ, 0xc0, !PT ;  /* 0x0000003f18157812 */ /* 0x001fc800078ec0ff */
[----:B------:R-:W-:Y:S01]  /*1d440*/  LEA R21, R21, UR4, 0x4 ;  /* 0x0000000415157c11 */ /* 0x000fe2000f8e20ff */
[----:B------:R-:W-:Y:S01]  /*1d450*/  ULDC UR4, c[0x0][0x244] ;  /* 0x0000910000047ab9 */ /* 0x000fe20000000800 */
[----:B------:R-:W-:Y:S01]  /*1d460*/  LOP3.LUT R18, R18, 0xffff, RZ, 0xc0, !PT ;  /* 0x0000ffff12127812 */ /* 0x000fe200078ec0ff */
[----:B------:R-:W-:Y:S01]  /*1d470*/  BAR.SYNC.DEFER_BLOCKING 0x0 ;  /* 0x0000000000007b1d */ /* 0x000fe20000010000 */
[C---:B--2---:R-:W-:Y:S01]  /*1d480*/  ISETP.GE.AND P0, PT, R11.reuse, UR8, PT ;  /* 0x000000080b007c0c */ /* 0x044fe2000bf06270 */
[----:B------:R-:W-:Y:S01]  /*1d490*/  IMAD R25, R11, UR4, RZ ;  /* 0x000000040b197c24 */ /* 0x000fe2000f8e02ff */
[----:B------:R-:W-:-:S03]  /*1d4a0*/  PRMT R11, R15, 0x5410, R16 ;  /* 0x000054100f0b7816 */ /* 0x000fc60000000010 */
[----:B------:R-:W-:Y:S01]  /*1d4b0*/  ULDC.64 UR4, c[0x0][0x220] ;  /* 0x0000880000047ab9 */ /* 0x000fe20000000a00 */
[----:B------:R-:W2:Y:S01]  /*1d4c0*/  LDL.LU R16, [R1+0xd4] ;  /* 0x0000d40001107983 */ /* 0x000ea20000300800 */
[----:B------:R-:W-:Y:S01]  /*1d4d0*/  LOP3.LUT R17, R17, 0xffff, RZ, 0xc0, !PT ;  /* 0x0000ffff11117812 */ /* 0x000fe200078ec0ff */
[----:B------:R-:W-:Y:S01]  /*1d4e0*/  ULDC UR8, c[0x0][0x22c] ;  /* 0x00008b0000087ab9 */ /* 0x000fe20000000800 */
[----:B------:R-:W-:Y:S01]  /*1d4f0*/  LOP3.LUT R10, R10, 0xffff, RZ, 0xc0, !PT ;  /* 0x0000ffff0a0a7812 */ /* 0x000fe200078ec0ff */
[----:B------:R-:W0:Y:S01]  /*1d500*/  LDS.128 R4, [R21] ;  /* 0x0000000015047984 */ /* 0x000e220000000c00 */
[----:B------:R-:W-:Y:S02]  /*1d510*/  PRMT R17, R18, 0x3340, R17 ;  /* 0x0000334012117816 */ /* 0x000fe40000000011 */
[----:B------:R-:W1:Y:S01]  /*1d520*/  LDC R18, c[0x0][0x248] ;  /* 0x00009200ff127b82 */ /* 0x000e620000000800 */
[----:B------:R-:W-:Y:S02]  /*1d530*/  LOP3.LUT R19, R19, 0xffff, RZ, 0xc0, !PT ;  /* 0x0000ffff13137812 */ /* 0x000fe400078ec0ff */
[----:B------:R-:W-:-:S02]  /*1d540*/  PRMT R10, R10, 0x3340, R1 ;  /* 0x000033400a0a7816 */ /* 0x000fc40000000001 */
[----:B------:R-:W-:Y:S02]  /*1d550*/  PRMT R19, R19, 0x3340, R1 ;  /* 0x0000334013137816 */ /* 0x000fe40000000001 */
[----:B------:R-:W-:Y:S02]  /*1d560*/  PRMT R17, R17, 0x5410, R10 ;  /* 0x0000541011117816 */ /* 0x000fe4000000000a */
[----:B-----5:R-:W-:Y:S02]  /*1d570*/  LOP3.LUT R22, R22, 0xffff, RZ, 0xc0, !PT ;  /* 0x0000ffff16167812 */ /* 0x020fe400078ec0ff */
[----:B---3--:R-:W-:Y:S02]  /*1d580*/  LOP3.LUT R14, R14, 0xffff, RZ, 0xc0, !PT ;  /* 0x0000ffff0e0e7812 */ /* 0x008fe400078ec0ff */
[----:B----4-:R-:W-:Y:S02]  /*1d590*/  LOP3.LUT R13, R13, 0xffff, RZ, 0xc0, !PT ;  /* 0x0000ffff0d0d7812 */ /* 0x010fe400078ec0ff */
[----:B------:R-:W-:-:S02]  /*1d5a0*/  PRMT R19, R8, 0x5410, R19 ;  /* 0x0000541008137816 */ /* 0x000fc40000000013 */
[C---:B------:R-:W-:Y:S01]  /*1d5b0*/  ISETP.LT.AND P1, PT, R23.reuse, UR9, !P0 ;  /* 0x0000000917007c0c */ /* 0x040fe2000c721270 */
[----:B-1----:R-:W-:Y:S01]  /*1d5c0*/  IMAD R23, R23, R18, RZ ;  /* 0x0000001217177224 */ /* 0x002fe200078e02ff */
[----:B------:R-:W-:Y:S01]  /*1d5d0*/  IADD3 R24, P2, R25, UR4, RZ ;  /* 0x0000000419187c10 */ /* 0x000fe2000ff5e0ff */
[----:B------:R-:W-:Y:S01]  /*1d5e0*/  ULDC UR4, c[0x0][0x22c] ;  /* 0x00008b0000047ab9 */ /* 0x000fe20000000800 */
[----:B------:R-:W-:Y:S02]  /*1d5f0*/  PRMT R11, R11, 0x5210, R14 ;  /* 0x000052100b0b7816 */ /* 0x000fe4000000000e */
[----:B------:R-:W-:Y:S02]  /*1d600*/  PRMT R17, R17, 0x5210, R13 ;  /* 0x0000521011117816 */ /* 0x000fe4000000000d */
[----:B------:R-:W-:Y:S01]  /*1d610*/  ISETP.LT.AND P4, PT, R12, UR4, !P0 ;  /* 0x000000040c007c0c */ /* 0x000fe2000c781270 */
[----:B------:R-:W-:Y:S01]  /*1d620*/  ULDC UR4, c[0x0][0x22c] ;  /* 0x00008b0000047ab9 */ /* 0x000fe20000000800 */
[----:B------:R-:W-:-:S02]  /*1d630*/  PRMT R19, R19, 0x5210, R22 ;  /* 0x0000521013137816 */ /* 0x000fc40000000016 */
[----:B------:R-:W-:Y:S01]  /*1d640*/  LEA.HI.X.SX32 R25, R25, UR5, 0x1, P2 ;  /* 0x0000000519197c11 */ /* 0x000fe200090f0eff */
[----:B------:R-:W-:Y:S01]  /*1d650*/  ULDC UR5, c[0x0][0x22c] ;  /* 0x00008b0000057ab9 */ /* 0x000fe20000000800 */
[----:B--2---:R-:W-:Y:S02]  /*1d660*/  LOP3.LUT R10, R16, 0xffff, RZ, 0xc0, !PT ;  /* 0x0000ffff100a7812 */ /* 0x004fe400078ec0ff */
[----:B------:R-:W-:Y:S01]  /*1d670*/  PRMT R16, R26, 0x4210, R13 ;  /* 0x000042101a107816 */ /* 0x000fe2000000000d */
[----:B------:R-:W-:Y:S01]  /*1d680*/  IMAD R26, R12, R18, RZ ;  /* 0x000000120c1a7224 */ /* 0x000fe200078e02ff */
[--C-:B------:R-:W-:Y:S02]  /*1d690*/  PRMT R8, R0, 0x4210, R10.reuse ;  /* 0x0000421000087816 */ /* 0x100fe4000000000a */
[----:B------:R-:W-:Y:S01]  /*1d6a0*/  PRMT R9, R9, 0x5210, R10 ;  /* 0x0000521009097816 */ /* 0x000fe2000000000a */
[----:B------:R-:W2:Y:S01]  /*1d6b0*/  LDL.LU R0, [R1+0x7a8] ;  /* 0x0007a80001007983 */ /* 0x000ea20000300800 */
[----:B------:R-:W-:-:S02]  /*1d6c0*/  PRMT R10, R2, 0x4210, R14 ;  /* 0x00004210020a7816 */ /* 0x000fc4000000000e */
[----:B------:R-:W-:Y:S01]  /*1d6d0*/  PRMT R18, R3, 0x4210, R22 ;  /* 0x0000421003127816 */ /* 0x000fe20000000016 */
[----:B------:R-:W3:Y:S04]  /*1d6e0*/  LDL.LU R2, [R1+0x7a4] ;  /* 0x0007a40001027983 */ /* 0x000ee80000300800 */
[----:B------:R-:W4:Y:S04]  /*1d6f0*/  LDL.LU R3, [R1+0x7a0] ;  /* 0x0007a00001037983 */ /* 0x000f280000300800 */
[----:B------:R-:W1:Y:S01]  /*1d700*/  LDS.128 R12, [R21+0x400] ;  /* 0x00040000150c7984 */ /* 0x000e620000000c00 */
[----:B------:R-:W-:Y:S01]  /*1d710*/  BAR.SYNC.DEFER_BLOCKING 0x0 ;  /* 0x0000000000007b1d */ /* 0x000fe20000010000 */
[----:B------:R-:W-:-:S05]  /*1d720*/  IADD3 R22, P2, R23, R24, RZ ;  /* 0x0000001817167210 */ /* 0x000fca0007f5e0ff */
[----:B------:R5:W-:Y:S04]  /*1d730*/  STSM.16.M88.4 [R20], R8 ;  /* 0x0000000814007844 */ /* 0x000be80000000200 */
[----:B------:R0:W-:Y:S01]  /*1d740*/  STSM.16.M88.4 [R20+0x100], R16 ;  /* 0x0001001014007844 */ /* 0x0001e20000000200 */
[----:B------:R-:W-:Y:S01]  /*1d750*/  LEA.HI.X.SX32 R23, R23, R25, 0x1, P2 ;  /* 0x0000001917177211 */ /* 0x000fe200010f0eff */
[----:B------:R-:W-:Y:S01]  /*1d760*/  BAR.SYNC.DEFER_BLOCKING 0x0 ;  /* 0x0000000000007b1d */ /* 0x000fe20000010000 */
[----:B-----5:R-:W-:Y:S02]  /*1d770*/  IADD3 R8, P3, R26, R24, RZ ;  /* 0x000000181a087210 */ /* 0x020fe40007f7e0ff */
[----:B0-----:R-:W-:-:S03]  /*1d780*/  PRMT R10, R4, 0x7770, RZ ;  /* 0x00007770040a7816 */ /* 0x001fc600000000ff */
[----:B------:R-:W5:Y:S01]  /*1d790*/  LDL.LU R20, [R1+0x4] ;  /* 0x0000040001147983 */ /* 0x000f620000300800 */
[----:B------:R-:W-:Y:S01]  /*1d7a0*/  LEA.HI.X.SX32 R9, R26, R25, 0x1, P3 ;  /* 0x000000191a097211 */ /* 0x000fe200018f0eff */
[----:B------:R-:W0:Y:S02]  /*1d7b0*/  LDC R17, c[0x0][0x248] ;  /* 0x00009200ff117b82 */ /* 0x000e240000000800 */
[----:B------:R-:W5:Y:S04]  /*1d7c0*/  LDL.LU R18, [R1+0x1c] ;  /* 0x00001c0001127983 */ /* 0x000f680000300800 */
[----:B------:R-:W5:Y:S04]  /*1d7d0*/  LDL.LU R19, [R1+0xcc] ;  /* 0x0000cc0001137983 */ /* 0x000f680000300800 */
[----:B------:R-:W5:Y:S04]  /*1d7e0*/  LDL.LU R26, [R1+0x8] ;  /* 0x00000800011a7983 */ /* 0x000f680000300800 */
[----:B------:R1:W-:Y:S04]  /*1d7f0*/  @P1 STG.E.U8 desc[UR6][R22.64], R10 ;  /* 0x0000000a16001986 */ /* 0x0003e8000c101106 */
[----:B-1----:R-:W5:Y:S04]  /*1d800*/  LDL.LU R22, [R1] ;  /* 0x0000000001167983 */ /* 0x002f680000300800 */
[----:B------:R-:W5:Y:S01]  /*1d810*/  LDL.LU R23, [R1+0xc8] ;  /* 0x0000c80001177983 */ /* 0x000f620000300800 */
[----:B------:R-:W-:-:S05]  /*1d820*/  PRMT R11, R5, 0x7770, RZ ;  /* 0x00007770050b7816 */ /* 0x000fca00000000ff */
[----:B------:R1:W-:Y:S01]  /*1d830*/  @P4 STG.E.U8 desc[UR6][R8.64], R11 ;  /* 0x0000000b08004986 */ /* 0x0003e2000c101106 */
[C---:B------:R-:W-:Y:S01]  /*1d840*/  ISETP.LT.AND P4, PT, R27.reuse, UR8, !P0 ;  /* 0x000000081b007c0c */ /* 0x040fe2000c781270 */
[-C--:B0-----:R-:W-:Y:S01]  /*1d850*/  IMAD R27, R27, R17.reuse, RZ ;  /* 0x000000111b1b7224 */ /* 0x081fe200078e02ff */
[----:B------:R-:W-:Y:S01]  /*1d860*/  PRMT R16, R12, 0x7770, RZ ;  /* 0x000077700c107816 */ /* 0x000fe200000000ff */
[----:B------:R-:W-:Y:S01]  /*1d870*/  ULDC UR8, c[0x0][0x22c] ;  /* 0x00008b0000087ab9 */ /* 0x000fe20000000800 */
[----:B-1----:R-:W-:Y:S02]  /*1d880*/  PRMT R11, R6, 0x7770, RZ ;  /* 0x00007770060b7816 */ /* 0x002fe400000000ff */
[C---:B----4-:R-:W-:Y:S01]  /*1d890*/  ISETP.LT.AND P1, PT, R3.reuse, UR4, !P0 ;  /* 0x0000000403007c0c */ /* 0x050fe2000c721270 */
[-C--:B------:R-:W-:Y:S01]  /*1d8a0*/  IMAD R3, R3, R17.reuse, RZ ;  /* 0x0000001103037224 */ /* 0x080fe200078e02ff */
[C---:B---3--:R-:W-:Y:S01]  /*1d8b0*/  ISETP.LT.AND P2, PT, R2.reuse, UR5, !P0 ;  /* 0x0000000502007c0c */ /* 0x048fe2000c741270 */
[----:B------:R-:W-:Y:S01]  /*1d8c0*/  IMAD R9, R2, R17, RZ ;  /* 0x0000001102097224 */ /* 0x000fe200078e02ff */
[----:B------:R-:W-:Y:S01]  /*1d8d0*/  ULDC UR4, c[0x0][0x22c] ;  /* 0x00008b0000047ab9 */ /* 0x000fe20000000800 */
[----:B------:R-:W-:Y:S01]  /*1d8e0*/  ULDC UR5, c[0x0][0x22c] ;  /* 0x00008b0000057ab9 */ /* 0x000fe20000000800 */
[----:B------:R-:W-:-:S04]  /*1d8f0*/  IADD3 R2, P5, R3, R24, RZ ;  /* 0x0000001803027210 */ /* 0x000fc80007fbe0ff */
[----:B------:R-:W-:-:S05]  /*1d900*/  LEA.HI.X.SX32 R3, R3, R25, 0x1, P5 ;  /* 0x0000001903037211 */ /* 0x000fca00028f0eff */
[----:B------:R0:W-:Y:S01]  /*1d910*/  @P1 STG.E.U8 desc[UR6][R2.64], R11 ;  /* 0x0000000b02001986 */ /* 0x0001e2000c101106 */
[C---:B--2---:R-:W-:Y:S02]  /*1d920*/  ISETP.LT.AND P3, PT, R0.reuse, UR4, !P0 ;  /* 0x0000000400007c0c */ /* 0x044fe4000c761270 */
[-C--:B0-----:R-:W-:Y:S01]  /*1d930*/  IADD3 R2, P1, R27, R24.reuse, RZ ;  /* 0x000000181b027210 */ /* 0x081fe20007f3e0ff */
[----:B------:R-:W-:Y:S01]  /*1d940*/  IMAD R0, R0, R17, RZ ;  /* 0x0000001100007224 */ /* 0x000fe200078e02ff */
[-C--:B------:R-:W-:Y:S01]  /*1d950*/  IADD3 R8, P6, R9, R24.reuse, RZ ;  /* 0x0000001809087210 */ /* 0x080fe20007fde0ff */
[----:B------:R-:W-:Y:S01]  /*1d960*/  ULDC UR4, c[0x0][0x22c] ;  /* 0x00008b0000047ab9 */ /* 0x000fe20000000800 */
[----:B------:R-:W-:Y:S02]  /*1d970*/  LEA.HI.X.SX32 R3, R27, R25, 0x1, P1 ;  /* 0x000000191b037211 */ /* 0x000fe400008f0eff */
[----:B------:R-:W0:Y:S01]  /*1d980*/  LDC R27, c[0x0][0x248] ;  /* 0x00009200ff1b7b82 */ /* 0x000e220000000800 */
[----:B------:R-:W-:-:S02]  /*1d990*/  IADD3 R10, P5, R0, R24, RZ ;  /* 0x00000018000a7210 */ /* 0x000fc40007fbe0ff */
[-C--:B------:R-:W-:Y:S02]  /*1d9a0*/  LEA.HI.X.SX32 R9, R9, R25.reuse, 0x1, P6 ;  /* 0x0000001909097211 */ /* 0x080fe400030f0eff */
[----:B------:R-:W-:Y:S02]  /*1d9b0*/  LEA.HI.X.SX32 R11, R0, R25, 0x1, P5 ;  /* 0x00000019000b7211 */ /* 0x000fe400028f0eff */
[----:B------:R-:W-:Y:S02]  /*1d9c0*/  PRMT R0, R7, 0x7770, RZ ;  /* 0x0000777007007816 */ /* 0x000fe400000000ff */
[----:B------:R-:W-:-:S03]  /*1d9d0*/  PRMT R17, R13, 0x7770, RZ ;  /* 0x000077700d117816 */ /* 0x000fc600000000ff */
[----:B------:R-:W-:Y:S04]  /*1d9e0*/  @P2 STG.E.U8 desc[UR6][R8.64], R0 ;  /* 0x0000000008002986 */ /* 0x000fe8000c101106 */
[----:B------:R-:W-:Y:S01]  /*1d9f0*/  @P3 STG.E.U8 desc[UR6][R10.64], R16 ;  /* 0x000000100a003986 */ /* 0x000fe2000c101106 */
[C---:B------:R-:W-:Y:S01]  /*1da00*/  ISETP.LT.AND P3, PT, R28.reuse, UR4, !P0 ;  /* 0x000000041c007c0c */ /* 0x040fe2000c761270 */
[----:B------:R-:W-:Y:S02]  /*1da10*/  ULDC UR4, c[0x0][0x22c] ;  /* 0x00008b0000047ab9 */ /* 0x000fe40000000800 */
[----:B------:R1:W-:Y:S01]  /*1da20*/  @P4 STG.E.U8 desc[UR6][R2.64], R17 ;  /* 0x0000001102004986 */ /* 0x0003e2000c101106 */
[----:B0-----:R-:W-:-:S05]  /*1da30*/  IMAD R28, R28, R27, RZ ;  /* 0x0000001b1c1c7224 */ /* 0x001fca00078e02ff */
[----:B-1----:R-:W-:-:S04]  /*1da40*/  IADD3 R2, P5, R28, R24, RZ ;  /* 0x000000181c027210 */ /* 0x002fc80007fbe0ff */
[----:B------:R-:W-:Y:S02]  /*1da50*/  LEA.HI.X.SX32 R3, R28, R25, 0x1, P5 ;  /* 0x000000191c037211 */ /* 0x000fe400028f0eff */
[----:B------:R-:W0:Y:S01]  /*1da60*/  LDC R28, c[0x0][0x248] ;  /* 0x00009200ff1c7b82 */ /* 0x000e220000000800 */
[C---:B------:R-:W-:Y:S01]  /*1da70*/  ISETP.LT.AND P2, PT, R29.reuse, UR5, !P0 ;  /* 0x000000051d007c0c */ /* 0x040fe2000c741270 */
[----:B------:R-:W-:Y:S01]  /*1da80*/  IMAD R29, R29, R27, RZ ;  /* 0x0000001b1d1d7224 */ /* 0x000fe200078e02ff */
[----:B------:R-:W-:Y:S01]  /*1da90*/  PRMT R11, R14, 0x7770, RZ ;  /* 0x000077700e0b7816 */ /* 0x000fe200000000ff */
[----:B------:R-:W-:-:S03]  /*1daa0*/  ULDC UR5, c[0x0][0x22c] ;  /* 0x00008b0000057ab9 */ /* 0x000fc60000000800 */
[C---:B------:R-:W-:Y:S01]  /*1dab0*/  IADD3 R8, P4, R29.reuse, R24, RZ ;  /* 0x000000181d087210 */ /* 0x040fe20007f9e0ff */
[----:B------:R1:W-:Y:S03]  /*1dac0*/  @P3 STG.E.U8 desc[UR6][R2.64], R11 ;  /* 0x0000000b02003986 */ /* 0x0003e6000c101106 */
[----:B------:R-:W-:Y:S02]  /*1dad0*/  LEA.HI.X.SX32 R9, R29, R25, 0x1, P4 ;  /* 0x000000191d097211 */ /* 0x000fe400020f0eff */
[----:B-----5:R-:W-:Y:S01]  /*1dae0*/  ISETP.LT.AND P1, PT, R22, UR4, !P0 ;  /* 0x0000000416007c0c */ /* 0x020fe2000c721270 */
[----:B------:R-:W-:Y:S01]  /*1daf0*/  ULDC UR4, c[0x0][0x22c] ;  /* 0x00008b0000047ab9 */ /* 0x000fe20000000800 */
[----:B-1----:R-:W-:Y:S01]  /*1db00*/  PRMT R2, R15, 0x7770, RZ ;  /* 0x000077700f027816 */ /* 0x002fe200000000ff */
[----:B0-----:R-:W-:-:S04]  /*1db10*/  IMAD R3, R20, R28, RZ ;  /* 0x0000001c14037224 */ /* 0x001fc800078e02ff */
[----:B------:R0:W-:Y:S01]  /*1db20*/  @P2 STG.E.U8 desc[UR6][R8.64], R2 ;  /* 0x0000000208002986 */ /* 0x0001e2000c101106 */
[----:B------:R-:W-:Y:S01]  /*1db30*/  ISETP.LT.AND P2, PT, R20, UR4, !P0 ;  /* 0x0000000414007c0c */ /* 0x000fe2000c741270 */
[----:B------:R-:W-:Y:S01]  /*1db40*/  IMAD R0, R22, R27, RZ ;  /* 0x0000001b16007224 */ /* 0x000fe200078e02ff */
[----:B------:R-:W-:Y:S01]  /*1db50*/  ISETP.LT.AND P5, PT, R23, UR5, !P0 ;  /* 0x0000000517007c0c */ /* 0x000fe2000c7a1270 */
[----:B------:R-:W2:Y:S01]  /*1db60*/  LDL.LU R20, [R1+0x34] ;  /* 0x0000340001147983 */ /* 0x000ea20000300800 */
[----:B------:R-:W-:Y:S01]  /*1db70*/  ULDC UR4, c[0x0][0x22c] ;  /* 0x00008b0000047ab9 */ /* 0x000fe20000000800 */
[----:B------:R-:W-:Y:S01]  /*1db80*/  ULDC UR5, c[0x0][0x22c] ;  /* 0x00008b0000057ab9 */ /* 0x000fe20000000800 */
[C---:B------:R-:W-:Y:S01]  /*1db90*/  IADD3 R10, P6, R0.reuse, R24, RZ ;  /* 0x00000018000a7210 */ /* 0x040fe20007fde0ff */
[----:B------:R-:W3:Y:S04]  /*1dba0*/  LDL.LU R22, [R1+0x38] ;  /* 0x0000380001167983 */ /* 0x000ee80000300800 */
[----:B------:R-:W4:Y:S01]  /*1dbb0*/  LDL.LU R23, [R1+0x40] ;  /* 0x0000400001177983 */ /* 0x000f220000300800 */
[----:B------:R-:W-:-:S02]  /*1dbc0*/  LEA.HI.X.SX32 R11, R0, R25, 0x1, P6 ;  /* 0x00000019000b7211 */ /* 0x000fc400030f0eff */
[----:B------:R-:W-:Y:S01]  /*1dbd0*/  PRMT R0, R4, 0x7771, RZ ;  /* 0x0000777104007816 */ /* 0x000fe200000000ff */
[----:B0-----:R-:W-:-:S04]  /*1dbe0*/  IMAD R9, R26, R28, RZ ;  /* 0x0000001c1a097224 */ /* 0x001fc800078e02ff */
[----:B------:R0:W-:Y:S01]  /*1dbf0*/  @P1 STG.E.U8 desc[UR6][R10.64], R0 ;  /* 0x000000000a001986 */ /* 0x0001e2000c101106 */
[----:B------:R-:W-:Y:S01]  /*1dc00*/  ISETP.LT.AND P1, PT, R26, UR4, !P0 ;  /* 0x000000041a007c0c */ /* 0x000fe2000c721270 */
[----:B------:R-:W-:Y:S02]  /*1dc10*/  ULDC UR4, c[0x0][0x22c] ;  /* 0x00008b0000047ab9 */ /* 0x000fe40000000800 */
[----:B------:R-:W5:Y:S01]  /*1dc20*/  LDL.LU R26, [R1+0x48] ;  /* 0x00004800011a7983 */ /* 0x000f620000300800 */
[----:B------:R-:W-:-:S03]  /*1dc30*/  IADD3 R2, P3, R3, R24, RZ ;  /* 0x0000001803027210 */ /* 0x000fc60007f7e0ff */
[----:B------:R-:W5:Y:S01]  /*1dc40*/  LDL.LU R27, [R1+0x4c] ;  /* 0x00004c00011b7983 */ /* 0x000f620000300800 */
[----:B------:R-:W-:Y:S02]  /*1dc50*/  LEA.HI.X.SX32 R3, R3, R25, 0x1, P3 ;  /* 0x0000001903037211 */ /* 0x000fe400018f0eff */
[C---:B------:R-:W-:Y:S02]  /*1dc60*/  ISETP.LT.AND P3, PT, R18.reuse, UR5, !P0 ;  /* 0x0000000512007c0c */ /* 0x040fe4000c761270 */
[----:B0-----:R-:W-:Y:S01]  /*1dc70*/  PRMT R0, R5, 0x7771, RZ ;  /* 0x0000777105007816 */ /* 0x001fe200000000ff */
[----:B------:R-:W-:Y:S01]  /*1dc80*/  IMAD R18, R18, R28, RZ ;  /* 0x0000001c12127224 */ /* 0x000fe200078e02ff */
[----:B------:R-:W-:Y:S01]  /*1dc90*/  ISETP.LT.AND P4, PT, R19, UR8, !P0 ;  /* 0x0000000813007c0c */ /* 0x000fe2000c781270 */
[----:B------:R-:W-:Y:S02]  /*1dca0*/  ULDC UR5, c[0x0][0x22c] ;  /* 0x00008b0000057ab9 */ /* 0x000fe40000000800 */
[----:B------:R0:W-:Y:S01]  /*1dcb0*/  @P2 STG.E.U8 desc[UR6][R2.64], R0 ;  /* 0x0000000002002986 */ /* 0x0001e2000c101106 */
[----:B------:R-:W-:-:S02]  /*1dcc0*/  IADD3 R10, P2, R9, R24, RZ ;  /* 0x00000018090a7210 */ /* 0x000fc40007f5e0ff */
[C---:B------:R-:W-:Y:S02]  /*1dcd0*/  IADD3 R8, P6, R18.reuse, R24, RZ ;  /* 0x0000001812087210 */ /* 0x040fe40007fde0ff */
[-C--:B------:R-:W-:Y:S02]  /*1dce0*/  LEA.HI.X.SX32 R11, R9, R25.reuse, 0x1, P2 ;  /* 0x00000019090b7211 */ /* 0x080fe400010f0eff */
[----:B------:R-:W-:Y:S02]  /*1dcf0*/  LEA.HI.X.SX32 R9, R18, R25, 0x1, P6 ;  /* 0x0000001912097211 */ /* 0x000fe400030f0eff */
[C---:B------:R-:W-:Y:S02]  /*1dd00*/  PRMT R19, R6.reuse, 0x7771, RZ ;  /* 0x0000777106137816 */ /* 0x040fe400000000ff */
[----:B------:R-:W-:Y:S02]  /*1dd10*/  PRMT R16, R7, 0x7772, RZ ;  /* 0x0000777207107816 */ /* 0x000fe400000000ff */
[----:B0-----:R-:W-:-:S02]  /*1dd20*/  PRMT R2, R6, 0x7773, RZ ;  /* 0x0000777306027816 */ /* 0x001fc400000000ff */
[----:B------:R-:W-:Y:S02]  /*1dd30*/  PRMT R3, R6, 0x7772, RZ ;  /* 0x0000777206037816 */ /* 0x000fe400000000ff */
[C---:B------:R-:W-:Y:S01]  /*1dd40*/  PRMT R6, R7.reuse, 0x7773, RZ ;  /* 0x0000777307067816 */ /* 0x040fe200000000ff */
[----:B------:R-:W-:Y:S01]  /*1dd50*/  @P1 STG.E.U8 desc[UR6][R10.64], R19 ;  /* 0x000000130a001986 */ /* 0x000fe2000c101106 */
[----:B------:R-:W-:-:S05]  /*1dd60*/  PRMT R7, R7, 0x7771, RZ ;  /* 0x0000777107077816 */ /* 0x000fca00000000ff */
[----:B------:R0:W-:Y:S02]  /*1dd70*/  @P3 STG.E.U8 desc[UR6][R8.64], R7 ;  /* 0x0000000708003986 */ /* 0x0001e4000c101106 */
[----:B0-----:R-:W-:Y:S02]  /*1dd80*/  PRMT R9, R12, 0x7771, RZ ;  /* 0x000077710c097816 */ /* 0x001fe400000000ff */
[C---:B--2---:R-:W-:Y:S01]  /*1dd90*/  ISETP.LT.AND P6, PT, R20.reuse, UR4, !P0 ;  /* 0x0000000414007c0c */ /* 0x044fe2000c7c1270 */
[----:B------:R-:W-:Y:S01]  /*1dda0*/  IMAD R18, R20, R28, RZ ;  /* 0x0000001c14127224 */ /* 0x000fe200078e02ff */
[----:B------:R-:W-:Y:S01]  /*1ddb0*/  ULDC UR4, c[0x0][0x22c] ;  /* 0x00008b0000047ab9 */ /* 0x000fe20000000800 */
[----:B------:R-:W2:Y:S03]  /*1ddc0*/  LDL.LU R20, [R1+0x64] ;  /* 0x0000640001147983 */ /* 0x000ea60000300800 */
[----:B------:R-:W-:Y:S01]  /*1ddd0*/  IADD3 R10, P1, R18, R24, RZ ;  /* 0x00000018120a7210 */ /* 0x000fe20007f3e0ff */
[CC--:B---3--:R-:W-:Y:S01]  /*1dde0*/  IMAD R7, R22.reuse, R28.reuse, RZ ;  /* 0x0000001c16077224 */ /* 0x0c8fe200078e02ff */
[----:B------:R-:W-:Y:S01]  /*1ddf0*/  ISETP.LT.AND P2, PT, R22, UR4, !P0 ;  /* 0x0000000416007c0c */ /* 0x000fe2000c741270 */
[----:B------:R-:W-:Y:S01]  /*1de00*/  ULDC UR4, c[0x0][0x22c] ;  /* 0x00008b0000047ab9 */ /* 0x000fe20000000800 */
[----:B------:R-:W-:Y:S01]  /*1de10*/  LEA.HI.X.SX32 R11, R18, R25, 0x1, P1 ;  /* 0x00000019120b7211 */ /* 0x000fe200008f0eff */
[----:B----4-:R-:W-:Y:S01]  /*1de20*/  IMAD R18, R23, R28, RZ ;  /* 0x0000001c17127224 */ /* 0x010fe200078e02ff */
[----:B------:R-:W3:Y:S01]  /*1de30*/  LDL.LU R22, [R1+0x68] ;  /* 0x0000680001167983 */ /* 0x000ee20000300800 */
[----:B------:R-:W-:-:S03]  /*1de40*/  IADD3 R8, P3, R7, R24, RZ ;  /* 0x0000001807087210 */ /* 0x000fc60007f7e0ff */
[----:B------:R0:W-:Y:S01]  /*1de50*/  @P6 STG.E.U8 desc[UR6][R10.64], R9 ;  /* 0x000000090a006986 */ /* 0x0001e2000c101106 */
[----:B------:R-:W-:Y:S01]  /*1de60*/  ISETP.LT.AND P1, PT, R23, UR5, !P0 ;  /* 0x0000000517007c0c */ /* 0x000fe2000c721270 */
[----:B------:R-:W-:Y:S02]  /*1de70*/  ULDC UR5, c[0x0][0x22c] ;  /* 0x00008b0000057ab9 */ /* 0x000fe40000000800 */
[----:B------:R-:W4:Y:S01]  /*1de80*/  LDL.LU R23, [R1+0x6c] ;  /* 0x00006c0001177983 */ /* 0x000f220000300800 */
[C---:B0-----:R-:W-:Y:S02]  /*1de90*/  IADD3 R10, P6, R18.reuse, R24, RZ ;  /* 0x00000018120a7210 */ /* 0x041fe40007fde0ff */
[-C--:B------:R-:W-:Y:S02]  /*1dea0*/  LEA.HI.X.SX32 R9, R7, R25.reuse, 0x1, P3 ;  /* 0x0000001907097211 */ /* 0x080fe400018f0eff */
[----:B------:R-:W-:Y:S01]  /*1deb0*/  LEA.HI.X.SX32 R11, R18, R25, 0x1, P6 ;  /* 0x00000019120b7211 */ /* 0x000fe200030f0eff */
[C---:B-----5:R-:W-:Y:S01]  /*1dec0*/  IMAD R18, R26.reuse, R28, RZ ;  /* 0x0000001c1a127224 */ /* 0x060fe200078e02ff */
[----:B------:R-:W-:Y:S01]  /*1ded0*/  ISETP.LT.AND P3, PT, R26, UR4, !P0 ;  /* 0x000000041a007c0c */ /* 0x000fe2000c761270 */
[----:B------:R-:W-:Y:S01]  /*1dee0*/  ULDC UR4, c[0x0][0x22c] ;  /* 0x00008b0000047ab9 */ /* 0x000fe20000000800 */
[----:B------:R-:W5:Y:S01]  /*1def0*/  LDL.LU R26, [R1+0x70] ;  /* 0x00007000011a7983 */ /* 0x000f620000300800 */
[----:B------:R-:W-:-:S02]  /*1df00*/  PRMT R7, R13, 0x7771, RZ ;  /* 0x000077710d077816 */ /* 0x000fc400000000ff */
[----:B------:R-:W-:-:S03]  /*1df10*/  PRMT R19, R14, 0x7771, RZ ;  /* 0x000077710e137816 */ /* 0x000fc600000000ff */
[----:B------:R0:W-:Y:S01]  /*1df20*/  @P2 STG.E.U8 desc[UR6][R8.64], R7 ;  /* 0x0000000708002986 */ /* 0x0001e2000c101106 */
[C---:B------:R-:W-:Y:S01]  /*1df30*/  ISETP.LT.AND P2, PT, R27.reuse, UR4, !P0 ;  /* 0x000000041b007c0c */ /* 0x040fe2000c741270 */
[----:B------:R-:W-:Y:S02]  /*1df40*/  ULDC UR4, c[0x0][0x22c] ;  /* 0x00008b0000047ab9 */ /* 0x000fe40000000800 */
[----:B------:R1:W-:Y:S01]  /*1df50*/  @P1 STG.E.U8 desc[UR6][R10.64], R19 ;  /* 0x000000130a001986 */ /* 0x0003e2000c101106 */
[----:B0-----:R-:W-:-:S03]  /*1df60*/  IMAD R7, R27, R28, RZ ;  /* 0x0000001c1b077224 */ /* 0x001fc600078e02ff */
[----:B------:R-:W5:Y:S01]  /*1df70*/  LDL.LU R27, [R1+0x74] ;  /* 0x00007400011b7983 */ /* 0x000f620000300800 */
[----:B-1----:R-:W-:-:S04]  /*1df80*/  IADD3 R10, P1, R18, R24, RZ ;  /* 0x00000018120a7210 */ /* 0x002fc80007f3e0ff */
[----:B------:R-:W-:Y:S02]  /*1df90*/  LEA.HI.X.SX32 R11, R18, R25, 0x1, P1 ;  /* 0x00000019120b7211 */ /* 0x000fe400008f0eff */
[----:B------:R-:W-:Y:S02]  /*1dfa0*/  PRMT R9, R15, 0x7771, RZ ;  /* 0x000077710f097816 */ /* 0x000fe400000000ff */
[----:B------:R-:W-:Y:S02]  /*1dfb0*/  IADD3 R8, P1, R7, R24, RZ ;  /* 0x0000001807087210 */ /* 0x000fe40007f3e0ff */
[C---:B------:R-:W-:Y:S01]  /*1dfc0*/  PRMT R17, R4.reuse, 0x7773, RZ ;  /* 0x0000777304117816 */ /* 0x040fe200000000ff */
[----:B------:R0:W-:Y:S01]  /*1dfd0*/  @P3 STG.E.U8 desc[UR6][R10.64], R9 ;  /* 0x000000090a003986 */ /* 0x0001e2000c101106 */
[----:B------:R-:W-:Y:S02]  /*1dfe0*/  PRMT R4, R4, 0x7772, RZ ;  /* 0x0000777204047816 */ /* 0x000fe400000000ff */
[----:B------:R-:W-:-:S02]  /*1dff0*/  PRMT R0, R5, 0x7773, RZ ;  /* 0x0000777305007816 */ /* 0x000fc400000000ff */
[----:B------:R-:W-:Y:S02]  /*1e000*/  PRMT R5, R5, 0x7772, RZ ;  /* 0x0000777205057816 */ /* 0x000fe400000000ff */
[----:B0-----:R-:W-:-:S05]  /*1e010*/  LEA.HI.X.SX32 R9, R7, R25, 0x1, P1 ;  /* 0x0000001907097211 */ /* 0x001fca00008f0eff */
[----:B------:R0:W-:Y:S01]  /*1e020*/  @P2 STG.E.U8 desc[UR6][R8.64], R4 ;  /* 0x0000000408002986 */ /* 0x0001e2000c101106 */
[C---:B--2---:R-:W-:Y:S01]  /*1e030*/  ISETP.LT.AND P6, PT, R20.reuse, UR5, !P0 ;  /* 0x0000000514007c0c */ /* 0x044fe2000c7c1270 */
[----:B------:R-:W-:Y:S01]  /*1e040*/  IMAD R18, R20, R28, RZ ;  /* 0x0000001c14127224 */ /* 0x000fe200078e02ff */
[----:B------:R-:W-:Y:S01]  /*1e050*/  ULDC UR5, c[0x0][0x22c] ;  /* 0x00008b0000057ab9 */ /* 0x000fe20000000800 */
[----:B------:R-:W2:Y:S03]  /*1e060*/  LDL.LU R20, [R1+0x78] ;  /* 0x0000780001147983 */ /* 0x000ea60000300800 */
[----:B------:R-:W-:Y:S02]  /*1e070*/  IADD3 R10, P3, R18, R24, RZ ;  /* 0x00000018120a7210 */ /* 0x000fe40007f7e0ff */
[C---:B---3--:R-:W-:Y:S01]  /*1e080*/  ISETP.LT.AND P1, PT, R22.reuse, UR4, !P0 ;  /* 0x0000000416007c0c */ /* 0x048fe2000c721270 */
[----:B------:R-:W-:Y:S01]  /*1e090*/  IMAD R7, R22, R28, RZ ;  /* 0x0000001c16077224 */ /* 0x000fe200078e02ff */
[----:B------:R-:W-:Y:S01]  /*1e0a0*/  LEA.HI.X.SX32 R11, R18, R25, 0x1, P3 ;  /* 0x00000019120b7211 */ /* 0x000fe200018f0eff */
[----:B------:R-:W3:Y:S01]  /*1e0b0*/  LDL.LU R22, [R1+0x7c] ;  /* 0x00007c0001167983 */ /* 0x000ee20000300800 */
[----:B------:R-:W-:-:S02]  /*1e0c0*/  ULDC UR4, c[0x0][0x22c] ;  /* 0x00008b0000047ab9 */ /* 0x000fc40000000800 */
[----:B0-----:R-:W-:Y:S01]  /*1e0d0*/  IADD3 R4, P2, R7, R24, RZ ;  /* 0x0000001807047210 */ /* 0x001fe20007f5e0ff */
[----:B------:R0:W-:Y:S01]  /*1e0e0*/  @P6 STG.E.U8 desc[UR6][R10.64], R5 ;  /* 0x000000050a006986 */ /* 0x0001e2000c101106 */
[C---:B----4-:R-:W-:Y:S01]  /*1e0f0*/  ISETP.LT.AND P3, PT, R23.reuse, UR5, !P0 ;  /* 0x0000000517007c0c */ /* 0x050fe2000c761270 */
[-C--:B------:R-:W-:Y:S01]  /*1e100*/  IMAD R9, R23, R28.reuse, RZ ;  /* 0x0000001c17097224 */ /* 0x080fe200078e02ff */
[----:B------:R-:W-:Y:S01]  /*1e110*/  ULDC UR5, c[0x0][0x22c] ;  /* 0x00008b0000057ab9 */ /* 0x000fe20000000800 */
[----:B------:R-:W4:Y:S01]  /*1e120*/  LDL.LU R23, [R1+0x80] ;  /* 0x0000800001177983 */ /* 0x000f220000300800 */
[----:B0-----:R-:W-:Y:S02]  /*1e130*/  LEA.HI.X.SX32 R5, R7, R25, 0x1, P2 ;  /* 0x0000001907057211 */ /* 0x001fe400010f0eff */
[C---:B-----5:R-:W-:Y:S01]  /*1e140*/  ISETP.LT.AND P2, PT, R26.reuse, UR4, !P0 ;  /* 0x000000041a007c0c */ /* 0x060fe2000c741270 */
[----:B------:R-:W-:Y:S01]  /*1e150*/  IMAD R7, R26, R28, RZ ;  /* 0x0000001c1a077224 */ /* 0x000fe200078e02ff */
[----:B------:R-:W-:Y:S01]  /*1e160*/  IADD3 R8, P6, R9, R24, RZ ;  /* 0x0000001809087210 */ /* 0x000fe20007fde0ff */
[----:B------:R-:W5:Y:S01]  /*1e170*/  LDL.LU R26, [R1+0x84] ;  /* 0x00008400011a7983 */ /* 0x000f620000300800 */
[----:B------:R-:W-:-:S02]  /*1e180*/  ULDC UR4, c[0x0][0x22c] ;  /* 0x00008b0000047ab9 */ /* 0x000fc40000000800 */
[----:B------:R-:W-:Y:S01]  /*1e190*/  LEA.HI.X.SX32 R9, R9, R25, 0x1, P6 ;  /* 0x0000001909097211 */ /* 0x000fe200030f0eff */
[----:B------:R0:W-:Y:S04]  /*1e1a0*/  @P1 STG.E.U8 desc[UR6][R4.64], R3 ;  /* 0x0000000304001986 */ /* 0x0001e8000c101106 */
[----:B------:R1:W-:Y:S04]  /*1e1b0*/  @P3 STG.E.U8 desc[UR6][R8.64], R16 ;  /* 0x0000001008003986 */ /* 0x0003e8000c101106 */
[----:B------:R-:W5:Y:S01]  /*1e1c0*/  LDL.LU R29, [R1+0x88] ;  /* 0x00008800011d7983 */ /* 0x000f620000300800 */
[----:B0-----:R-:W-:Y:S01]  /*1e1d0*/  IMAD R3, R27, R28, RZ ;  /* 0x0000001c1b037224 */ /* 0x001fe200078e02ff */
[----:B------:R-:W-:-:S02]  /*1e1e0*/  IADD3 R4, P6, R7, R24, RZ ;  /* 0x0000001807047210 */ /* 0x000fc40007fde0ff */
[----:B------:R-:W-:Y:S01]  /*1e1f0*/  ISETP.LT.AND P1, PT, R27, UR5, !P0 ;  /* 0x000000051b007c0c */ /* 0x000fe2000c721270 */
[----:B------:R-:W-:Y:S01]  /*1e200*/  ULDC UR5, c[0x0][0x22c] ;  /* 0x00008b0000057ab9 */ /* 0x000fe20000000800 */
[----:B-1----:R-:W-:Y:S02]  /*1e210*/  IADD3 R8, P3, R3, R24, RZ ;  /* 0x0000001803087210 */ /* 0x002fe40007f7e0ff */
[-C--:B------:R-:W-:Y:S02]  /*1e220*/  LEA.HI.X.SX32 R5, R7, R25.reuse, 0x1, P6 ;  /* 0x0000001907057211 */ /* 0x080fe400030f0eff */
[----:B------:R-:W-:Y:S02]  /*1e230*/  LEA.HI.X.SX32 R9, R3, R25, 0x1, P3 ;  /* 0x0000001903097211 */ /* 0x000fe400018f0eff */
[----:B------:R-:W-:Y:S02]  /*1e240*/  PRMT R7, R12, 0x7772, RZ ;  /* 0x000077720c077816 */ /* 0x000fe400000000ff */
[----:B------:R-:W-:-:S03]  /*1e250*/  PRMT R10, R13, 0x7772, RZ ;  /* 0x000077720d0a7816 */ /* 0x000fc600000000ff */
[----:B------:R0:W-:Y:S04]  /*1e260*/  @P2 STG.E.U8 desc[UR6][R4.64], R7 ;  /* 0x0000000704002986 */ /* 0x0001e8000c101106 */
[----:B------:R1:W-:Y:S01]  /*1e270*/  @P1 STG.E.U8 desc[UR6][R8.64], R10 ;  /* 0x0000000a08001986 */ /* 0x0003e2000c101106 */
[C---:B--2---:R-:W-:Y:S01]  /*1e280*/  ISETP.LT.AND P6, PT, R20.reuse, UR4, !P0 ;  /* 0x0000000414007c0c */ /* 0x044fe2000c7c1270 */
[----:B------:R-:W-:Y:S01]  /*1e290*/  IMAD R3, R20, R28, RZ ;  /* 0x0000001c14037224 */ /* 0x000fe200078e02ff */
[----:B------:R-:W-:Y:S01]  /*1e2a0*/  ULDC UR4, c[0x0][0x22c] ;  /* 0x00008b0000047ab9 */ /* 0x000fe20000000800 */
[----:B------:R-:W2:Y:S03]  /*1e2b0*/  LDL.LU R20, [R1+0x90] ;  /* 0x0000900001147983 */ /* 0x000ea60000300800 */
[C---:B0-----:R-:W-:Y:S01]  /*1e2c0*/  IADD3 R4, P1, R3.reuse, R24, RZ ;  /* 0x0000001803047210 */ /* 0x041fe20007f3e0ff */
[----:B------:R-:W2:Y:S01]  /*1e2d0*/  LDL.LU R27, [R1+0xa0] ;  /* 0x0000a000011b7983 */ /* 0x000ea20000300800 */
[C---:B---3--:R-:W-:Y:S01]  /*1e2e0*/  ISETP.LT.AND P3, PT, R22.reuse, UR4, !P0 ;  /* 0x0000000416007c0c */ /* 0x048fe2000c761270 */
[----:B------:R-:W-:Y:S01]  /*1e2f0*/  IMAD R7, R22, R28, RZ ;  /* 0x0000001c16077224 */ /* 0x000fe200078e02ff */
[----:B------:R-:W-:Y:S01]  /*1e300*/  LEA.HI.X.SX32 R5, R3, R25, 0x1, P1 ;  /* 0x0000001903057211 */ /* 0x000fe200008f0eff */
[----:B------:R-:W3:Y:S01]  /*1e310*/  LDL.LU R22, [R1+0xa4] ;  /* 0x0000a40001167983 */ /* 0x000ee20000300800 */
[----:B------:R-:W-:Y:S01]  /*1e320*/  PRMT R3, R14, 0x7772, RZ ;  /* 0x000077720e037816 */ /* 0x000fe200000000ff */
[----:B------:R-:W-:Y:S01]  /*1e330*/  ULDC UR4, c[0x0][0x22c] ;  /* 0x00008b0000047ab9 */ /* 0x000fe20000000800 */
[----:B-1----:R-:W-:-:S02]  /*1e340*/  IADD3 R8, P1, R7, R24, RZ ;  /* 0x0000001807087210 */ /* 0x002fc40007f3e0ff */
[C---:B----4-:R-:W-:Y:S01]  /*1e350*/  ISETP.LT.AND P2, PT, R23.reuse, UR5, !P0 ;  /* 0x0000000517007c0c */ /* 0x050fe2000c741270 */
[-C--:B------:R-:W-:Y:S01]  /*1e360*/  IMAD R10, R23, R28.reuse, RZ ;  /* 0x0000001c170a7224 */ /* 0x080fe200078e02ff */
[----:B------:R0:W-:Y:S01]  /*1e370*/  @P6 STG.E.U8 desc[UR6][R4.64], R3 ;  /* 0x0000000304006986 */ /* 0x0001e2000c101106 */
[----:B------:R-:W-:Y:S01]  /*1e380*/  LEA.HI.X.SX32 R9, R7, R25, 0x1, P1 ;  /* 0x0000001907097211 */ /* 0x000fe200008f0eff */
[----:B------:R-:W-:Y:S02]  /*1e390*/  ULDC UR5, c[0x0][0x22c] ;  /* 0x00008b0000057ab9 */ /* 0x000fe40000000800 */
[----:B------:R-:W4:Y:S01]  /*1e3a0*/  LDL.LU R23, [R1+0xa8] ;  /* 0x0000a80001177983 */ /* 0x000f220000300800 */
[C---:B-----5:R-:W-:Y:S01]  /*1e3b0*/  ISETP.LT.AND P1, PT, R26.reuse, UR4, !P0 ;  /* 0x000000041a007c0c */ /* 0x060fe2000c721270 */
[----:B0-----:R-:W-:Y:S01]  /*1e3c0*/  IMAD R3, R26, R28, RZ ;  /* 0x0000001c1a037224 */ /* 0x001fe200078e02ff */
[----:B------:R-:W-:Y:S01]  /*1e3d0*/  PRMT R7, R15, 0x7772, RZ ;  /* 0x000077720f077816 */ /* 0x000fe200000000ff */
[----:B------:R-:W5:Y:S01]  /*1e3e0*/  LDL.LU R26, [R1+0xb0] ;  /* 0x0000b000011a7983 */ /* 0x000f620000300800 */
[----:B------:R-:W-:Y:S01]  /*1e3f0*/  IADD3 R4, P6, R10, R24, RZ ;  /* 0x000000180a047210 */ /* 0x000fe20007fde0ff */
[----:B------:R-:W-:-:S02]  /*1e400*/  ULDC UR4, c[0x0][0x22c] ;  /* 0x00008b0000047ab9 */ /* 0x000fc40000000800 */
[----:B------:R0:W-:Y:S01]  /*1e410*/  @P3 STG.E.U8 desc[UR6][R8.64], R7 ;  /* 0x0000000708003986 */ /* 0x0001e2000c101106 */
[----:B------:R-:W-:-:S05]  /*1e420*/  LEA.HI.X.SX32 R5, R10, R25, 0x1, P6 ;  /* 0x000000190a057211 */ /* 0x000fca00030f0eff */
[----:B------:R1:W-:Y:S01]  /*1e430*/  @P2 STG.E.U8 desc[UR6][R4.64], R17 ;  /* 0x0000001104002986 */ /* 0x0003e2000c101106 */
[----:B0-----:R-:W-:-:S04]  /*1e440*/  IADD3 R8, P3, R3, R24, RZ ;  /* 0x0000001803087210 */ /* 0x001fc80007f7e0ff */
[----:B------:R-:W-:Y:S01]  /*1e450*/  LEA.HI.X.SX32 R9, R3, R25, 0x1, P3 ;  /* 0x0000001903097211 */ /* 0x000fe200018f0eff */
[C---:B-1----:R-:W-:Y:S01]  /*1e460*/  IMAD R5, R29.reuse, R28, RZ ;  /* 0x0000001c1d057224 */ /* 0x042fe200078e02ff */
[----:B------:R-:W-:Y:S01]  /*1e470*/  ISETP.LT.AND P3, PT, R29, UR4, !P0 ;  /* 0x000000041d007c0c */ /* 0x000fe2000c761270 */
[----:B------:R-:W-:Y:S02]  /*1e480*/  ULDC UR4, c[0x0][0x22c] ;  /* 0x00008b0000047ab9 */ /* 0x000fe40000000800 */
[----:B------:R-:W-:Y:S01]  /*1e490*/  @P1 STG.E.U8 desc[UR6][R8.64], R0 ;  /* 0x0000000008001986 */ /* 0x000fe2000c101106 */
[----:B------:R-:W-:-:S03]  /*1e4a0*/  IADD3 R4, P1, R5, R24, RZ ;  /* 0x0000001805047210 */ /* 0x000fc60007f3e0ff */
[----:B------:R-:W0:Y:S01]  /*1e4b0*/  LDS.128 R8, [R21] ;  /* 0x0000000015087984 */ /* 0x000e220000000c00 */
[----:B------:R-:W-:-:S05]  /*1e4c0*/  LEA.HI.X.SX32 R5, R5, R25, 0x1, P1 ;  /* 0x0000001905057211 */ /* 0x000fca00008f0eff */
[----:B------:R3:W-:Y:S01]  /*1e4d0*/  @P3 STG.E.U8 desc[UR6][R4.64], R2 ;  /* 0x0000000204003986 */ /* 0x0007e2000c101106 */
[C---:B--2---:R-:W-:Y:S01]  /*1e4e0*/  ISETP.LT.AND P2, PT, R20.reuse, UR5, !P0 ;  /* 0x0000000514007c0c */ /* 0x044fe2000c741270 */
[----:B------:R-:W-:Y:S01]  /*1e4f0*/  IMAD R3, R20, R28, RZ ;  /* 0x0000001c14037224 */ /* 0x000fe200078e02ff */
[----:B------:R-:W-:Y:S01]  /*1e500*/  ULDC UR5, c[0x0][0x22c] ;  /* 0x00008b0000057ab9 */ /* 0x000fe20000000800 */
[----:B------:R-:W2:Y:S03]  /*1e510*/  LDL.LU R20, [R1+0xb4] ;  /* 0x0000b40001147983 */ /* 0x000ea60000300800 */
[C---:B------:R-:W-:Y:S01]  /*1e520*/  IADD3 R16, P6, R3.reuse, R24, RZ ;  /* 0x0000001803107210 */ /* 0x040fe20007fde0ff */
[----:B------:R-:W2:Y:S01]  /*1e530*/  LDL.LU R29, [R1+0xdc] ;  /* 0x0000dc00011d7983 */ /* 0x000ea20000300800 */
[CC--:B---3--:R-:W-:Y:S02]  /*1e540*/  IMAD R5, R22.reuse, R28.reuse, RZ ;  /* 0x0000001c16057224 */ /* 0x0c8fe400078e02ff */
[----:B------:R-:W-:Y:S01]  /*1e550*/  LEA.HI.X.SX32 R17, R3, R25, 0x1, P6 ;  /* 0x0000001903117211 */ /* 0x000fe200030f0eff */
[C---:B------:R-:W-:Y:S01]  /*1e560*/  IMAD R0, R27.reuse, R28, RZ ;  /* 0x0000001c1b007224 */ /* 0x040fe200078e02ff */
[----:B------:R-:W-:Y:S01]  /*1e570*/  ISETP.LT.AND P1, PT, R27, UR4, !P0 ;  /* 0x000000041b007c0c */ /* 0x000fe2000c721270 */
[----:B------:R-:W-:Y:S01]  /*1e580*/  ULDC UR4, c[0x0][0x22c] ;  /* 0x00008b0000047ab9 */ /* 0x000fe20000000800 */
[----:B------:R-:W3:Y:S01]  /*1e590*/  LDL.LU R27, [R1+0xe0] ;  /* 0x0000e000011b7983 */ /* 0x000ee20000300800 */
[----:B------:R-:W-:Y:S01]  /*1e5a0*/  ISETP.LT.AND P6, PT, R22, UR5, !P0 ;  /* 0x0000000516007c0c */ /* 0x000fe2000c7c1270 */
[----:B------:R-:W-:-:S02]  /*1e5b0*/  ULDC UR5, c[0x0][0x22c] ;  /* 0x00008b0000057ab9 */ /* 0x000fc40000000800 */
[----:B------:R1:W-:Y:S01]  /*1e5c0*/  @P2 STG.E.U8 desc[UR6][R16.64], R6 ;  /* 0x0000000610002986 */ /* 0x0003e2000c101106 */
[----:B------:R-:W-:-:S03]  /*1e5d0*/  IADD3 R4, P2, R5, R24, RZ ;  /* 0x0000001805047210 */ /* 0x000fc60007f5e0ff */
[----:B------:R-:W3:Y:S01]  /*1e5e0*/  LDL.LU R19, [R1+0xe4] ;  /* 0x0000e40001137983 */ /* 0x000ee20000300800 */
[-C--:B------:R-:W-:Y:S02]  /*1e5f0*/  LEA.HI.X.SX32 R5, R5, R25.reuse, 0x1, P2 ;  /* 0x0000001905057211 */ /* 0x080fe400010f0eff */
[C---:B-----5:R-:W-:Y:S01]  /*1e600*/  ISETP.LT.AND P2, PT, R26.reuse, UR5, !P0 ;  /* 0x000000051a007c0c */ /* 0x060fe2000c741270 */
[----:B-1----:R-:W-:Y:S01]  /*1e610*/  IMAD R6, R26, R28, RZ ;  /* 0x0000001c1a067224 */ /* 0x002fe200078e02ff */
[----:B------:R-:W-:Y:S01]  /*1e620*/  IADD3 R2, P3, R0, R24, RZ ;  /* 0x0000001800027210 */ /* 0x000fe20007f7e0ff */
[----:B------:R-:W5:Y:S01]  /*1e630*/  LDL.LU R26, [R1+0xe8] ;  /* 0x0000e800011a7983 */ /* 0x000f620000300800 */
[----:B------:R-:W-:Y:S01]  /*1e640*/  PRMT R12, R12, 0x7773, RZ ;  /* 0x000077730c0c7816 */ /* 0x000fe200000000ff */
[----:B------:R-:W-:Y:S01]  /*1e650*/  ULDC UR5, c[0x0][0x22c] ;  /* 0x00008b0000057ab9 */ /* 0x000fe20000000800 */
[----:B------:R-:W-:Y:S01]  /*1e660*/  LEA.HI.X.SX32 R3, R0, R25, 0x1, P3 ;  /* 0x0000001900037211 */ /* 0x000fe200018f0eff */
[C---:B----4-:R-:W-:Y:S01]  /*1e670*/  IMAD R0, R23.reuse, R28, RZ ;  /* 0x0000001c17007224 */ /* 0x050fe200078e02ff */
[----:B------:R-:W-:Y:S01]  /*1e680*/  ISETP.LT.AND P3, PT, R23, UR4, !P0 ;  /* 0x0000000417007c0c */ /* 0x000fe2000c761270 */
[----:B------:R-:W-:Y:S01]  /*1e690*/  ULDC UR4, c[0x0][0x22c] ;  /* 0x00008b0000047ab9 */ /* 0x000fe20000000800 */
[----:B------:R-:W-:Y:S01]  /*1e6a0*/  PRMT R13, R13, 0x7773, RZ ;  /* 0x000077730d0d7816 */ /* 0x000fe200000000ff */
[----:B------:R1:W-:Y:S01]  /*1e6b0*/  @P1 STG.E.U8 desc[UR6][R2.64], R12 ;  /* 0x0000000c02001986 */ /* 0x0003e2000c101106 */
[----:B------:R-:W-:-:S03]  /*1e6c0*/  PRMT R14, R14, 0x7773, RZ ;  /* 0x000077730e0e7816 */ /* 0x000fc600000000ff */
[----:B------:R4:W-:Y:S01]  /*1e6d0*/  @P6 STG.E.U8 desc[UR6][R4.64], R13 ;  /* 0x0000000d04006986 */ /* 0x0009e2000c101106 */
[----:B-1----:R-:W-:-:S04]  /*1e6e0*/  IADD3 R2, P1, R0, R24, RZ ;  /* 0x0000001800027210 */ /* 0x002fc80007f3e0ff */
[----:B------:R-:W-:Y:S02]  /*1e6f0*/  LEA.HI.X.SX32 R3, R0, R25, 0x1, P1 ;  /* 0x0000001900037211 */ /* 0x000fe400008f0eff */
[----:B----4-:R-:W-:-:S03]  /*1e700*/  IADD3 R4, P6, R6, R24, RZ ;  /* 0x0000001806047210 */ /* 0x010fc60007fde0ff */
[----:B------:R1:W-:Y:S01]  /*1e710*/  @P3 STG.E.U8 desc[UR6][R2.64], R14 ;  /* 0x0000000e02003986 */ /* 0x0003e2000c101106 */
[----:B------:R-:W-:Y:S02]  /*1e720*/  LEA.HI.X.SX32 R5, R6, R25, 0x1, P6 ;  /* 0x0000001906057211 */ /* 0x000fe400030f0eff */
[----:B------:R-:W-:-:S05]  /*1e730*/  PRMT R15, R15, 0x7773, RZ ;  /* 0x000077730f0f7816 */ /* 0x000fca00000000ff */
[----:B------:R4:W-:Y:S01]  /*1e740*/  @P2 STG.E.U8 desc[UR6][R4.64], R15 ;  /* 0x0000000f04002986 */ /* 0x0009e2000c101106 */
[C---:B--2---:R-:W-:Y:S01]  /*1e750*/  IMAD R0, R20.reuse, R28, RZ ;  /* 0x0000001c14007224 */ /* 0x044fe200078e02ff */
[----:B------:R-:W-:Y:S01]  /*1e760*/  ISETP.LT.AND P1, PT, R20, UR4, !P0 ;  /* 0x0000000414007c0c */ /* 0x000fe2000c721270 */
[----:B------:R-:W-:Y:S01]  /*1e770*/  ULDC UR4, c[0x0][0x22c] ;  /* 0x00008b0000047ab9 */ /* 0x000fe20000000800 */
[----:B------:R-:W2:Y:S02]  /*1e780*/  LDS.128 R20, [R21+0x400] ;  /* 0x0004000015147984 */ /* 0x000ea40000000c00 */
[----:B-1----:R-:W-:Y:S01]  /*1e790*/  IADD3 R2, P6, R0, R24, RZ ;  /* 0x0000001800027210 */ /* 0x002fe20007fde0ff */
[----:B------:R-:W-:Y:S01]  /*1e7a0*/  IMAD R6, R28, 0x2, R0 ;  /* 0x000000021c067824 */ /* 0x000fe200078e0200 */
[----:B------:R-:W-:Y:S01]  /*1e7b0*/  ISETP.LT.AND P3, PT, R29, UR5, !P0 ;  /* 0x000000051d007c0c */ /* 0x000fe2000c761270 */
[----:B------:R-:W-:Y:S01]  /*1e7c0*/  ULDC UR5, c[0x0][0x22c] ;  /* 0x00008b0000057ab9 */ /* 0x000fe20000000800 */
[----:B------:R-:W-:Y:S01]  /*1e7d0*/  LEA.HI.X.SX32 R3, R0, R25, 0x1, P6 ;  /* 0x0000001900037211 */ /* 0x000fe200030f0eff */
[----:B------:R-:W2:Y:S01]  /*1e7e0*/  LDL.LU R29, [R1+0xec] ;  /* 0x0000ec00011d7983 */ /* 0x000ea20000300800 */
[----:B0-----:R-:W-:-:S02]  /*1e7f0*/  PRMT R0, R8, 0x7770, RZ ;  /* 0x0000777008007816 */ /* 0x001fc400000000ff */
[C---:B----4-:R-:W-:Y:S02]  /*1e800*/  IADD3 R4, P6, R6.reuse, R24, RZ ;  /* 0x0000001806047210 */ /* 0x050fe40007fde0ff */
[----:B---3--:R-:W-:Y:S01]  /*1e810*/  ISETP.LT.AND P2, PT, R27, UR4, !P0 ;  /* 0x000000041b007c0c */ /* 0x008fe2000c741270 */
[----:B------:R0:W-:Y:S01]  /*1e820*/  @P1 STG.E.U8 desc[UR6][R2.64], R0 ;  /* 0x0000000002001986 */ /* 0x0001e2000c101106 */
[----:B------:R-:W-:Y:S01]  /*1e830*/  LEA.HI.X.SX32 R5, R6, R25, 0x1, P6 ;  /* 0x0000001906057211 */ /* 0x000fe200030f0eff */
[----:B------:R-:W-:Y:S02]  /*1e840*/  ULDC UR4, c[0x0][0x22c] ;  /* 0x00008b0000047ab9 */ /* 0x000fe40000000800 */
[----:B------:R-:W3:Y:S01]  /*1e850*/  LDL.LU R27, [R1+0xf0] ;  /* 0x0000f000011b7983 */ /* 0x000ee20000300800 */
[----:B------:R-:W-:Y:S01]  /*1e860*/  ISETP.LT.AND P1, PT, R19, UR4, !P0 ;  /* 0x0000000413007c0c */ /* 0x000fe2000c721270 */
[----:B------:R-:W-:Y:S02]  /*1e870*/  ULDC UR4, c[0x0][0x22c] ;  /* 0x00008b0000047ab9 */ /* 0x000fe40000000800 */
[----:B------:R-:W4:Y:S01]  /*1e880*/  LDL.LU R19, [R1+0xf4] ;  /* 0x0000f40001137983 */ /* 0x000f220000300800 */
[----:B0-----:R-:W-:-:S05]  /*1e890*/  PRMT R0, R9, 0x7770, RZ ;  /* 0x0000777009007816 */ /* 0x001fca00000000ff */
[----:B------:R0:W-:Y:S01]  /*1e8a0*/  @P5 STG.E.U8 desc[UR6][R4.64], R0 ;  /* 0x0000000004005986 */ /* 0x0001e2000c101106 */
[----:B-----5:R-:W-:Y:S01]  /*1e8b0*/  ISETP.LT.AND P5, PT, R26, UR4, !P0 ;  /* 0x000000041a007c0c */ /* 0x020fe2000c7a1270 */
[----:B------:R-:W-:Y:S01]  /*1e8c0*/  IMAD R6, R28, 0x2, R6 ;  /* 0x000000021c067824 */ /* 0x000fe200078e0206 */
[----:B------:R-:W-:Y:S01]  /*1e8d0*/  PRMT R7, R10, 0x7770, RZ ;  /* 0x000077700a077816 */ /* 0x000fe200000000ff */
[----:B------:R-:W5:Y:S01]  /*1e8e0*/  LDL.LU R26, [R1+0xf8] ;  /* 0x0000f800011a7983 */ /* 0x000f620000300800 */
[----:B------:R-:W-:Y:S02]  /*1e8f0*/  ULDC UR4, c[0x0][0x22c] ;  /* 0x00008b0000047ab9 */ /* 0x000fe40000000800 */
[----:B------:R-:W-:Y:S01]  /*1e900*/  IADD3 R2, P6, R6, R24, RZ ;  /* 0x0000001806027210 */ /* 0x000fe20007fde0ff */
[----:B0-----:R-:W-:-:S03]  /*1e910*/  IMAD R5, R28, 0x2, R6 ;  /* 0x000000021c057824 */ /* 0x001fc600078e0206 */
[-C--:B------:R-:W-:Y:S02]  /*1e920*/  LEA.HI.X.SX32 R3, R6, R25.reuse, 0x1, P6 ;  /* 0x0000001906037211 */ /* 0x080fe400030f0eff */
[-C--:B------:R-:W-:Y:S01]  /*1e930*/  IADD3 R4, P6, R5, R24.reuse, RZ ;  /* 0x0000001805047210 */ /* 0x080fe20007fde0ff */
[----:B------:R-:W-:Y:S01]  /*1e940*/  IMAD R0, R28, 0x2, R5 ;  /* 0x000000021c007824 */ /* 0x000fe200078e0205 */
[----:B------:R-:W-:Y:S02]  /*1e950*/  PRMT R6, R11, 0x7770, RZ ;  /* 0x000077700b067816 */ /* 0x000fe400000000ff */
[----:B------:R-:W-:Y:S01]  /*1e960*/  LEA.HI.X.SX32 R5, R5, R25, 0x1, P6 ;  /* 0x0000001905057211 */ /* 0x000fe200030f0eff */
[----:B------:R0:W-:Y:S04]  /*1e970*/  @P4 STG.E.U8 desc[UR6][R2.64], R7 ;  /* 0x0000000702004986 */ /* 0x0001e8000c101106 */
[----:B------:R1:W-:Y:S01]  /*1e980*/  @P3 STG.E.U8 desc[UR6][R4.64], R6 ;  /* 0x0000000604003986 */ /* 0x0003e2000c101106 */
[----:B0-----:R-:W-:Y:S01]  /*1e990*/  IADD3 R2, P6, R0, R24, RZ ;  /* 0x0000001800027210 */ /* 0x001fe20007fde0ff */
[----:B-1----:R-:W-:-:S03]  /*1e9a0*/  IMAD R6, R28, 0x2, R0 ;  /* 0x000000021c067824 */ /* 0x002fc600078e0200 */
[----:B------:R-:W-:Y:S02]  /*1e9b0*/  LEA.HI.X.SX32 R3, R0, R25, 0x1, P6 ;  /* 0x0000001900037211 */ /* 0x000fe400030f0eff */
[----:B--2---:R-:W-:Y:S02]  /*1e9c0*/  PRMT R0, R20, 0x7770, RZ ;  /* 0x0000777014007816 */ /* 0x004fe400000000ff */
[----:B------:R-:W-:-:S03]  /*1e9d0*/  IADD3 R4, P6, R6, R24, RZ ;  /* 0x0000001806047210 */ /* 0x000fc60007fde0ff */
[----:B------:R0:W-:Y:S01]  /*1e9e0*/  @P2 STG.E.U8 desc[UR6][R2.64], R0 ;  /* 0x0000000002002986 */ /* 0x0001e2000c101106 */
[----:B------:R-:W-:Y:S02]  /*1e9f0*/  LEA.HI.X.SX32 R5, R6, R25, 0x1, P6 ;  /* 0x0000001906057211 */ /* 0x000fe400030f0eff */
[----:B0-----:R-:W-:-:S05]  /*1ea00*/  PRMT R0, R21, 0x7770, RZ ;  /* 0x0000777015007816 */ /* 0x001fca00000000ff */
[----:B------:R0:W-:Y:S01]  /*1ea10*/  @P1 STG.E.U8 desc[UR6][R4.64], R0 ;  /* 0x0000000004001986 */ /* 0x0001e2000c101106 */
[----:B------:R-:W-:Y:S01]  /*1ea20*/  ISETP.LT.AND P4, PT, R29, UR4, !P0 ;  /* 0x000000041d007c0c */ /* 0x000fe2000c781270 */
[----:B------:R-:W-:Y:S02]  /*1ea30*/  ULDC UR4, c[0x0][0x22c] ;  /* 0x00008b0000047ab9 */ /* 0x000fe40000000800 */
[----:B------:R-:W2:Y:S01]  /*1ea40*/  LDL.LU R29, [R1+0xfc] ;  /* 0x0000fc00011d7983 */ /* 0x000ea20000300800 */
[----:B---3--:R-:W-:Y:S01]  /*1ea50*/  ISETP.LT.AND P3, PT, R27, UR4, !P0 ;  /* 0x000000041b007c0c */ /* 0x008fe2000c761270 */
[----:B------:R-:W-:Y:S02]  /*1ea60*/  ULDC UR4, c[0x0][0x22c] ;  /* 0x00008b0000047ab9 */ /* 0x000fe40000000800 */
[----:B------:R-:W3:Y:S01]  /*1ea70*/  LDL.LU R27, [R1+0x100] ;  /* 0x00010000011b7983 */ /* 0x000ee20000300800 */
[----:B----4-:R-:W-:Y:S01]  /*1ea80*/  ISETP.LT.AND P2, PT, R19, UR4, !P0 ;  /* 0x0000000413007c0c */ /* 0x010fe2000c741270 */
[----:B------:R-:W-:-:S02]  /*1ea90*/  ULDC UR4, c[0x0][0x22c] ;  /* 0x00008b0000047ab9 */ /* 0x000fc40000000800 */
[----:B------:R-:W4:Y:S01]  /*1eaa0*/  LDL.LU R19, [R1+0x104] ;  /* 0x0001040001137983 */ /* 0x000f220000300800 */
[----:B-----5:R-:W-:Y:S01]  /*1eab0*/  ISETP.LT.AND P1, PT, R26, UR4, !P0 ;  /* 0x000000041a007c0c */ /* 0x020fe2000c721270 */
[----:B------:R-:W-:Y:S02]  /*1eac0*/  IMAD R6, R28, 0x2, R6 ;  /* 0x000000021c067824 */ /* 0x000fe400078e0206 */
[----:B------:R-:W5:Y:S01]  /*1ead0*/  LDL.LU R26, [R1+0x108] ;  /* 0x00010800011a7983 */ /* 0x000f620000300800 */
[----:B------:R-:W-:Y:S01]  /*1eae0*/  PRMT R7, R22, 0x7770, RZ ;  /* 0x0000777016077816 */ /* 0x000fe200000000ff */
[----:B------:R-:W-:Y:S01]  /*1eaf0*/  ULDC UR4, c[0x0][0x22c] ;  /* 0x00008b0000047ab9 */ /* 0x000fe20000000800 */
[----:B0-----:R-:W-:Y:S01]  /*1eb00*/  IMAD R5, R28, 0x2, R6 ;  /* 0x000000021c057824 */ /* 0x001fe200078e0206 */
[----:B------:R-:W-:-:S04]  /*1eb10*/  IADD3 R2, P6, R6, R24, RZ ;  /* 0x0000001806027210 */ /* 0x000fc80007fde0ff */
        /* <DEDUP_REMOVED lines=10> */
[----:B------:R-:W-:Y:S02]  /*1ebc0*/  PRMT R0, R8, 0x7771, RZ ;  /* 0x0000777108007816 */ /* 0x000fe400000000ff */
[----:B------:R-:W-:-:S03]  /*1ebd0*/  IADD3 R4, P6, R6, R24, RZ ;  /* 0x0000001806047210 */ /* 0x000fc60007fde0ff */
[----:B------:R0:W-:Y:S01]  /*1ebe0*/  @P3 STG.E.U8 desc[UR6][R2.64], R0 ;  /* 0x0000000002003986 */ /* 0x0001e2000c101106 */
[----:B------:R-:W-:Y:S02]  /*1ebf0*/  LEA.HI.X.SX32 R5, R6, R25, 0x1, P6 ;  /* 0x0000001906057211 */ /* 0x000fe400030f0eff */
[----:B0-----:R-:W-:-:S05]  /*1ec00*/  PRMT R0, R9, 0x7771, RZ ;  /* 0x0000777109007816 */ /* 0x001fca00000000ff */
[----:B------:R0:W-:Y:S01]  /*1ec10*/  @P2 STG.E.U8 desc[UR6][R4.64], R0 ;  /* 0x0000000004002986 */ /* 0x0001e2000c101106 */
[----:B--2---:R-:W-:Y:S01]  /*1ec20*/  ISETP.LT.AND P5, PT, R29, UR4, !P0 ;  /* 0x000000041d007c0c */ /* 0x004fe2000c7a1270 */
[----:B------:R-:W-:Y:S02]  /*1ec30*/  ULDC UR4, c[0x0][0x22c] ;  /* 0x00008b0000047ab9 */ /* 0x000fe40000000800 */
[----:B------:R-:W2:Y:S04]  /*1ec40*/  LDL.LU R29, [R1+0x10c] ;  /* 0x00010c00011d7983 */ /* 0x000ea80000300800 */
[----:B------:R-:W2:Y:S01]  /*1ec50*/  LDL.LU R18, [R1+0x110] ;  /* 0x0001100001127983 */ /* 0x000ea20000300800 */
[----:B---3--:R-:W-:Y:S01]  /*1ec60*/  ISETP.LT.AND P4, PT, R27, UR4, !P0 ;  /* 0x000000041b007c0c */ /* 0x008fe2000c781270 */
[----:B------:R-:W-:-:S02]  /*1ec70*/  ULDC UR4, c[0x0][0x22c] ;  /* 0x00008b0000047ab9 */ /* 0x000fc40000000800 */
[----:B------:R-:W3:Y:S01]  /*1ec80*/  LDL.LU R27, [R1+0x114] ;  /* 0x00011400011b7983 */ /* 0x000ee20000300800 */
[----:B----4-:R-:W-:Y:S01]  /*1ec90*/  ISETP.LT.AND P3, PT, R19, UR4, !P0 ;  /* 0x0000000413007c0c */ /* 0x010fe2000c761270 */
[----:B------:R-:W-:Y:S02]  /*1eca0*/  ULDC UR4, c[0x0][0x22c] ;  /* 0x00008b0000047ab9 */ /* 0x000fe40000000800 */
[----:B-----5:R-:W-:Y:S01]  /*1ecb0*/  ISETP.LT.AND P2, PT, R26, UR4, !P0 ;  /* 0x000000041a007c0c */ /* 0x020fe2000c741270 */
[----:B------:R-:W-:Y:S01]  /*1ecc0*/  IMAD R6, R28, 0x2, R6 ;  /* 0x000000021c067824 */ /* 0x000fe200078e0206 */
[----:B------:R-:W4:Y:S01]  /*1ecd0*/  LDL.LU R26, [R1+0x118] ;  /* 0x00011800011a7983 */ /* 0x000f220000300800 */
[----:B------:R-:W-:Y:S01]  /*1ece0*/  PRMT R7, R10, 0x7771, RZ ;  /* 0x000077710a077816 */ /* 0x000fe200000000ff */
[----:B------:R-:W-:Y:S01]  /*1ecf0*/  ULDC UR4, c[0x0][0x22c] ;  /* 0x00008b0000047ab9 */ /* 0x000fe20000000800 */
[----:B0-----:R-:W-:Y:S01]  /*1ed00*/  IMAD R5, R28, 0x2, R6 ;  /* 0x000000021c057824 */ /* 0x001fe200078e0206 */
[C---:B------:R-:W-:Y:S01]  /*1ed10*/  IADD3 R2, P6, R6.reuse, R24, RZ ;  /* 0x0000001806027210 */ /* 0x040fe20007fde0ff */
[----:B------:R-:W5:Y:S03]  /*1ed20*/  LDL.LU R19, [R1+0x11c] ;  /* 0x00011c0001137983 */ /* 0x000f660000300800 */
[----:B------:R-:W-:-:S02]  /*1ed30*/  LEA.HI.X.SX32 R3, R6, R25, 0x1, P6 ;  /* 0x0000001906037211 */ /* 0x000fc400030f0eff */
        /* <DEDUP_REMOVED lines=12> */
[----:B------:R-:W-:Y:S01]  /*1ee00*/  PRMT R6, R21, 0x7771, RZ ;  /* 0x0000777115067816 */ /* 0x000fe200000000ff */
[----:B0-----:R-:W-:Y:S01]  /*1ee10*/  IMAD R3, R28, 0x2, R5 ;  /* 0x000000021c037824 */ /* 0x001fe200078e0205 */
[----:B------:R-:W-:-:S05]  /*1ee20*/  LEA.HI.X.SX32 R5, R5, R25, 0x1, P6 ;  /* 0x0000001905057211 */ /* 0x000fca00030f0eff */
[----:B------:R0:W-:Y:S01]  /*1ee30*/  @P3 STG.E.U8 desc[UR6][R4.64], R6 ;  /* 0x0000000604003986 */ /* 0x0001e2000c101106 */
[----:B--2---:R-:W-:Y:S01]  /*1ee40*/  ISETP.LT.AND P1, PT, R29, UR4, !P0 ;  /* 0x000000041d007c0c */ /* 0x004fe2000c721270 */
[----:B------:R-:W-:Y:S02]  /*1ee50*/  ULDC UR4, c[0x0][0x22c] ;  /* 0x00008b0000047ab9 */ /* 0x000fe40000000800 */
[----:B------:R-:W2:Y:S01]  /*1ee60*/  LDL.LU R29, [R1+0x120] ;  /* 0x00012000011d7983 */ /* 0x000ea20000300800 */
[----:B------:R-:W-:Y:S01]  /*1ee70*/  ISETP.LT.AND P5, PT, R18, UR4, !P0 ;  /* 0x0000000412007c0c */ /* 0x000fe2000c7a1270 */
[----:B------:R-:W-:Y:S02]  /*1ee80*/  ULDC UR4, c[0x0][0x22c] ;  /* 0x00008b0000047ab9 */ /* 0x000fe40000000800 */
[----:B---3--:R-:W-:Y:S01]  /*1ee90*/  ISETP.LT.AND P4, PT, R27, UR4, !P0 ;  /* 0x000000041b007c0c */ /* 0x008fe2000c781270 */
[----:B------:R-:W-:Y:S01]  /*1eea0*/  ULDC UR4, c[0x0][0x22c] ;  /* 0x00008b0000047ab9 */ /* 0x000fe20000000800 */
[----:B------:R-:W3:Y:S04]  /*1eeb0*/  LDL.LU R27, [R1+0x124] ;  /* 0x00012400011b7983 */ /* 0x000ee80000300800 */
[----:B------:R-:W3:Y:S01]  /*1eec0*/  LDL.LU R18, [R1+0x128] ;  /* 0x0001280001127983 */ /* 0x000ee20000300800 */
[----:B----4-:R-:W-:Y:S01]  /*1eed0*/  ISETP.LT.AND P3, PT, R26, UR4, !P0 ;  /* 0x000000041a007c0c */ /* 0x010fe2000c761270 */
[----:B------:R-:W-:-:S02]  /*1eee0*/  IMAD R0, R28, 0x2, R3 ;  /* 0x000000021c007824 */ /* 0x000fc400078e0203 */
[----:B------:R-:W4:Y:S01]  /*1eef0*/  LDL.LU R26, [R1+0x12c] ;  /* 0x00012c00011a7983 */ /* 0x000f220000300800 */
[----:B------:R-:W-:Y:S01]  /*1ef00*/  IADD3 R2, P6, R3, R24, RZ ;  /* 0x0000001803027210 */ /* 0x000fe20007fde0ff */
[----:B------:R-:W-:-:S03]  /*1ef10*/  ULDC UR4, c[0x0][0x22c] ;  /* 0x00008b0000047ab9 */ /* 0x000fc60000000800 */
[-C--:B------:R-:W-:Y:S02]  /*1ef20*/  LEA.HI.X.SX32 R3, R3, R25.reuse, 0x1, P6 ;  /* 0x0000001903037211 */ /* 0x080fe400030f0eff */
[-C--:B0-----:R-:W-:Y:S02]  /*1ef30*/  IADD3 R4, P6, R0, R24.reuse, RZ ;  /* 0x0000001800047210 */ /* 0x081fe40007fde0ff */
[----:B------:R-:W-:Y:S02]  /*1ef40*/  PRMT R6, R22, 0x7771, RZ ;  /* 0x0000777116067816 */ /* 0x000fe400000000ff */
[----:B------:R-:W-:Y:S02]  /*1ef50*/  PRMT R7, R23, 0x7771, RZ ;  /* 0x0000777117077816 */ /* 0x000fe400000000ff */
[----:B------:R-:W-:Y:S01]  /*1ef60*/  LEA.HI.X.SX32 R5, R0, R25, 0x1, P6 ;  /* 0x0000001900057211 */ /* 0x000fe200030f0eff */
[----:B------:R-:W-:Y:S01]  /*1ef70*/  IMAD R0, R28, 0x2, R0 ;  /* 0x000000021c007824 */ /* 0x000fe200078e0200 */
[----:B------:R0:W-:Y:S04]  /*1ef80*/  @P2 STG.E.U8 desc[UR6][R2.64], R6 ;  /* 0x0000000602002986 */ /* 0x0001e8000c101106 */
[----:B------:R1:W-:Y:S01]  /*1ef90*/  @P1 STG.E.U8 desc[UR6][R4.64], R7 ;  /* 0x0000000704001986 */ /* 0x0003e2000c101106 */
[----:B0-----:R-:W-:Y:S01]  /*1efa0*/  IADD3 R2, P6, R0, R24, RZ ;  /* 0x0000001800027210 */ /* 0x001fe20007fde0ff */
[----:B-1----:R-:W-:-:S03]  /*1efb0*/  IMAD R5, R28, 0x2, R0 ;  /* 0x000000021c057824 */ /* 0x002fc600078e0200 */
[-C--:B------:R-:W-:Y:S02]  /*1efc0*/  LEA.HI.X.SX32 R3, R0, R25.reuse, 0x1, P6 ;  /* 0x0000001900037211 */ /* 0x080fe400030f0eff */
[----:B------:R-:W-:Y:S01]  /*1efd0*/  PRMT R7, R8, 0x7772, RZ ;  /* 0x0000777208077816 */ /* 0x000fe200000000ff */
[----:B------:R-:W-:Y:S01]  /*1efe0*/  IMAD R6, R28, 0x2, R5 ;  /* 0x000000021c067824 */ /* 0x000fe200078e0205 */
[----:B------:R-:W-:Y:S02]  /*1eff0*/  IADD3 R4, P6, R5, R24, RZ ;  /* 0x0000001805047210 */ /* 0x000fe40007fde0ff */
[----:B-----5:R-:W-:Y:S01]  /*1f000*/  ISETP.LT.AND P2, PT, R19, UR4, !P0 ;  /* 0x0000000413007c0c */ /* 0x020fe2000c741270 */
[----:B------:R-:W-:Y:S01]  /*1f010*/  ULDC UR4, c[0x0][0x22c] ;  /* 0x00008b0000047ab9 */ /* 0x000fe20000000800 */
[----:B------:R-:W-:Y:S01]  /*1f020*/  LEA.HI.X.SX32 R5, R5, R25, 0x1, P6 ;  /* 0x0000001905057211 */ /* 0x000fe200030f0eff */
[----:B------:R0:W-:Y:S01]  /*1f030*/  @P5 STG.E.U8 desc[UR6][R2.64], R7 ;  /* 0x0000000702005986 */ /* 0x0001e2000c101106 */
[----:B------:R-:W-:-:S03]  /*1f040*/  PRMT R0, R9, 0x7772, RZ ;  /* 0x0000777209007816 */ /* 0x000fc600000000ff */
[----:B------:R-:W5:Y:S01]  /*1f050*/  LDL.LU R19, [R1+0x130] ;  /* 0x0001300001137983 */ /* 0x000f620000300800 */
[----:B------:R-:W-:Y:S02]  /*1f060*/  PRMT R13, R10, 0x7772, RZ ;  /* 0x000077720a0d7816 */ /* 0x000fe400000000ff */
[C---:B0-----:R-:W-:Y:S01]  /*1f070*/  IADD3 R2, P6, R6.reuse, R24, RZ ;  /* 0x0000001806027210 */ /* 0x041fe20007fde0ff */
[----:B------:R0:W-:Y:S03]  /*1f080*/  @P4 STG.E.U8 desc[UR6][R4.64], R0 ;  /* 0x0000000004004986 */ /* 0x0001e6000c101106 */
[----:B------:R-:W-:-:S05]  /*1f090*/  LEA.HI.X.SX32 R3, R6, R25, 0x1, P6 ;  /* 0x0000001906037211 */ /* 0x000fca00030f0eff */
[----:B------:R1:W-:Y:S01]  /*1f0a0*/  @P3 STG.E.U8 desc[UR6][R2.64], R13 ;  /* 0x0000000d02003986 */ /* 0x0003e2000c101106 */
[----:B--2---:R-:W-:Y:S01]  /*1f0b0*/  ISETP.LT.AND P1, PT, R29, UR4, !P0 ;  /* 0x000000041d007c0c */ /* 0x004fe2000c721270 */
[----:B------:R-:W-:Y:S02]  /*1f0c0*/  ULDC UR4, c[0x0][0x22c] ;  /* 0x00008b0000047ab9 */ /* 0x000fe40000000800 */
[----:B------:R-:W2:Y:S01]  /*1f0d0*/  LDL.LU R29, [R1+0x134] ;  /* 0x00013400011d7983 */ /* 0x000ea20000300800 */
[----:B---3--:R-:W-:Y:S01]  /*1f0e0*/  ISETP.LT.AND P5, PT, R27, UR4, !P0 ;  /* 0x000000041b007c0c */ /* 0x008fe2000c7a1270 */
[----:B------:R-:W-:Y:S02]  /*1f0f0*/  ULDC UR4, c[0x0][0x22c] ;  /* 0x00008b0000047ab9 */ /* 0x000fe40000000800 */
[----:B------:R-:W3:Y:S01]  /*1f100*/  LDL.LU R27, [R1+0x138] ;  /* 0x00013800011b7983 */ /* 0x000ee20000300800 */
[----:B------:R-:W-:Y:S01]  /*1f110*/  ISETP.LT.AND P4, PT, R18, UR4, !P0 ;  /* 0x0000000412007c0c */ /* 0x000fe2000c781270 */
[----:B------:R-:W-:-:S02]  /*1f120*/  ULDC UR4, c[0x0][0x22c] ;  /* 0x00008b0000047ab9 */ /* 0x000fc40000000800 */
[----:B----4-:R-:W-:Y:S01]  /*1f130*/  ISETP.LT.AND P3, PT, R26, UR4, !P0 ;  /* 0x000000041a007c0c */ /* 0x010fe2000c761270 */
[C---:B------:R-:W-:Y:S01]  /*1f140*/  IMAD R12, R28.reuse, 0x2, R6 ;  /* 0x000000021c0c7824 */ /* 0x040fe200078e0206 */
[----:B------:R-:W4:Y:S01]  /*1f150*/  LDL.LU R26, [R1+0x13c] ;  /* 0x00013c00011a7983 */ /* 0x000f220000300800 */
[----:B------:R-:W-:Y:S01]  /*1f160*/  PRMT R7, R11, 0x7772, RZ ;  /* 0x000077720b077816 */ /* 0x000fe200000000ff */
[----:B------:R-:W-:Y:S01]  /*1f170*/  ULDC UR4, c[0x0][0x22c] ;  /* 0x00008b0000047ab9 */ /* 0x000fe20000000800 */
[----:B------:R-:W-:Y:S01]  /*1f180*/  IMAD R6, R28, 0x2, R12 ;  /* 0x000000021c067824 */ /* 0x000fe200078e020c */
[----:B0-----:R-:W-:Y:S01]  /*1f190*/  IADD3 R4, P6, R12, R24, RZ ;  /* 0x000000180c047210 */ /* 0x001fe20007fde0ff */
[----:B------:R-:W4:Y:S02]  /*1f1a0*/  LDL.LU R18, [R1+0x140] ;  /* 0x0001400001127983 */ /* 0x000f240000300800 */
[----:B------:R-:W-:Y:S01]  /*1f1b0*/  IMAD R0, R28, 0x2, R6 ;  /* 0x000000021c007824 */ /* 0x000fe200078e0206 */
[----:B------:R-:W-:-:S02]  /*1f1c0*/  LEA.HI.X.SX32 R5, R12, R25, 0x1, P6 ;  /* 0x000000190c057211 */ /* 0x000fc400030f0eff */
[----:B-1----:R-:W-:-:S03]  /*1f1d0*/  IADD3 R2, P6, R6, R24, RZ ;  /* 0x0000001806027210 */ /* 0x002fc60007fde0ff */
[----:B------:R0:W-:Y:S01]  /*1f1e0*/  @P2 STG.E.U8 desc[UR6][R4.64], R7 ;  /* 0x0000000704002986 */ /* 0x0001e2000c101106 */
[----:B------:R-:W-:Y:S02]  /*1f1f0*/  LEA.HI.X.SX32 R3, R6, R25, 0x1, P6 ;  /* 0x0000001906037211 */ /* 0x000fe400030f0eff */
[----:B------:R-:W-:Y:S02]  /*1f200*/  PRMT R17, R20, 0x7772, RZ ;  /* 0x0000777214117816 */ /* 0x000fe400000000ff */
[----:B0-----:R-:W-:-:S04]  /*1f210*/  IADD3 R4, P6, R0, R24, RZ ;  /* 0x0000001800047210 */ /* 0x001fc80007fde0ff */
[-C--:B------:R-:W-:Y:S01]  /*1f220*/  LEA.HI.X.SX32 R5, R0, R25.reuse, 0x1, P6 ;  /* 0x0000001900057211 */ /* 0x080fe200030f0eff */
[----:B------:R-:W-:Y:S01]  /*1f230*/  IMAD R0, R28, 0x2, R0 ;  /* 0x000000021c007824 */ /* 0x000fe200078e0200 */
[----:B------:R-:W-:Y:S01]  /*1f240*/  PRMT R15, R21, 0x7772, RZ ;  /* 0x00007772150f7816 */ /* 0x000fe200000000ff */
[----:B------:R0:W-:Y:S03]  /*1f250*/  @P1 STG.E.U8 desc[UR6][R2.64], R17 ;  /* 0x0000001102001986 */ /* 0x0001e6000c101106 */
[C---:B------:R-:W-:Y:S01]  /*1f260*/  IADD3 R6, P6, R0.reuse, R24, RZ ;  /* 0x0000001800067210 */ /* 0x040fe20007fde0ff */
[----:B------:R1:W-:Y:S03]  /*1f270*/  @P5 STG.E.U8 desc[UR6][R4.64], R15 ;  /* 0x0000000f04005986 */ /* 0x0003e6000c101106 */
[----:B------:R-:W-:-:S02]  /*1f280*/  LEA.HI.X.SX32 R7, R0, R25, 0x1, P6 ;  /* 0x0000001900077211 */ /* 0x000fc400030f0eff */
[----:B-----5:R-:W-:Y:S01]  /*1f290*/  ISETP.LT.AND P2, PT, R19, UR4, !P0 ;  /* 0x0000000413007c0c */ /* 0x020fe2000c741270 */
[----:B------:R-:W-:Y:S01]  /*1f2a0*/  ULDC UR4, c[0x0][0x22c] ;  /* 0x00008b0000047ab9 */ /* 0x000fe20000000800 */
[----:B0-----:R-:W-:-:S05]  /*1f2b0*/  PRMT R17, R22, 0x7772, RZ ;  /* 0x0000777216117816 */ /* 0x001fca00000000ff */
[----:B------:R0:W-:Y:S01]  /*1f2c0*/  @P4 STG.E.U8 desc[UR6][R6.64], R17 ;  /* 0x0000001106004986 */ /* 0x0001e2000c101106 */
[----:B--2---:R-:W-:Y:S01]  /*1f2d0*/  ISETP.LT.AND P1, PT, R29, UR4, !P0 ;  /* 0x000000041d007c0c */ /* 0x004fe2000c721270 */
[----:B------:R-:W-:Y:S02]  /*1f2e0*/  ULDC UR4, c[0x0][0x22c] ;  /* 0x00008b0000047ab9 */ /* 0x000fe40000000800 */
[----:B------:R-:W2:Y:S01]  /*1f2f0*/  LDL.LU R29, [R1+0x144] ;  /* 0x00014400011d7983 */ /* 0x000ea20000300800 */
[----:B---3--:R-:W-:Y:S01]  /*1f300*/  ISETP.LT.AND P5, PT, R27, UR4, !P0 ;  /* 0x000000041b007c0c */ /* 0x008fe2000c7a1270 */
[----:B------:R-:W-:Y:S02]  /*1f310*/  ULDC UR4, c[0x0][0x22c] ;  /* 0x00008b0000047ab9 */ /* 0x000fe40000000800 */
[----:B------:R-:W3:Y:S01]  /*1f320*/  LDL.LU R27, [R1+0x148] ;  /* 0x00014800011b7983 */ /* 0x000ee20000300800 */
[----:B----4-:R-:W-:Y:S01]  /*1f330*/  ISETP.LT.AND P4, PT, R26, UR4, !P0 ;  /* 0x000000041a007c0c */ /* 0x010fe2000c781270 */
[----:B------:R-:W-:-:S02]  /*1f340*/  IMAD R13, R28, 0x2, R0 ;  /* 0x000000021c0d7824 */ /* 0x000fc400078e0200 */
[----:B------:R-:W4:Y:S01]  /*1f350*/  LDL.LU R26, [R1+0xd8] ;  /* 0x0000d800011a7983 */ /* 0x000f220000300800 */
[----:B------:R-:W-:Y:S01]  /*1f360*/  PRMT R3, R23, 0x7772, RZ ;  /* 0x0000777217037816 */ /* 0x000fe200000000ff */
[----:B------:R-:W-:Y:S01]  /*1f370*/  ULDC UR4, c[0x0][0x22c] ;  /* 0x00008b0000047ab9 */ /* 0x000fe20000000800 */
[----:B------:R-:W-:Y:S01]  /*1f380*/  IMAD R0, R28, 0x2, R13 ;  /* 0x000000021c007824 */ /* 0x000fe200078e020d */
[----:B------:R-:W-:-:S04]  /*1f390*/  IADD3 R12, P6, R13, R24, RZ ;  /* 0x000000180d0c7210 */ /* 0x000fc80007fde0ff */
[----:B------:R-:W-:Y:S01]  /*1f3a0*/  LEA.HI.X.SX32 R13, R13, R25, 0x1, P6 ;  /* 0x000000190d0d7211 */ /* 0x000fe200030f0eff */
[----:B------:R-:W-:Y:S01]  /*1f3b0*/  IMAD R2, R28, 0x2, R0 ;  /* 0x000000021c027824 */ /* 0x000fe200078e0200 */
[----:B-1----:R-:W-:-:S04]  /*1f3c0*/  IADD3 R4, P6, R0, R24, RZ ;  /* 0x0000001800047210 */ /* 0x002fc80007fde0ff */
[----:B------:R-:W-:Y:S01]  /*1f3d0*/  LEA.HI.X.SX32 R5, R0, R25, 0x1, P6 ;  /* 0x0000001900057211 */ /* 0x000fe200030f0eff */
[----:B------:R-:W-:Y:S01]  /*1f3e0*/  IMAD R0, R28, 0x2, R2 ;  /* 0x000000021c007824 */ /* 0x000fe200078e0202 */
[----:B------:R-:W-:-:S03]  /*1f3f0*/  IADD3 R14, P6, R2, R24, RZ ;  /* 0x00000018020e7210 */ /* 0x000fc60007fde0ff */
[----:B0-----:R-:W-:Y:S01]  /*1f400*/  IMAD R7, R28, 0x2, R0 ;  /* 0x000000021c077824 */ /* 0x001fe200078e0200 */
[----:B------:R-:W-:Y:S02]  /*1f410*/  LEA.HI.X.SX32 R15, R2, R25, 0x1, P6 ;  /* 0x00000019020f7211 */ /* 0x000fe400030f0eff */
[----:B------:R-:W-:Y:S01]  /*1f420*/  PRMT R19, R8, 0x7773, RZ ;  /* 0x0000777308137816 */ /* 0x000fe200000000ff */
[----:B------:R-:W-:Y:S01]  /*1f430*/  IMAD R8, R28, 0x2, R7 ;  /* 0x000000021c087824 */ /* 0x000fe200078e0207 */
[----:B------:R-:W-:Y:S01]  /*1f440*/  IADD3 R2, P6, R0, R24, RZ ;  /* 0x0000001800027210 */ /* 0x000fe20007fde0ff */
[----:B------:R0:W-:Y:S01]  /*1f450*/  @P3 STG.E.U8 desc[UR6][R12.64], R3 ;  /* 0x000000030c003986 */ /* 0x0001e2000c101106 */
[----:B------:R-:W-:-:S03]  /*1f460*/  PRMT R17, R9, 0x7773, RZ ;  /* 0x0000777309117816 */ /* 0x000fc600000000ff */
[----:B------:R1:W-:Y:S04]  /*1f470*/  @P2 STG.E.U8 desc[UR6][R4.64], R19 ;  /* 0x0000001304002986 */ /* 0x0003e8000c101106 */
[----:B------:R5:W-:Y:S01]  /*1f480*/  @P1 STG.E.U8 desc[UR6][R14.64], R17 ;  /* 0x000000110e001986 */ /* 0x000be2000c101106 */
[----:B0-----:R-:W-:Y:S01]  /*1f490*/  LEA.HI.X.SX32 R3, R0, R25, 0x1, P6 ;  /* 0x0000001900037211 */ /* 0x001fe200030f0eff */
[----:B------:R-:W-:Y:S01]  /*1f4a0*/  IMAD R0, R28, 0x2, R8 ;  /* 0x000000021c007824 */ /* 0x000fe200078e0208 */
[----:B-1----:R-:W-:-:S03]  /*1f4b0*/  IADD3 R4, P1, R7, R24, RZ ;  /* 0x0000001807047210 */ /* 0x002fc60007f3e0ff */
[----:B------:R-:W-:Y:S01]  /*1f4c0*/  IMAD R13, R28, 0x2, R0 ;  /* 0x000000021c0d7824 */ /* 0x000fe200078e0200 */
[----:B------:R-:W-:Y:S01]  /*1f4d0*/  ISETP.LT.AND P3, PT, R18, UR4, !P0 ;  /* 0x0000000412007c0c */ /* 0x000fe2000c761270 */
[----:B------:R-:W-:Y:S01]  /*1f4e0*/  ULDC UR4, c[0x0][0x22c] ;  /* 0x00008b0000047ab9 */ /* 0x000fe20000000800 */
[-C--:B------:R-:W-:Y:S02]  /*1f4f0*/  LEA.HI.X.SX32 R5, R7, R25.reuse, 0x1, P1 ;  /* 0x0000001907057211 */ /* 0x080fe400008f0eff */
[CC--:B------:R-:W-:Y:S01]  /*1f500*/  IADD3 R12, P1, R13.reuse, R24.reuse, RZ ;  /* 0x000000180d0c7210 */ /* 0x0c0fe20007f3e0ff */
[----:B------:R-:W-:Y:S01]  /*1f510*/  IMAD R16, R28, 0x2, R13 ;  /* 0x000000021c107824 */ /* 0x000fe200078e020d */
[C---:B------:R-:W-:Y:S02]  /*1f520*/  IADD3 R6, P6, R8.reuse, R24, RZ ;  /* 0x0000001808067210 */ /* 0x040fe40007fde0ff */
[-C--:B------:R-:W-:Y:S02]  /*1f530*/  LEA.HI.X.SX32 R13, R13, R25.reuse, 0x1, P1 ;  /* 0x000000190d0d7211 */ /* 0x080fe400008f0eff */
[----:B------:R-:W-:-:S02]  /*1f540*/  LEA.HI.X.SX32 R7, R8, R25, 0x1, P6 ;  /* 0x0000001908077211 */ /* 0x000fc400030f0eff */
[----:B------:R-:W-:Y:S02]  /*1f550*/  IADD3 R8, P6, R0, R24, RZ ;  /* 0x0000001800087210 */ /* 0x000fe40007fde0ff */
[----:B-----5:R-:W-:Y:S02]  /*1f560*/  PRMT R15, R10, 0x7773, RZ ;  /* 0x000077730a0f7816 */ /* 0x020fe400000000ff */
[----:B------:R-:W-:Y:S02]  /*1f570*/  PRMT R11, R11, 0x7773, RZ ;  /* 0x000077730b0b7816 */ /* 0x000fe400000000ff */
[----:B------:R-:W-:Y:S02]  /*1f580*/  PRMT R19, R20, 0x7773, RZ ;  /* 0x0000777314137816 */ /* 0x000fe400000000ff */
[----:B------:R-:W-:Y:S02]  /*1f590*/  LEA.HI.X.SX32 R9, R0, R25, 0x1, P6 ;  /* 0x0000001900097211 */ /* 0x000fe400030f0eff */
[----:B------:R-:W-:Y:S01]  /*1f5a0*/  PRMT R21, R21, 0x7773, RZ ;  /* 0x0000777315157816 */ /* 0x000fe200000000ff */
[----:B------:R0:W-:Y:S01]  /*1f5b0*/  @P5 STG.E.U8 desc[UR6][R2.64], R15 ;  /* 0x0000000f02005986 */ /* 0x0001e2000c101106 */
[----:B------:R-:W-:-:S03]  /*1f5c0*/  PRMT R17, R22, 0x7773, RZ ;  /* 0x0000777316117816 */ /* 0x000fc600000000ff */
[----:B------:R0:W-:Y:S01]  /*1f5d0*/  @P4 STG.E.U8 desc[UR6][R4.64], R11 ;  /* 0x0000000b04004986 */ /* 0x0001e2000c101106 */
[----:B------:R-:W-:-:S03]  /*1f5e0*/  IADD3 R24, P6, R16, R24, RZ ;  /* 0x0000001810187210 */ /* 0x000fc60007fde0ff */
[----:B------:R0:W-:Y:S01]  /*1f5f0*/  @P3 STG.E.U8 desc[UR6][R6.64], R19 ;  /* 0x0000001306003986 */ /* 0x0001e2000c101106 */
[----:B------:R-:W-:Y:S02]  /*1f600*/  LEA.HI.X.SX32 R25, R16, R25, 0x1, P6 ;  /* 0x0000001910197211 */ /* 0x000fe400030f0eff */
[----:B------:R-:W-:Y:S02]  /*1f610*/  PRMT R23, R23, 0x7773, RZ ;  /* 0x0000777317177816 */ /* 0x000fe400000000ff */
[----:B--2---:R-:W-:Y:S01]  /*1f620*/  ISETP.LT.AND P2, PT, R29, UR4, !P0 ;  /* 0x000000041d007c0c */ /* 0x004fe2000c741270 */
[----:B------:R-:W-:Y:S02]  /*1f630*/  ULDC UR4, c[0x0][0x22c] ;  /* 0x00008b0000047ab9 */ /* 0x000fe40000000800 */
[----:B---3--:R-:W-:-:S10]  /*1f640*/  ISETP.LT.AND P1, PT, R27, UR4, !P0 ;  /* 0x000000041b007c0c */ /* 0x008fd4000c721270 */
[----:B------:R0:W-:Y:S01]  /*1f650*/  @P2 STG.E.U8 desc[UR6][R8.64], R21 ;  /* 0x0000001508002986 */ /* 0x0001e2000c101106 */
[----:B----4-:R-:W-:-:S03]  /*1f660*/  ISETP.LT.AND P0, PT, R26, UR5, !P0 ;  /* 0x000000051a007c0c */ /* 0x010fc6000c701270 */
[----:B------:R0:W-:Y:S10]  /*1f670*/  @P1 STG.E.U8 desc[UR6][R12.64], R17 ;  /* 0x000000110c001986 */ /* 0x0001f4000c101106 */
[----:B------:R-:W-:Y:S05]  /*1f680*/  @!P0 EXIT ;  /* 0x000000000000894d */ /* 0x000fea0003800000 */
[----:B------:R-:W-:Y:S01]  /*1f690*/  STG.E.U8 desc[UR6][R24.64], R23 ;  /* 0x0000001718007986 */ /* 0x000fe2000c101106 */
[----:B------:R-:W-:Y:S05]  /*1f6a0*/  EXIT ;  /* 0x000000000000794d */ /* 0x000fea0003800000 */
.L_x_3:
[----:B------:R-:W-:-:S00]  /*1f6b0*/  BRA `(.L_x_3) ;  /* 0xfffffffc00fc7947 */ /* 0x000fc0000383ffff */
[----:B------:R-:W-:-:S00]  /*1f6c0*/  NOP ;  /* 0x0000000000007918 */ /* 0x000fc00000000000 */
        /* <DEDUP_REMOVED lines=11> */
.L_x_4:


//--------------------- .nv.shared.matmul_kernel  --------------------------
	.section	.nv.shared.matmul_kernel,"aw",@nobits
	.sectionflags	@""
	.align	16
	.zero		1024


//--------------------- .nv.shared.reserved.0     --------------------------
	.section	.nv.shared.reserved.0,"aw",@nobits
	.weak		__nv_reservedSMEM_offset_0_alias
	.size		__nv_reservedSMEM_offset_0_alias, 0, 0
	.other		__nv_reservedSMEM_offset_0_alias,@"STO_CUDA_RESERVED_SHARED STV_DEFAULT"
__nv_reservedSMEM_offset_0_alias:
	.zero		0


//--------------------- .nv.constant0.matmul_kernel --------------------------
	.section	.nv.constant0.matmul_kernel,"a",@progbits
	.sectionflags	@""
	.align	4
.nv.constant0.matmul_kernel:
	.zero		608


//--------------------- SYMBOLS --------------------------

	.type		.nv.reservedSmem.offset0,@object
	.size		.nv.reservedSmem.offset0,0x4
